//
// Generated by NVIDIA NVVM Compiler
//
// Compiler Build ID: CL-36424714
// Cuda compilation tools, release 13.0, V13.0.88
// Based on NVVM 20.0.0
//

.version 9.0
.target sm_100
.address_size 64

	// .globl	_ZN3cub18CUB_300001_SM_10006detail11EmptyKernelIvEEvv
// _ZZN3cub18CUB_300001_SM_10006detail6select23DeviceSelectSweepKernelINS2_10policy_hubIiiiLb0ELNS0_10SelectImplE2EE10Policy1000EPiS8_S8_S8_NS0_13ScanTileStateIiLb1EEENS0_8NullTypeESB_iNS2_19streaming_context_tIiLb0EEELS5_2EEEvT0_T1_T2_T3_T4_T5_T6_T7_iT8_NS1_7vsmem_tEE19static_temp_storage has been demoted
// _ZZN3cub18CUB_300001_SM_10006detail6select23DeviceSelectSweepKernelINS2_10policy_hubIiNS0_8NullTypeEiLb0ELNS0_10SelectImplE2EE10Policy1000EPiPS5_S9_S9_NS0_13ScanTileStateIiLb1EEE8LessThanS5_iNS2_19streaming_context_tIiLb0EEELS6_2EEEvT0_T1_T2_T3_T4_T5_T6_T7_iT8_NS1_7vsmem_tEE19static_temp_storage has been demoted
// _ZZN3cub18CUB_300001_SM_10006detail19three_way_partition29DeviceThreeWayPartitionKernelINS2_10policy_hubIiiE10Policy1000EPiS7_S7_S7_S7_NS0_13ScanTileStateImLb1EEE11GreaterThan8LessThaniNS2_19streaming_context_tIiEEEEvT0_T1_T2_T3_T4_T5_T6_T7_T8_iT9_E12temp_storage has been demoted
.global .align 1 .b8 _ZN34_INTERNAL_498ce030_4_k_cu__Z4testv4cuda3std3__45__cpo5beginE[1];
.global .align 1 .b8 _ZN34_INTERNAL_498ce030_4_k_cu__Z4testv4cuda3std3__45__cpo3endE[1];
.global .align 1 .b8 _ZN34_INTERNAL_498ce030_4_k_cu__Z4testv4cuda3std3__45__cpo6cbeginE[1];
.global .align 1 .b8 _ZN34_INTERNAL_498ce030_4_k_cu__Z4testv4cuda3std3__45__cpo4cendE[1];
.global .align 1 .b8 _ZN34_INTERNAL_498ce030_4_k_cu__Z4testv4cuda3std3__45__cpo6rbeginE[1];
.global .align 1 .b8 _ZN34_INTERNAL_498ce030_4_k_cu__Z4testv4cuda3std3__45__cpo4rendE[1];
.global .align 1 .b8 _ZN34_INTERNAL_498ce030_4_k_cu__Z4testv4cuda3std3__45__cpo7crbeginE[1];
.global .align 1 .b8 _ZN34_INTERNAL_498ce030_4_k_cu__Z4testv4cuda3std3__45__cpo5crendE[1];
.global .align 1 .b8 _ZN34_INTERNAL_498ce030_4_k_cu__Z4testv4cuda3std3__436_GLOBAL__N__498ce030_4_k_cu__Z4testv6ignoreE[1];
.global .align 1 .b8 _ZN34_INTERNAL_498ce030_4_k_cu__Z4testv4cuda3std3__419piecewise_constructE[1];
.global .align 1 .b8 _ZN34_INTERNAL_498ce030_4_k_cu__Z4testv4cuda3std3__48in_placeE[1];
.global .align 1 .b8 _ZN34_INTERNAL_498ce030_4_k_cu__Z4testv4cuda3std3__420unreachable_sentinelE[1];
.global .align 1 .b8 _ZN34_INTERNAL_498ce030_4_k_cu__Z4testv4cuda3std3__47nulloptE[1];
.global .align 1 .b8 _ZN34_INTERNAL_498ce030_4_k_cu__Z4testv4cuda3std3__48unexpectE[1];
.global .align 1 .b8 _ZN34_INTERNAL_498ce030_4_k_cu__Z4testv4cuda3std6ranges3__45__cpo4swapE[1];
.global .align 1 .b8 _ZN34_INTERNAL_498ce030_4_k_cu__Z4testv4cuda3std6ranges3__45__cpo9iter_moveE[1];
.global .align 1 .b8 _ZN34_INTERNAL_498ce030_4_k_cu__Z4testv4cuda3std6ranges3__45__cpo5beginE[1];
.global .align 1 .b8 _ZN34_INTERNAL_498ce030_4_k_cu__Z4testv4cuda3std6ranges3__45__cpo3endE[1];
.global .align 1 .b8 _ZN34_INTERNAL_498ce030_4_k_cu__Z4testv4cuda3std6ranges3__45__cpo6cbeginE[1];
.global .align 1 .b8 _ZN34_INTERNAL_498ce030_4_k_cu__Z4testv4cuda3std6ranges3__45__cpo4cendE[1];
.global .align 1 .b8 _ZN34_INTERNAL_498ce030_4_k_cu__Z4testv4cuda3std6ranges3__45__cpo7advanceE[1];
.global .align 1 .b8 _ZN34_INTERNAL_498ce030_4_k_cu__Z4testv4cuda3std6ranges3__45__cpo9iter_swapE[1];
.global .align 1 .b8 _ZN34_INTERNAL_498ce030_4_k_cu__Z4testv4cuda3std6ranges3__45__cpo4nextE[1];
.global .align 1 .b8 _ZN34_INTERNAL_498ce030_4_k_cu__Z4testv4cuda3std6ranges3__45__cpo4prevE[1];
.global .align 1 .b8 _ZN34_INTERNAL_498ce030_4_k_cu__Z4testv4cuda3std6ranges3__45__cpo4dataE[1];
.global .align 1 .b8 _ZN34_INTERNAL_498ce030_4_k_cu__Z4testv4cuda3std6ranges3__45__cpo5cdataE[1];
.global .align 1 .b8 _ZN34_INTERNAL_498ce030_4_k_cu__Z4testv4cuda3std6ranges3__45__cpo4sizeE[1];
.global .align 1 .b8 _ZN34_INTERNAL_498ce030_4_k_cu__Z4testv4cuda3std6ranges3__45__cpo5ssizeE[1];
.global .align 1 .b8 _ZN34_INTERNAL_498ce030_4_k_cu__Z4testv4cuda3std6ranges3__45__cpo8distanceE[1];
.global .align 1 .b8 _ZN34_INTERNAL_498ce030_4_k_cu__Z4testv6thrust24THRUST_300001_SM_1000_NS6system6detail10sequential3seqE[1];
.global .align 1 .b8 _ZN34_INTERNAL_498ce030_4_k_cu__Z4testv6thrust24THRUST_300001_SM_1000_NS12placeholders2_1E[1];
.global .align 1 .b8 _ZN34_INTERNAL_498ce030_4_k_cu__Z4testv6thrust24THRUST_300001_SM_1000_NS12placeholders2_2E[1];
.global .align 1 .b8 _ZN34_INTERNAL_498ce030_4_k_cu__Z4testv6thrust24THRUST_300001_SM_1000_NS12placeholders2_3E[1];
.global .align 1 .b8 _ZN34_INTERNAL_498ce030_4_k_cu__Z4testv6thrust24THRUST_300001_SM_1000_NS12placeholders2_4E[1];
.global .align 1 .b8 _ZN34_INTERNAL_498ce030_4_k_cu__Z4testv6thrust24THRUST_300001_SM_1000_NS12placeholders2_5E[1];
.global .align 1 .b8 _ZN34_INTERNAL_498ce030_4_k_cu__Z4testv6thrust24THRUST_300001_SM_1000_NS12placeholders2_6E[1];
.global .align 1 .b8 _ZN34_INTERNAL_498ce030_4_k_cu__Z4testv6thrust24THRUST_300001_SM_1000_NS12placeholders2_7E[1];
.global .align 1 .b8 _ZN34_INTERNAL_498ce030_4_k_cu__Z4testv6thrust24THRUST_300001_SM_1000_NS12placeholders2_8E[1];
.global .align 1 .b8 _ZN34_INTERNAL_498ce030_4_k_cu__Z4testv6thrust24THRUST_300001_SM_1000_NS12placeholders2_9E[1];
.global .align 1 .b8 _ZN34_INTERNAL_498ce030_4_k_cu__Z4testv6thrust24THRUST_300001_SM_1000_NS12placeholders3_10E[1];

.visible .entry _ZN3cub18CUB_300001_SM_10006detail11EmptyKernelIvEEvv()
{


	ret;

}
	// .globl	_ZN3cub18CUB_300001_SM_10006detail6select23DeviceSelectSweepKernelINS2_10policy_hubIiiiLb0ELNS0_10SelectImplE2EE10Policy1000EPiS8_S8_S8_NS0_13ScanTileStateIiLb1EEENS0_8NullTypeESB_iNS2_19streaming_context_tIiLb0EEELS5_2EEEvT0_T1_T2_T3_T4_T5_T6_T7_iT8_NS1_7vsmem_tE
.visible .entry _ZN3cub18CUB_300001_SM_10006detail6select23DeviceSelectSweepKernelINS2_10policy_hubIiiiLb0ELNS0_10SelectImplE2EE10Policy1000EPiS8_S8_S8_NS0_13ScanTileStateIiLb1EEENS0_8NullTypeESB_iNS2_19streaming_context_tIiLb0EEELS5_2EEEvT0_T1_T2_T3_T4_T5_T6_T7_iT8_NS1_7vsmem_tE(
	.param .u64 .ptr .align 1 _ZN3cub18CUB_300001_SM_10006detail6select23DeviceSelectSweepKernelINS2_10policy_hubIiiiLb0ELNS0_10SelectImplE2EE10Policy1000EPiS8_S8_S8_NS0_13ScanTileStateIiLb1EEENS0_8NullTypeESB_iNS2_19streaming_context_tIiLb0EEELS5_2EEEvT0_T1_T2_T3_T4_T5_T6_T7_iT8_NS1_7vsmem_tE_param_0,
	.param .u64 .ptr .align 1 _ZN3cub18CUB_300001_SM_10006detail6select23DeviceSelectSweepKernelINS2_10policy_hubIiiiLb0ELNS0_10SelectImplE2EE10Policy1000EPiS8_S8_S8_NS0_13ScanTileStateIiLb1EEENS0_8NullTypeESB_iNS2_19streaming_context_tIiLb0EEELS5_2EEEvT0_T1_T2_T3_T4_T5_T6_T7_iT8_NS1_7vsmem_tE_param_1,
	.param .u64 .ptr .align 1 _ZN3cub18CUB_300001_SM_10006detail6select23DeviceSelectSweepKernelINS2_10policy_hubIiiiLb0ELNS0_10SelectImplE2EE10Policy1000EPiS8_S8_S8_NS0_13ScanTileStateIiLb1EEENS0_8NullTypeESB_iNS2_19streaming_context_tIiLb0EEELS5_2EEEvT0_T1_T2_T3_T4_T5_T6_T7_iT8_NS1_7vsmem_tE_param_2,
	.param .u64 .ptr .align 1 _ZN3cub18CUB_300001_SM_10006detail6select23DeviceSelectSweepKernelINS2_10policy_hubIiiiLb0ELNS0_10SelectImplE2EE10Policy1000EPiS8_S8_S8_NS0_13ScanTileStateIiLb1EEENS0_8NullTypeESB_iNS2_19streaming_context_tIiLb0EEELS5_2EEEvT0_T1_T2_T3_T4_T5_T6_T7_iT8_NS1_7vsmem_tE_param_3,
	.param .align 8 .b8 _ZN3cub18CUB_300001_SM_10006detail6select23DeviceSelectSweepKernelINS2_10policy_hubIiiiLb0ELNS0_10SelectImplE2EE10Policy1000EPiS8_S8_S8_NS0_13ScanTileStateIiLb1EEENS0_8NullTypeESB_iNS2_19streaming_context_tIiLb0EEELS5_2EEEvT0_T1_T2_T3_T4_T5_T6_T7_iT8_NS1_7vsmem_tE_param_4[8],
	.param .align 1 .b8 _ZN3cub18CUB_300001_SM_10006detail6select23DeviceSelectSweepKernelINS2_10policy_hubIiiiLb0ELNS0_10SelectImplE2EE10Policy1000EPiS8_S8_S8_NS0_13ScanTileStateIiLb1EEENS0_8NullTypeESB_iNS2_19streaming_context_tIiLb0EEELS5_2EEEvT0_T1_T2_T3_T4_T5_T6_T7_iT8_NS1_7vsmem_tE_param_5[1],
	.param .align 1 .b8 _ZN3cub18CUB_300001_SM_10006detail6select23DeviceSelectSweepKernelINS2_10policy_hubIiiiLb0ELNS0_10SelectImplE2EE10Policy1000EPiS8_S8_S8_NS0_13ScanTileStateIiLb1EEENS0_8NullTypeESB_iNS2_19streaming_context_tIiLb0EEELS5_2EEEvT0_T1_T2_T3_T4_T5_T6_T7_iT8_NS1_7vsmem_tE_param_6[1],
	.param .u32 _ZN3cub18CUB_300001_SM_10006detail6select23DeviceSelectSweepKernelINS2_10policy_hubIiiiLb0ELNS0_10SelectImplE2EE10Policy1000EPiS8_S8_S8_NS0_13ScanTileStateIiLb1EEENS0_8NullTypeESB_iNS2_19streaming_context_tIiLb0EEELS5_2EEEvT0_T1_T2_T3_T4_T5_T6_T7_iT8_NS1_7vsmem_tE_param_7,
	.param .u32 _ZN3cub18CUB_300001_SM_10006detail6select23DeviceSelectSweepKernelINS2_10policy_hubIiiiLb0ELNS0_10SelectImplE2EE10Policy1000EPiS8_S8_S8_NS0_13ScanTileStateIiLb1EEENS0_8NullTypeESB_iNS2_19streaming_context_tIiLb0EEELS5_2EEEvT0_T1_T2_T3_T4_T5_T6_T7_iT8_NS1_7vsmem_tE_param_8,
	.param .align 1 .b8 _ZN3cub18CUB_300001_SM_10006detail6select23DeviceSelectSweepKernelINS2_10policy_hubIiiiLb0ELNS0_10SelectImplE2EE10Policy1000EPiS8_S8_S8_NS0_13ScanTileStateIiLb1EEENS0_8NullTypeESB_iNS2_19streaming_context_tIiLb0EEELS5_2EEEvT0_T1_T2_T3_T4_T5_T6_T7_iT8_NS1_7vsmem_tE_param_9[1],
	.param .align 8 .b8 _ZN3cub18CUB_300001_SM_10006detail6select23DeviceSelectSweepKernelINS2_10policy_hubIiiiLb0ELNS0_10SelectImplE2EE10Policy1000EPiS8_S8_S8_NS0_13ScanTileStateIiLb1EEENS0_8NullTypeESB_iNS2_19streaming_context_tIiLb0EEELS5_2EEEvT0_T1_T2_T3_T4_T5_T6_T7_iT8_NS1_7vsmem_tE_param_10[8]
)
.maxntid 448
{
	.reg .pred 	%p<320>;
	.reg .b32 	%r<1596>;
	.reg .b64 	%rd<168>;
	// demoted variable
	.shared .align 16 .b8 _ZZN3cub18CUB_300001_SM_10006detail6select23DeviceSelectSweepKernelINS2_10policy_hubIiiiLb0ELNS0_10SelectImplE2EE10Policy1000EPiS8_S8_S8_NS0_13ScanTileStateIiLb1EEENS0_8NullTypeESB_iNS2_19streaming_context_tIiLb0EEELS5_2EEEvT0_T1_T2_T3_T4_T5_T6_T7_iT8_NS1_7vsmem_tEE19static_temp_storage[19712];
	ld.param.u64 	%rd4, [_ZN3cub18CUB_300001_SM_10006detail6select23DeviceSelectSweepKernelINS2_10policy_hubIiiiLb0ELNS0_10SelectImplE2EE10Policy1000EPiS8_S8_S8_NS0_13ScanTileStateIiLb1EEENS0_8NullTypeESB_iNS2_19streaming_context_tIiLb0EEELS5_2EEEvT0_T1_T2_T3_T4_T5_T6_T7_iT8_NS1_7vsmem_tE_param_4];
	ld.param.u64 	%rd16, [_ZN3cub18CUB_300001_SM_10006detail6select23DeviceSelectSweepKernelINS2_10policy_hubIiiiLb0ELNS0_10SelectImplE2EE10Policy1000EPiS8_S8_S8_NS0_13ScanTileStateIiLb1EEENS0_8NullTypeESB_iNS2_19streaming_context_tIiLb0EEELS5_2EEEvT0_T1_T2_T3_T4_T5_T6_T7_iT8_NS1_7vsmem_tE_param_0];
	ld.param.u64 	%rd17, [_ZN3cub18CUB_300001_SM_10006detail6select23DeviceSelectSweepKernelINS2_10policy_hubIiiiLb0ELNS0_10SelectImplE2EE10Policy1000EPiS8_S8_S8_NS0_13ScanTileStateIiLb1EEENS0_8NullTypeESB_iNS2_19streaming_context_tIiLb0EEELS5_2EEEvT0_T1_T2_T3_T4_T5_T6_T7_iT8_NS1_7vsmem_tE_param_1];
	ld.param.u64 	%rd18, [_ZN3cub18CUB_300001_SM_10006detail6select23DeviceSelectSweepKernelINS2_10policy_hubIiiiLb0ELNS0_10SelectImplE2EE10Policy1000EPiS8_S8_S8_NS0_13ScanTileStateIiLb1EEENS0_8NullTypeESB_iNS2_19streaming_context_tIiLb0EEELS5_2EEEvT0_T1_T2_T3_T4_T5_T6_T7_iT8_NS1_7vsmem_tE_param_2];
	ld.param.u32 	%r282, [_ZN3cub18CUB_300001_SM_10006detail6select23DeviceSelectSweepKernelINS2_10policy_hubIiiiLb0ELNS0_10SelectImplE2EE10Policy1000EPiS8_S8_S8_NS0_13ScanTileStateIiLb1EEENS0_8NullTypeESB_iNS2_19streaming_context_tIiLb0EEELS5_2EEEvT0_T1_T2_T3_T4_T5_T6_T7_iT8_NS1_7vsmem_tE_param_8];
	cvta.to.global.u64 	%rd1, %rd16;
	cvta.to.global.u64 	%rd2, %rd17;
	cvta.to.global.u64 	%rd3, %rd18;
	mov.u32 	%r283, %ctaid.x;
	mov.u32 	%r284, %nctaid.y;
	mov.u32 	%r285, %ctaid.y;
	mad.lo.s32 	%r1, %r283, %r284, %r285;
	mul.lo.s32 	%r2, %r1, 4928;
	add.s32 	%r286, %r282, -1;
	setp.ge.s32 	%p1, %r1, %r286;
	@%p1 bra 	$L__BB1_26;
	setp.ne.s32 	%p194, %r1, 0;
	@%p194 bra 	$L__BB1_7;
	ld.param.u64 	%rd164, [_ZN3cub18CUB_300001_SM_10006detail6select23DeviceSelectSweepKernelINS2_10policy_hubIiiiLb0ELNS0_10SelectImplE2EE10Policy1000EPiS8_S8_S8_NS0_13ScanTileStateIiLb1EEENS0_8NullTypeESB_iNS2_19streaming_context_tIiLb0EEELS5_2EEEvT0_T1_T2_T3_T4_T5_T6_T7_iT8_NS1_7vsmem_tE_param_1];
	ld.param.u64 	%rd162, [_ZN3cub18CUB_300001_SM_10006detail6select23DeviceSelectSweepKernelINS2_10policy_hubIiiiLb0ELNS0_10SelectImplE2EE10Policy1000EPiS8_S8_S8_NS0_13ScanTileStateIiLb1EEENS0_8NullTypeESB_iNS2_19streaming_context_tIiLb0EEELS5_2EEEvT0_T1_T2_T3_T4_T5_T6_T7_iT8_NS1_7vsmem_tE_param_0];
	mov.u32 	%r3, %tid.x;
	mul.lo.s32 	%r1314, %r3, 11;
	mov.u32 	%r1315, %ctaid.x;
	mov.u32 	%r1316, %nctaid.y;
	mov.u32 	%r1317, %ctaid.y;
	mad.lo.s32 	%r1318, %r1315, %r1316, %r1317;
	mad.lo.s32 	%r1319, %r1318, 4928, %r1314;
	cvta.to.global.u64 	%rd132, %rd162;
	mul.wide.u32 	%rd133, %r1319, 4;
	add.s64 	%rd134, %rd132, %rd133;
	ld.global.u32 	%r4, [%rd134];
	ld.global.u32 	%r5, [%rd134+4];
	ld.global.u32 	%r6, [%rd134+8];
	ld.global.u32 	%r7, [%rd134+12];
	ld.global.u32 	%r8, [%rd134+16];
	ld.global.u32 	%r9, [%rd134+20];
	ld.global.u32 	%r10, [%rd134+24];
	ld.global.u32 	%r11, [%rd134+28];
	ld.global.u32 	%r12, [%rd134+32];
	ld.global.u32 	%r13, [%rd134+36];
	ld.global.u32 	%r14, [%rd134+40];
	bar.sync 	0;
	cvta.to.global.u64 	%rd135, %rd164;
	add.s64 	%rd136, %rd135, %rd133;
	ld.global.u32 	%r15, [%rd136];
	ld.global.u32 	%r16, [%rd136+4];
	ld.global.u32 	%r17, [%rd136+8];
	ld.global.u32 	%r18, [%rd136+12];
	ld.global.u32 	%r19, [%rd136+16];
	ld.global.u32 	%r20, [%rd136+20];
	ld.global.u32 	%r21, [%rd136+24];
	ld.global.u32 	%r22, [%rd136+28];
	ld.global.u32 	%r23, [%rd136+32];
	ld.global.u32 	%r24, [%rd136+36];
	ld.global.u32 	%r25, [%rd136+40];
	setp.ne.s32 	%p271, %r15, 0;
	selp.u32 	%r1320, 1, 0, %p271;
	setp.ne.s32 	%p272, %r16, 0;
	selp.u32 	%r1321, 1, 0, %p272;
	setp.ne.s32 	%p273, %r17, 0;
	selp.u32 	%r1322, 1, 0, %p273;
	setp.ne.s32 	%p274, %r18, 0;
	selp.u32 	%r26, 1, 0, %p274;
	setp.ne.s32 	%p275, %r19, 0;
	selp.u32 	%r27, 1, 0, %p275;
	setp.ne.s32 	%p276, %r20, 0;
	selp.u32 	%r28, 1, 0, %p276;
	setp.ne.s32 	%p277, %r21, 0;
	selp.u32 	%r29, 1, 0, %p277;
	setp.ne.s32 	%p278, %r22, 0;
	selp.u32 	%r30, 1, 0, %p278;
	setp.ne.s32 	%p279, %r23, 0;
	selp.u32 	%r1323, 1, 0, %p279;
	setp.ne.s32 	%p280, %r24, 0;
	selp.u32 	%r31, 1, 0, %p280;
	setp.ne.s32 	%p281, %r25, 0;
	selp.u32 	%r1324, 1, 0, %p281;
	bar.sync 	0;
	add.s32 	%r1325, %r1321, %r1320;
	add.s32 	%r1326, %r1325, %r1322;
	add.s32 	%r1327, %r1326, %r26;
	add.s32 	%r1328, %r1327, %r27;
	add.s32 	%r1329, %r1328, %r28;
	add.s32 	%r1330, %r1329, %r29;
	add.s32 	%r1331, %r1330, %r30;
	add.s32 	%r1332, %r1331, %r1323;
	add.s32 	%r1333, %r1332, %r31;
	add.s32 	%r1288, %r1333, %r1324;
	// begin inline asm
	mov.u32 %r1283, %laneid;
	// end inline asm
	mov.b32 	%r1286, 1;
	mov.b32 	%r1311, 0;
	mov.b32 	%r1313, -1;
	// begin inline asm
	{  .reg .s32 r0;  .reg .pred p;  shfl.sync.up.b32 r0|p, %r1288, %r1286, %r1311, %r1313;  @p add.s32 r0, r0, %r1288;  mov.s32 %r1284, r0;}
	// end inline asm
	mov.b32 	%r1292, 2;
	// begin inline asm
	{  .reg .s32 r0;  .reg .pred p;  shfl.sync.up.b32 r0|p, %r1284, %r1292, %r1311, %r1313;  @p add.s32 r0, r0, %r1284;  mov.s32 %r1290, r0;}
	// end inline asm
	mov.b32 	%r1298, 4;
	// begin inline asm
	{  .reg .s32 r0;  .reg .pred p;  shfl.sync.up.b32 r0|p, %r1290, %r1298, %r1311, %r1313;  @p add.s32 r0, r0, %r1290;  mov.s32 %r1296, r0;}
	// end inline asm
	mov.b32 	%r1304, 8;
	// begin inline asm
	{  .reg .s32 r0;  .reg .pred p;  shfl.sync.up.b32 r0|p, %r1296, %r1304, %r1311, %r1313;  @p add.s32 r0, r0, %r1296;  mov.s32 %r1302, r0;}
	// end inline asm
	mov.b32 	%r1310, 16;
	// begin inline asm
	{  .reg .s32 r0;  .reg .pred p;  shfl.sync.up.b32 r0|p, %r1302, %r1310, %r1311, %r1313;  @p add.s32 r0, r0, %r1302;  mov.s32 %r1308, r0;}
	// end inline asm
	setp.ne.s32 	%p282, %r1283, 31;
	@%p282 bra 	$L__BB1_4;
	shr.u32 	%r1334, %r3, 3;
	and.b32  	%r1335, %r1334, 124;
	mov.u32 	%r1336, _ZZN3cub18CUB_300001_SM_10006detail6select23DeviceSelectSweepKernelINS2_10policy_hubIiiiLb0ELNS0_10SelectImplE2EE10Policy1000EPiS8_S8_S8_NS0_13ScanTileStateIiLb1EEENS0_8NullTypeESB_iNS2_19streaming_context_tIiLb0EEELS5_2EEEvT0_T1_T2_T3_T4_T5_T6_T7_iT8_NS1_7vsmem_tEE19static_temp_storage;
	add.s32 	%r1337, %r1336, %r1335;
	st.shared.u32 	[%r1337], %r1308;
$L__BB1_4:
	bar.sync 	0;
	ld.shared.v4.u32 	{%r1338, %r1339, %r1340, %r1341}, [_ZZN3cub18CUB_300001_SM_10006detail6select23DeviceSelectSweepKernelINS2_10policy_hubIiiiLb0ELNS0_10SelectImplE2EE10Policy1000EPiS8_S8_S8_NS0_13ScanTileStateIiLb1EEENS0_8NullTypeESB_iNS2_19streaming_context_tIiLb0EEELS5_2EEEvT0_T1_T2_T3_T4_T5_T6_T7_iT8_NS1_7vsmem_tEE19static_temp_storage];
	shr.u32 	%r1342, %r3, 5;
	add.s32 	%r1343, %r1339, %r1338;
	setp.eq.s32 	%p283, %r1342, 2;
	selp.b32 	%r1344, %r1343, %r1338, %p283;
	add.s32 	%r1345, %r1343, %r1340;
	setp.eq.s32 	%p284, %r1342, 3;
	selp.b32 	%r1346, %r1345, %r1344, %p284;
	add.s32 	%r1347, %r1345, %r1341;
	setp.eq.s32 	%p285, %r1342, 4;
	selp.b32 	%r1348, %r1347, %r1346, %p285;
	ld.shared.v4.u32 	{%r1349, %r1350, %r1351, %r1352}, [_ZZN3cub18CUB_300001_SM_10006detail6select23DeviceSelectSweepKernelINS2_10policy_hubIiiiLb0ELNS0_10SelectImplE2EE10Policy1000EPiS8_S8_S8_NS0_13ScanTileStateIiLb1EEENS0_8NullTypeESB_iNS2_19streaming_context_tIiLb0EEELS5_2EEEvT0_T1_T2_T3_T4_T5_T6_T7_iT8_NS1_7vsmem_tEE19static_temp_storage+16];
	add.s32 	%r1353, %r1347, %r1349;
	setp.eq.s32 	%p286, %r1342, 5;
	selp.b32 	%r1354, %r1353, %r1348, %p286;
	add.s32 	%r1355, %r1353, %r1350;
	setp.eq.s32 	%p287, %r1342, 6;
	selp.b32 	%r1356, %r1355, %r1354, %p287;
	add.s32 	%r1357, %r1355, %r1351;
	setp.eq.s32 	%p288, %r1342, 7;
	selp.b32 	%r1358, %r1357, %r1356, %p288;
	add.s32 	%r1359, %r1357, %r1352;
	setp.eq.s32 	%p289, %r1342, 8;
	selp.b32 	%r1360, %r1359, %r1358, %p289;
	ld.shared.v4.u32 	{%r1361, %r1362, %r1363, %r1364}, [_ZZN3cub18CUB_300001_SM_10006detail6select23DeviceSelectSweepKernelINS2_10policy_hubIiiiLb0ELNS0_10SelectImplE2EE10Policy1000EPiS8_S8_S8_NS0_13ScanTileStateIiLb1EEENS0_8NullTypeESB_iNS2_19streaming_context_tIiLb0EEELS5_2EEEvT0_T1_T2_T3_T4_T5_T6_T7_iT8_NS1_7vsmem_tEE19static_temp_storage+32];
	add.s32 	%r1365, %r1359, %r1361;
	setp.eq.s32 	%p290, %r1342, 9;
	selp.b32 	%r1366, %r1365, %r1360, %p290;
	add.s32 	%r1367, %r1365, %r1362;
	setp.eq.s32 	%p291, %r1342, 10;
	selp.b32 	%r1368, %r1367, %r1366, %p291;
	add.s32 	%r1369, %r1367, %r1363;
	setp.eq.s32 	%p292, %r1342, 11;
	selp.b32 	%r1370, %r1369, %r1368, %p292;
	add.s32 	%r1371, %r1369, %r1364;
	setp.eq.s32 	%p293, %r1342, 12;
	selp.b32 	%r1372, %r1371, %r1370, %p293;
	ld.shared.v2.u32 	{%r1373, %r1374}, [_ZZN3cub18CUB_300001_SM_10006detail6select23DeviceSelectSweepKernelINS2_10policy_hubIiiiLb0ELNS0_10SelectImplE2EE10Policy1000EPiS8_S8_S8_NS0_13ScanTileStateIiLb1EEENS0_8NullTypeESB_iNS2_19streaming_context_tIiLb0EEELS5_2EEEvT0_T1_T2_T3_T4_T5_T6_T7_iT8_NS1_7vsmem_tEE19static_temp_storage+48];
	add.s32 	%r1375, %r1371, %r1373;
	setp.eq.s32 	%p294, %r1342, 13;
	selp.b32 	%r1376, %r1375, %r1372, %p294;
	add.s32 	%r35, %r1375, %r1374;
	setp.lt.u32 	%p295, %r3, 32;
	selp.b32 	%r1377, 0, %r1376, %p295;
	setp.eq.s32 	%p296, %r1283, 0;
	sub.s32 	%r1378, %r1308, %r1288;
	selp.b32 	%r1379, 0, %r1378, %p296;
	add.s32 	%r36, %r1377, %r1379;
	setp.ne.s32 	%p297, %r3, 0;
	@%p297 bra 	$L__BB1_6;
	add.s64 	%rd137, %rd4, 256;
	mov.b32 	%r1380, 101;
	// begin inline asm
	st.relaxed.gpu.v2.u32 [%rd137], {%r1380, %r35};
	// end inline asm
$L__BB1_6:
	ld.param.u32 	%r1528, [_ZN3cub18CUB_300001_SM_10006detail6select23DeviceSelectSweepKernelINS2_10policy_hubIiiiLb0ELNS0_10SelectImplE2EE10Policy1000EPiS8_S8_S8_NS0_13ScanTileStateIiLb1EEENS0_8NullTypeESB_iNS2_19streaming_context_tIiLb0EEELS5_2EEEvT0_T1_T2_T3_T4_T5_T6_T7_iT8_NS1_7vsmem_tE_param_7];
	ld.param.u64 	%rd166, [_ZN3cub18CUB_300001_SM_10006detail6select23DeviceSelectSweepKernelINS2_10policy_hubIiiiLb0ELNS0_10SelectImplE2EE10Policy1000EPiS8_S8_S8_NS0_13ScanTileStateIiLb1EEENS0_8NullTypeESB_iNS2_19streaming_context_tIiLb0EEELS5_2EEEvT0_T1_T2_T3_T4_T5_T6_T7_iT8_NS1_7vsmem_tE_param_2];
	setp.ne.s32 	%p298, %r25, 0;
	setp.ne.s32 	%p299, %r24, 0;
	setp.ne.s32 	%p300, %r23, 0;
	setp.ne.s32 	%p301, %r22, 0;
	setp.ne.s32 	%p302, %r21, 0;
	setp.ne.s32 	%p303, %r20, 0;
	setp.ne.s32 	%p304, %r19, 0;
	setp.ne.s32 	%p305, %r18, 0;
	setp.ne.s32 	%p306, %r17, 0;
	setp.ne.s32 	%p307, %r16, 0;
	setp.ne.s32 	%p308, %r15, 0;
	bar.sync 	0;
	sub.s32 	%r1382, 4928, %r35;
	mul.lo.s32 	%r1383, %r3, 11;
	sub.s32 	%r1384, %r1383, %r36;
	add.s32 	%r1385, %r36, %r1382;
	selp.b32 	%r1386, %r1385, %r1384, %p308;
	shl.b32 	%r1387, %r1386, 2;
	mov.u32 	%r1388, _ZZN3cub18CUB_300001_SM_10006detail6select23DeviceSelectSweepKernelINS2_10policy_hubIiiiLb0ELNS0_10SelectImplE2EE10Policy1000EPiS8_S8_S8_NS0_13ScanTileStateIiLb1EEENS0_8NullTypeESB_iNS2_19streaming_context_tIiLb0EEELS5_2EEEvT0_T1_T2_T3_T4_T5_T6_T7_iT8_NS1_7vsmem_tEE19static_temp_storage;
	add.s32 	%r1389, %r1388, %r1387;
	st.shared.u32 	[%r1389], %r4;
	selp.u32 	%r1390, 1, 0, %p308;
	add.s32 	%r1391, %r36, %r1390;
	sub.s32 	%r1392, %r1383, %r1391;
	add.s32 	%r1393, %r1392, 1;
	add.s32 	%r1394, %r1385, %r1390;
	selp.b32 	%r1395, %r1394, %r1393, %p307;
	shl.b32 	%r1396, %r1395, 2;
	add.s32 	%r1397, %r1388, %r1396;
	st.shared.u32 	[%r1397], %r5;
	selp.u32 	%r1398, 1, 0, %p307;
	add.s32 	%r1399, %r1398, %r1390;
	add.s32 	%r1400, %r1399, %r36;
	sub.s32 	%r1401, %r1383, %r1400;
	add.s32 	%r1402, %r1401, 2;
	add.s32 	%r1403, %r1394, %r1398;
	selp.b32 	%r1404, %r1403, %r1402, %p306;
	shl.b32 	%r1405, %r1404, 2;
	add.s32 	%r1406, %r1388, %r1405;
	st.shared.u32 	[%r1406], %r6;
	selp.u32 	%r1407, 1, 0, %p306;
	add.s32 	%r1408, %r1400, %r1407;
	sub.s32 	%r1409, %r1383, %r1408;
	add.s32 	%r1410, %r1409, 3;
	add.s32 	%r1411, %r1403, %r1407;
	selp.b32 	%r1412, %r1411, %r1410, %p305;
	shl.b32 	%r1413, %r1412, 2;
	add.s32 	%r1414, %r1388, %r1413;
	st.shared.u32 	[%r1414], %r7;
	add.s32 	%r1415, %r1408, %r26;
	sub.s32 	%r1416, %r1383, %r1415;
	add.s32 	%r1417, %r1416, 4;
	add.s32 	%r1418, %r1411, %r26;
	selp.b32 	%r1419, %r1418, %r1417, %p304;
	shl.b32 	%r1420, %r1419, 2;
	add.s32 	%r1421, %r1388, %r1420;
	st.shared.u32 	[%r1421], %r8;
	add.s32 	%r1422, %r1415, %r27;
	sub.s32 	%r1423, %r1383, %r1422;
	add.s32 	%r1424, %r1423, 5;
	add.s32 	%r1425, %r1418, %r27;
	selp.b32 	%r1426, %r1425, %r1424, %p303;
	shl.b32 	%r1427, %r1426, 2;
	add.s32 	%r1428, %r1388, %r1427;
	st.shared.u32 	[%r1428], %r9;
	add.s32 	%r1429, %r1422, %r28;
	sub.s32 	%r1430, %r1383, %r1429;
	add.s32 	%r1431, %r1430, 6;
	add.s32 	%r1432, %r1425, %r28;
	selp.b32 	%r1433, %r1432, %r1431, %p302;
	shl.b32 	%r1434, %r1433, 2;
	add.s32 	%r1435, %r1388, %r1434;
	st.shared.u32 	[%r1435], %r10;
	add.s32 	%r1436, %r1429, %r29;
	sub.s32 	%r1437, %r1383, %r1436;
	add.s32 	%r1438, %r1437, 7;
	add.s32 	%r1439, %r1432, %r29;
	selp.b32 	%r1440, %r1439, %r1438, %p301;
	shl.b32 	%r1441, %r1440, 2;
	add.s32 	%r1442, %r1388, %r1441;
	st.shared.u32 	[%r1442], %r11;
	add.s32 	%r1443, %r1436, %r30;
	sub.s32 	%r1444, %r1383, %r1443;
	add.s32 	%r1445, %r1444, 8;
	add.s32 	%r1446, %r1439, %r30;
	selp.b32 	%r1447, %r1446, %r1445, %p300;
	shl.b32 	%r1448, %r1447, 2;
	add.s32 	%r1449, %r1388, %r1448;
	st.shared.u32 	[%r1449], %r12;
	selp.u32 	%r1450, 1, 0, %p300;
	add.s32 	%r1451, %r1443, %r1450;
	sub.s32 	%r1452, %r1383, %r1451;
	add.s32 	%r1453, %r1452, 9;
	add.s32 	%r1454, %r1446, %r1450;
	selp.b32 	%r1455, %r1454, %r1453, %p299;
	shl.b32 	%r1456, %r1455, 2;
	add.s32 	%r1457, %r1388, %r1456;
	st.shared.u32 	[%r1457], %r13;
	add.s32 	%r1458, %r1451, %r31;
	sub.s32 	%r1459, %r1383, %r1458;
	add.s32 	%r1460, %r1459, 10;
	add.s32 	%r1461, %r1454, %r31;
	selp.b32 	%r1462, %r1461, %r1460, %p298;
	shl.b32 	%r1463, %r1462, 2;
	add.s32 	%r1464, %r1388, %r1463;
	st.shared.u32 	[%r1464], %r14;
	bar.sync 	0;
	sub.s32 	%r1465, %r3, %r1382;
	setp.lt.s32 	%p309, %r3, %r1382;
	not.b32 	%r1466, %r3;
	add.s32 	%r1467, %r1528, %r1466;
	selp.b32 	%r1468, %r1467, %r1465, %p309;
	shl.b32 	%r1469, %r3, 2;
	add.s32 	%r1470, %r1388, %r1469;
	ld.shared.u32 	%r1471, [%r1470];
	cvta.to.global.u64 	%rd138, %rd166;
	mul.wide.s32 	%rd139, %r1468, 4;
	add.s64 	%rd140, %rd138, %rd139;
	st.global.u32 	[%rd140], %r1471;
	add.s32 	%r1472, %r3, 448;
	sub.s32 	%r1473, %r1472, %r1382;
	setp.lt.s32 	%p310, %r1472, %r1382;
	sub.s32 	%r1474, %r1528, %r3;
	add.s32 	%r1475, %r1474, -449;
	selp.b32 	%r1476, %r1475, %r1473, %p310;
	ld.shared.u32 	%r1477, [%r1470+1792];
	mul.wide.s32 	%rd141, %r1476, 4;
	add.s64 	%rd142, %rd138, %rd141;
	st.global.u32 	[%rd142], %r1477;
	add.s32 	%r1478, %r3, 896;
	sub.s32 	%r1479, %r1478, %r1382;
	setp.lt.s32 	%p311, %r1478, %r1382;
	add.s32 	%r1480, %r1474, -897;
	selp.b32 	%r1481, %r1480, %r1479, %p311;
	ld.shared.u32 	%r1482, [%r1470+3584];
	mul.wide.s32 	%rd143, %r1481, 4;
	add.s64 	%rd144, %rd138, %rd143;
	st.global.u32 	[%rd144], %r1482;
	add.s32 	%r1483, %r3, 1344;
	sub.s32 	%r1484, %r1483, %r1382;
	setp.lt.s32 	%p312, %r1483, %r1382;
	add.s32 	%r1485, %r1474, -1345;
	selp.b32 	%r1486, %r1485, %r1484, %p312;
	ld.shared.u32 	%r1487, [%r1470+5376];
	mul.wide.s32 	%rd145, %r1486, 4;
	add.s64 	%rd146, %rd138, %rd145;
	st.global.u32 	[%rd146], %r1487;
	add.s32 	%r1488, %r3, 1792;
	sub.s32 	%r1489, %r1488, %r1382;
	setp.lt.s32 	%p313, %r1488, %r1382;
	add.s32 	%r1490, %r1474, -1793;
	selp.b32 	%r1491, %r1490, %r1489, %p313;
	ld.shared.u32 	%r1492, [%r1470+7168];
	mul.wide.s32 	%rd147, %r1491, 4;
	add.s64 	%rd148, %rd138, %rd147;
	st.global.u32 	[%rd148], %r1492;
	add.s32 	%r1493, %r3, 2240;
	sub.s32 	%r1494, %r1493, %r1382;
	setp.lt.s32 	%p314, %r1493, %r1382;
	add.s32 	%r1495, %r1474, -2241;
	selp.b32 	%r1496, %r1495, %r1494, %p314;
	ld.shared.u32 	%r1497, [%r1470+8960];
	mul.wide.s32 	%rd149, %r1496, 4;
	add.s64 	%rd150, %rd138, %rd149;
	st.global.u32 	[%rd150], %r1497;
	add.s32 	%r1498, %r3, 2688;
	sub.s32 	%r1499, %r1498, %r1382;
	setp.lt.s32 	%p315, %r1498, %r1382;
	add.s32 	%r1500, %r1474, -2689;
	selp.b32 	%r1501, %r1500, %r1499, %p315;
	ld.shared.u32 	%r1502, [%r1470+10752];
	mul.wide.s32 	%rd151, %r1501, 4;
	add.s64 	%rd152, %rd138, %rd151;
	st.global.u32 	[%rd152], %r1502;
	add.s32 	%r1503, %r3, 3136;
	sub.s32 	%r1504, %r1503, %r1382;
	setp.lt.s32 	%p316, %r1503, %r1382;
	add.s32 	%r1505, %r1474, -3137;
	selp.b32 	%r1506, %r1505, %r1504, %p316;
	ld.shared.u32 	%r1507, [%r1470+12544];
	mul.wide.s32 	%rd153, %r1506, 4;
	add.s64 	%rd154, %rd138, %rd153;
	st.global.u32 	[%rd154], %r1507;
	add.s32 	%r1508, %r3, 3584;
	sub.s32 	%r1509, %r1508, %r1382;
	setp.lt.s32 	%p317, %r1508, %r1382;
	add.s32 	%r1510, %r1474, -3585;
	selp.b32 	%r1511, %r1510, %r1509, %p317;
	ld.shared.u32 	%r1512, [%r1470+14336];
	mul.wide.s32 	%rd155, %r1511, 4;
	add.s64 	%rd156, %rd138, %rd155;
	st.global.u32 	[%rd156], %r1512;
	add.s32 	%r1513, %r3, 4032;
	sub.s32 	%r1514, %r1513, %r1382;
	setp.lt.s32 	%p318, %r1513, %r1382;
	add.s32 	%r1515, %r1474, -4033;
	selp.b32 	%r1516, %r1515, %r1514, %p318;
	ld.shared.u32 	%r1517, [%r1470+16128];
	mul.wide.s32 	%rd157, %r1516, 4;
	add.s64 	%rd158, %rd138, %rd157;
	st.global.u32 	[%rd158], %r1517;
	add.s32 	%r1518, %r3, 4480;
	sub.s32 	%r1519, %r1518, %r1382;
	setp.lt.s32 	%p319, %r1518, %r1382;
	add.s32 	%r1520, %r1474, -4481;
	selp.b32 	%r1521, %r1520, %r1519, %p319;
	ld.shared.u32 	%r1522, [%r1470+17920];
	mul.wide.s32 	%rd159, %r1521, 4;
	add.s64 	%rd160, %rd138, %rd159;
	st.global.u32 	[%rd160], %r1522;
	bra.uni 	$L__BB1_181;
$L__BB1_7:
	ld.param.u64 	%rd163, [_ZN3cub18CUB_300001_SM_10006detail6select23DeviceSelectSweepKernelINS2_10policy_hubIiiiLb0ELNS0_10SelectImplE2EE10Policy1000EPiS8_S8_S8_NS0_13ScanTileStateIiLb1EEENS0_8NullTypeESB_iNS2_19streaming_context_tIiLb0EEELS5_2EEEvT0_T1_T2_T3_T4_T5_T6_T7_iT8_NS1_7vsmem_tE_param_1];
	ld.param.u64 	%rd161, [_ZN3cub18CUB_300001_SM_10006detail6select23DeviceSelectSweepKernelINS2_10policy_hubIiiiLb0ELNS0_10SelectImplE2EE10Policy1000EPiS8_S8_S8_NS0_13ScanTileStateIiLb1EEENS0_8NullTypeESB_iNS2_19streaming_context_tIiLb0EEELS5_2EEEvT0_T1_T2_T3_T4_T5_T6_T7_iT8_NS1_7vsmem_tE_param_0];
	mul.lo.s32 	%r37, %r1, 4928;
	cvt.s64.s32 	%rd88, %r37;
	mov.u32 	%r38, %tid.x;
	mul.lo.s32 	%r945, %r38, 11;
	cvt.u64.u32 	%rd89, %r945;
	add.s64 	%rd90, %rd89, %rd88;
	cvta.to.global.u64 	%rd91, %rd161;
	shl.b64 	%rd92, %rd90, 2;
	add.s64 	%rd93, %rd91, %rd92;
	ld.global.u32 	%r39, [%rd93];
	ld.global.u32 	%r40, [%rd93+4];
	ld.global.u32 	%r41, [%rd93+8];
	ld.global.u32 	%r42, [%rd93+12];
	ld.global.u32 	%r43, [%rd93+16];
	ld.global.u32 	%r44, [%rd93+20];
	ld.global.u32 	%r45, [%rd93+24];
	ld.global.u32 	%r46, [%rd93+28];
	ld.global.u32 	%r47, [%rd93+32];
	ld.global.u32 	%r48, [%rd93+36];
	ld.global.u32 	%r49, [%rd93+40];
	bar.sync 	0;
	cvta.to.global.u64 	%rd94, %rd163;
	add.s64 	%rd95, %rd94, %rd92;
	ld.global.u32 	%r50, [%rd95];
	ld.global.u32 	%r51, [%rd95+4];
	ld.global.u32 	%r52, [%rd95+8];
	ld.global.u32 	%r53, [%rd95+12];
	ld.global.u32 	%r54, [%rd95+16];
	ld.global.u32 	%r55, [%rd95+20];
	ld.global.u32 	%r56, [%rd95+24];
	ld.global.u32 	%r57, [%rd95+28];
	ld.global.u32 	%r58, [%rd95+32];
	ld.global.u32 	%r59, [%rd95+36];
	ld.global.u32 	%r60, [%rd95+40];
	setp.ne.s32 	%p195, %r50, 0;
	selp.u32 	%r946, 1, 0, %p195;
	setp.ne.s32 	%p196, %r51, 0;
	selp.u32 	%r947, 1, 0, %p196;
	setp.ne.s32 	%p197, %r52, 0;
	selp.u32 	%r948, 1, 0, %p197;
	setp.ne.s32 	%p198, %r53, 0;
	selp.u32 	%r949, 1, 0, %p198;
	setp.ne.s32 	%p199, %r54, 0;
	selp.u32 	%r950, 1, 0, %p199;
	setp.ne.s32 	%p200, %r55, 0;
	selp.u32 	%r951, 1, 0, %p200;
	setp.ne.s32 	%p201, %r56, 0;
	selp.u32 	%r952, 1, 0, %p201;
	setp.ne.s32 	%p202, %r57, 0;
	selp.u32 	%r953, 1, 0, %p202;
	setp.ne.s32 	%p203, %r58, 0;
	selp.u32 	%r954, 1, 0, %p203;
	setp.ne.s32 	%p204, %r59, 0;
	selp.u32 	%r955, 1, 0, %p204;
	setp.ne.s32 	%p205, %r60, 0;
	selp.u32 	%r956, 1, 0, %p205;
	bar.sync 	0;
	add.s32 	%r957, %r947, %r946;
	add.s32 	%r958, %r957, %r948;
	add.s32 	%r959, %r958, %r949;
	add.s32 	%r960, %r959, %r950;
	add.s32 	%r961, %r960, %r951;
	add.s32 	%r962, %r961, %r952;
	add.s32 	%r963, %r962, %r953;
	add.s32 	%r964, %r963, %r954;
	add.s32 	%r965, %r964, %r955;
	add.s32 	%r919, %r965, %r956;
	// begin inline asm
	mov.u32 %r914, %laneid;
	// end inline asm
	mov.b32 	%r917, 1;
	mov.b32 	%r942, 0;
	mov.b32 	%r944, -1;
	// begin inline asm
	{  .reg .s32 r0;  .reg .pred p;  shfl.sync.up.b32 r0|p, %r919, %r917, %r942, %r944;  @p add.s32 r0, r0, %r919;  mov.s32 %r915, r0;}
	// end inline asm
	mov.b32 	%r923, 2;
	// begin inline asm
	{  .reg .s32 r0;  .reg .pred p;  shfl.sync.up.b32 r0|p, %r915, %r923, %r942, %r944;  @p add.s32 r0, r0, %r915;  mov.s32 %r921, r0;}
	// end inline asm
	mov.b32 	%r929, 4;
	// begin inline asm
	{  .reg .s32 r0;  .reg .pred p;  shfl.sync.up.b32 r0|p, %r921, %r929, %r942, %r944;  @p add.s32 r0, r0, %r921;  mov.s32 %r927, r0;}
	// end inline asm
	mov.b32 	%r935, 8;
	// begin inline asm
	{  .reg .s32 r0;  .reg .pred p;  shfl.sync.up.b32 r0|p, %r927, %r935, %r942, %r944;  @p add.s32 r0, r0, %r927;  mov.s32 %r933, r0;}
	// end inline asm
	mov.b32 	%r941, 16;
	// begin inline asm
	{  .reg .s32 r0;  .reg .pred p;  shfl.sync.up.b32 r0|p, %r933, %r941, %r942, %r944;  @p add.s32 r0, r0, %r933;  mov.s32 %r939, r0;}
	// end inline asm
	setp.ne.s32 	%p206, %r914, 31;
	@%p206 bra 	$L__BB1_9;
	shr.u32 	%r966, %r38, 3;
	and.b32  	%r967, %r966, 124;
	mov.u32 	%r968, _ZZN3cub18CUB_300001_SM_10006detail6select23DeviceSelectSweepKernelINS2_10policy_hubIiiiLb0ELNS0_10SelectImplE2EE10Policy1000EPiS8_S8_S8_NS0_13ScanTileStateIiLb1EEENS0_8NullTypeESB_iNS2_19streaming_context_tIiLb0EEELS5_2EEEvT0_T1_T2_T3_T4_T5_T6_T7_iT8_NS1_7vsmem_tEE19static_temp_storage;
	add.s32 	%r969, %r968, %r967;
	st.shared.u32 	[%r969], %r939;
$L__BB1_9:
	sub.s32 	%r970, %r939, %r919;
	bar.sync 	0;
	ld.shared.v4.u32 	{%r971, %r972, %r973, %r974}, [_ZZN3cub18CUB_300001_SM_10006detail6select23DeviceSelectSweepKernelINS2_10policy_hubIiiiLb0ELNS0_10SelectImplE2EE10Policy1000EPiS8_S8_S8_NS0_13ScanTileStateIiLb1EEENS0_8NullTypeESB_iNS2_19streaming_context_tIiLb0EEELS5_2EEEvT0_T1_T2_T3_T4_T5_T6_T7_iT8_NS1_7vsmem_tEE19static_temp_storage];
	shr.u32 	%r975, %r38, 5;
	add.s32 	%r976, %r972, %r971;
	setp.eq.s32 	%p207, %r975, 2;
	selp.b32 	%r977, %r976, %r971, %p207;
	add.s32 	%r978, %r976, %r973;
	setp.eq.s32 	%p208, %r975, 3;
	selp.b32 	%r979, %r978, %r977, %p208;
	add.s32 	%r980, %r978, %r974;
	setp.eq.s32 	%p209, %r975, 4;
	selp.b32 	%r981, %r980, %r979, %p209;
	ld.shared.v4.u32 	{%r982, %r983, %r984, %r985}, [_ZZN3cub18CUB_300001_SM_10006detail6select23DeviceSelectSweepKernelINS2_10policy_hubIiiiLb0ELNS0_10SelectImplE2EE10Policy1000EPiS8_S8_S8_NS0_13ScanTileStateIiLb1EEENS0_8NullTypeESB_iNS2_19streaming_context_tIiLb0EEELS5_2EEEvT0_T1_T2_T3_T4_T5_T6_T7_iT8_NS1_7vsmem_tEE19static_temp_storage+16];
	add.s32 	%r986, %r980, %r982;
	setp.eq.s32 	%p210, %r975, 5;
	selp.b32 	%r987, %r986, %r981, %p210;
	add.s32 	%r988, %r986, %r983;
	setp.eq.s32 	%p211, %r975, 6;
	selp.b32 	%r989, %r988, %r987, %p211;
	add.s32 	%r990, %r988, %r984;
	setp.eq.s32 	%p212, %r975, 7;
	selp.b32 	%r991, %r990, %r989, %p212;
	add.s32 	%r992, %r990, %r985;
	setp.eq.s32 	%p213, %r975, 8;
	selp.b32 	%r993, %r992, %r991, %p213;
	ld.shared.v4.u32 	{%r994, %r995, %r996, %r997}, [_ZZN3cub18CUB_300001_SM_10006detail6select23DeviceSelectSweepKernelINS2_10policy_hubIiiiLb0ELNS0_10SelectImplE2EE10Policy1000EPiS8_S8_S8_NS0_13ScanTileStateIiLb1EEENS0_8NullTypeESB_iNS2_19streaming_context_tIiLb0EEELS5_2EEEvT0_T1_T2_T3_T4_T5_T6_T7_iT8_NS1_7vsmem_tEE19static_temp_storage+32];
	add.s32 	%r998, %r992, %r994;
	setp.eq.s32 	%p214, %r975, 9;
	selp.b32 	%r999, %r998, %r993, %p214;
	add.s32 	%r1000, %r998, %r995;
	setp.eq.s32 	%p215, %r975, 10;
	selp.b32 	%r1001, %r1000, %r999, %p215;
	add.s32 	%r1002, %r1000, %r996;
	setp.eq.s32 	%p216, %r975, 11;
	selp.b32 	%r1003, %r1002, %r1001, %p216;
	add.s32 	%r1004, %r1002, %r997;
	setp.eq.s32 	%p217, %r975, 12;
	selp.b32 	%r1005, %r1004, %r1003, %p217;
	ld.shared.v2.u32 	{%r1006, %r1007}, [_ZZN3cub18CUB_300001_SM_10006detail6select23DeviceSelectSweepKernelINS2_10policy_hubIiiiLb0ELNS0_10SelectImplE2EE10Policy1000EPiS8_S8_S8_NS0_13ScanTileStateIiLb1EEENS0_8NullTypeESB_iNS2_19streaming_context_tIiLb0EEELS5_2EEEvT0_T1_T2_T3_T4_T5_T6_T7_iT8_NS1_7vsmem_tEE19static_temp_storage+48];
	add.s32 	%r1008, %r1004, %r1006;
	setp.eq.s32 	%p218, %r975, 13;
	selp.b32 	%r1009, %r1008, %r1005, %p218;
	add.s32 	%r64, %r1008, %r1007;
	setp.gt.u32 	%p219, %r38, 31;
	setp.lt.u32 	%p220, %r38, 32;
	setp.eq.s32 	%p221, %r914, 0;
	selp.b32 	%r1010, 0, %r970, %p221;
	add.s32 	%r1539, %r1009, %r1010;
	selp.b32 	%r66, %r970, %r1539, %p220;
	@%p219 bra 	$L__BB1_25;
	setp.ne.s32 	%p222, %r38, 0;
	mul.wide.s32 	%rd96, %r1, 8;
	add.s64 	%rd5, %rd4, %rd96;
	@%p222 bra 	$L__BB1_12;
	st.shared.u32 	[_ZZN3cub18CUB_300001_SM_10006detail6select23DeviceSelectSweepKernelINS2_10policy_hubIiiiLb0ELNS0_10SelectImplE2EE10Policy1000EPiS8_S8_S8_NS0_13ScanTileStateIiLb1EEENS0_8NullTypeESB_iNS2_19streaming_context_tIiLb0EEELS5_2EEEvT0_T1_T2_T3_T4_T5_T6_T7_iT8_NS1_7vsmem_tEE19static_temp_storage+108], %r64;
	add.s64 	%rd97, %rd5, 256;
	mov.b32 	%r1011, 100;
	// begin inline asm
	st.relaxed.gpu.v2.u32 [%rd97], {%r1011, %r64};
	// end inline asm
$L__BB1_12:
	not.b32 	%r1017, %r38;
	add.s32 	%r1535, %r1, %r1017;
	mov.b32 	%r1013, 665;
	// begin inline asm
	nanosleep.u32 %r1013;
	// end inline asm
	mul.wide.s32 	%rd99, %r1535, 8;
	add.s64 	%rd100, %rd4, %rd99;
	add.s64 	%rd98, %rd100, 256;
	// begin inline asm
	ld.relaxed.gpu.v2.u32 {%r1536, %r1530}, [%rd98];
	// end inline asm
	mov.b32 	%r1531, 238;
$L__BB1_13:
	setp.eq.s32 	%p223, %r1536, 99;
	mov.b32 	%r1018, -1;
	vote.sync.any.pred 	%p224, %p223, %r1018;
	not.pred 	%p225, %p224;
	@%p225 bra 	$L__BB1_15;
	// begin inline asm
	nanosleep.u32 %r1531;
	// end inline asm
	shr.u32 	%r1531, %r1531, 1;
	// begin inline asm
	ld.relaxed.gpu.v2.u32 {%r1536, %r1530}, [%rd98];
	// end inline asm
	bra.uni 	$L__BB1_13;
$L__BB1_15:
	setp.eq.s32 	%p226, %r1536, 101;
	mov.b32 	%r1045, -1;
	vote.sync.ballot.b32 	%r1047, %p226, %r1045;
	// begin inline asm
	mov.u32 %r1020, %lanemask_ge;
	// end inline asm
	and.b32  	%r1048, %r1047, %r1020;
	or.b32  	%r1049, %r1048, -2147483648;
	add.s32 	%r1050, %r1049, -1;
	not.b32 	%r1051, %r1049;
	and.b32  	%r1052, %r1051, %r1050;
	popc.b32 	%r1024, %r1052;
	mov.b32 	%r1023, 1;
	// begin inline asm
	shfl.sync.down.b32 %r1021, %r1530, %r1023, %r1024, %r1045;
	// end inline asm
	setp.lt.s32 	%p228, %r914, %r1024;
	selp.b32 	%r1053, %r1021, 0, %p228;
	add.s32 	%r1027, %r1053, %r1530;
	mov.b32 	%r1028, 2;
	// begin inline asm
	shfl.sync.down.b32 %r1026, %r1027, %r1028, %r1024, %r1045;
	// end inline asm
	add.s32 	%r1054, %r914, 2;
	setp.gt.s32 	%p229, %r1054, %r1024;
	selp.b32 	%r1055, 0, %r1026, %p229;
	add.s32 	%r1032, %r1027, %r1055;
	mov.b32 	%r1033, 4;
	// begin inline asm
	shfl.sync.down.b32 %r1031, %r1032, %r1033, %r1024, %r1045;
	// end inline asm
	add.s32 	%r1056, %r914, 4;
	setp.gt.s32 	%p230, %r1056, %r1024;
	selp.b32 	%r1057, 0, %r1031, %p230;
	add.s32 	%r1037, %r1032, %r1057;
	mov.b32 	%r1038, 8;
	// begin inline asm
	shfl.sync.down.b32 %r1036, %r1037, %r1038, %r1024, %r1045;
	// end inline asm
	add.s32 	%r1058, %r914, 8;
	setp.gt.s32 	%p231, %r1058, %r1024;
	selp.b32 	%r1059, 0, %r1036, %p231;
	add.s32 	%r1042, %r1037, %r1059;
	mov.b32 	%r1043, 16;
	// begin inline asm
	shfl.sync.down.b32 %r1041, %r1042, %r1043, %r1024, %r1045;
	// end inline asm
	add.s32 	%r1060, %r914, 16;
	setp.gt.s32 	%p232, %r1060, %r1024;
	selp.b32 	%r1061, 0, %r1041, %p232;
	add.s32 	%r1532, %r1042, %r1061;
	add.s64 	%rd7, %rd4, 256;
	mov.b32 	%r1533, 238;
$L__BB1_16:
	setp.ne.s32 	%p233, %r1536, 101;
	mov.b32 	%r1062, -1;
	vote.sync.all.pred 	%p234, %p233, %r1062;
	not.pred 	%p235, %p234;
	@%p235 bra 	$L__BB1_21;
	shr.u32 	%r1533, %r1533, 1;
	mul.wide.s32 	%rd126, %r1535, 8;
	add.s64 	%rd127, %rd7, %rd126;
	add.s64 	%rd125, %rd127, -256;
	// begin inline asm
	ld.relaxed.gpu.v2.u32 {%r1536, %r1537}, [%rd125];
	// end inline asm
	mov.u32 	%r1538, %r1533;
$L__BB1_18:
	setp.eq.s32 	%p261, %r1536, 99;
	mov.b32 	%r1234, -1;
	vote.sync.any.pred 	%p262, %p261, %r1234;
	not.pred 	%p263, %p262;
	@%p263 bra 	$L__BB1_20;
	// begin inline asm
	nanosleep.u32 %r1538;
	// end inline asm
	shr.u32 	%r1538, %r1538, 1;
	// begin inline asm
	ld.relaxed.gpu.v2.u32 {%r1536, %r1537}, [%rd125];
	// end inline asm
	bra.uni 	$L__BB1_18;
$L__BB1_20:
	setp.eq.s32 	%p264, %r1536, 101;
	mov.b32 	%r1260, -1;
	vote.sync.ballot.b32 	%r1261, %p264, %r1260;
	and.b32  	%r1262, %r1261, %r1020;
	or.b32  	%r1263, %r1262, -2147483648;
	add.s32 	%r1264, %r1263, -1;
	not.b32 	%r1265, %r1263;
	and.b32  	%r1266, %r1265, %r1264;
	popc.b32 	%r1239, %r1266;
	mov.b32 	%r1238, 1;
	// begin inline asm
	shfl.sync.down.b32 %r1236, %r1537, %r1238, %r1239, %r1260;
	// end inline asm
	setp.lt.s32 	%p266, %r914, %r1239;
	selp.b32 	%r1267, %r1236, 0, %p266;
	add.s32 	%r1242, %r1267, %r1537;
	mov.b32 	%r1243, 2;
	// begin inline asm
	shfl.sync.down.b32 %r1241, %r1242, %r1243, %r1239, %r1260;
	// end inline asm
	add.s32 	%r1268, %r914, 2;
	setp.gt.s32 	%p267, %r1268, %r1239;
	selp.b32 	%r1269, 0, %r1241, %p267;
	add.s32 	%r1247, %r1242, %r1269;
	mov.b32 	%r1248, 4;
	// begin inline asm
	shfl.sync.down.b32 %r1246, %r1247, %r1248, %r1239, %r1260;
	// end inline asm
	add.s32 	%r1270, %r914, 4;
	setp.gt.s32 	%p268, %r1270, %r1239;
	selp.b32 	%r1271, 0, %r1246, %p268;
	add.s32 	%r1252, %r1247, %r1271;
	mov.b32 	%r1253, 8;
	// begin inline asm
	shfl.sync.down.b32 %r1251, %r1252, %r1253, %r1239, %r1260;
	// end inline asm
	add.s32 	%r1272, %r914, 8;
	setp.gt.s32 	%p269, %r1272, %r1239;
	selp.b32 	%r1273, 0, %r1251, %p269;
	add.s32 	%r1257, %r1252, %r1273;
	mov.b32 	%r1258, 16;
	// begin inline asm
	shfl.sync.down.b32 %r1256, %r1257, %r1258, %r1239, %r1260;
	// end inline asm
	add.s32 	%r1274, %r914, 16;
	setp.gt.s32 	%p270, %r1274, %r1239;
	selp.b32 	%r1275, 0, %r1256, %p270;
	add.s32 	%r1276, %r1275, %r1532;
	add.s32 	%r1532, %r1276, %r1257;
	add.s32 	%r1535, %r1535, -32;
	bra.uni 	$L__BB1_16;
$L__BB1_21:
	@%p222 bra 	$L__BB1_23;
	add.s32 	%r1065, %r1532, %r64;
	add.s64 	%rd101, %rd5, 256;
	mov.b32 	%r1064, 101;
	// begin inline asm
	st.relaxed.gpu.v2.u32 [%rd101], {%r1064, %r1065};
	// end inline asm
	st.shared.u32 	[_ZZN3cub18CUB_300001_SM_10006detail6select23DeviceSelectSweepKernelINS2_10policy_hubIiiiLb0ELNS0_10SelectImplE2EE10Policy1000EPiS8_S8_S8_NS0_13ScanTileStateIiLb1EEENS0_8NullTypeESB_iNS2_19streaming_context_tIiLb0EEELS5_2EEEvT0_T1_T2_T3_T4_T5_T6_T7_iT8_NS1_7vsmem_tEE19static_temp_storage+100], %r1532;
	st.shared.u32 	[_ZZN3cub18CUB_300001_SM_10006detail6select23DeviceSelectSweepKernelINS2_10policy_hubIiiiLb0ELNS0_10SelectImplE2EE10Policy1000EPiS8_S8_S8_NS0_13ScanTileStateIiLb1EEENS0_8NullTypeESB_iNS2_19streaming_context_tIiLb0EEELS5_2EEEvT0_T1_T2_T3_T4_T5_T6_T7_iT8_NS1_7vsmem_tEE19static_temp_storage+104], %r1065;
$L__BB1_23:
	setp.ne.s32 	%p237, %r914, 0;
	mov.u32 	%r1539, %r66;
	@%p237 bra 	$L__BB1_25;
	st.shared.u32 	[_ZZN3cub18CUB_300001_SM_10006detail6select23DeviceSelectSweepKernelINS2_10policy_hubIiiiLb0ELNS0_10SelectImplE2EE10Policy1000EPiS8_S8_S8_NS0_13ScanTileStateIiLb1EEENS0_8NullTypeESB_iNS2_19streaming_context_tIiLb0EEELS5_2EEEvT0_T1_T2_T3_T4_T5_T6_T7_iT8_NS1_7vsmem_tEE19static_temp_storage+72], %r1532;
	mov.u32 	%r1539, %r1532;
$L__BB1_25:
	ld.param.u32 	%r1527, [_ZN3cub18CUB_300001_SM_10006detail6select23DeviceSelectSweepKernelINS2_10policy_hubIiiiLb0ELNS0_10SelectImplE2EE10Policy1000EPiS8_S8_S8_NS0_13ScanTileStateIiLb1EEENS0_8NullTypeESB_iNS2_19streaming_context_tIiLb0EEELS5_2EEEvT0_T1_T2_T3_T4_T5_T6_T7_iT8_NS1_7vsmem_tE_param_7];
	ld.param.u64 	%rd165, [_ZN3cub18CUB_300001_SM_10006detail6select23DeviceSelectSweepKernelINS2_10policy_hubIiiiLb0ELNS0_10SelectImplE2EE10Policy1000EPiS8_S8_S8_NS0_13ScanTileStateIiLb1EEENS0_8NullTypeESB_iNS2_19streaming_context_tIiLb0EEELS5_2EEEvT0_T1_T2_T3_T4_T5_T6_T7_iT8_NS1_7vsmem_tE_param_2];
	setp.ne.s32 	%p238, %r60, 0;
	setp.ne.s32 	%p239, %r59, 0;
	setp.ne.s32 	%p240, %r58, 0;
	setp.ne.s32 	%p241, %r57, 0;
	setp.ne.s32 	%p242, %r56, 0;
	setp.ne.s32 	%p243, %r55, 0;
	setp.ne.s32 	%p244, %r54, 0;
	setp.ne.s32 	%p245, %r53, 0;
	setp.ne.s32 	%p246, %r52, 0;
	setp.ne.s32 	%p247, %r51, 0;
	setp.ne.s32 	%p248, %r50, 0;
	bar.sync 	0;
	setp.eq.s32 	%p249, %r38, 0;
	mov.u32 	%r1066, _ZZN3cub18CUB_300001_SM_10006detail6select23DeviceSelectSweepKernelINS2_10policy_hubIiiiLb0ELNS0_10SelectImplE2EE10Policy1000EPiS8_S8_S8_NS0_13ScanTileStateIiLb1EEENS0_8NullTypeESB_iNS2_19streaming_context_tIiLb0EEELS5_2EEEvT0_T1_T2_T3_T4_T5_T6_T7_iT8_NS1_7vsmem_tEE19static_temp_storage;
	ld.shared.u32 	%r1067, [_ZZN3cub18CUB_300001_SM_10006detail6select23DeviceSelectSweepKernelINS2_10policy_hubIiiiLb0ELNS0_10SelectImplE2EE10Policy1000EPiS8_S8_S8_NS0_13ScanTileStateIiLb1EEENS0_8NullTypeESB_iNS2_19streaming_context_tIiLb0EEELS5_2EEEvT0_T1_T2_T3_T4_T5_T6_T7_iT8_NS1_7vsmem_tEE19static_temp_storage+72];
	selp.b32 	%r1068, 0, %r1067, %p249;
	add.s32 	%r1069, %r1068, %r1539;
	selp.u32 	%r1070, 1, 0, %p248;
	add.s32 	%r1071, %r1069, %r1070;
	selp.u32 	%r1072, 1, 0, %p247;
	add.s32 	%r1073, %r1072, %r1070;
	add.s32 	%r1074, %r1073, %r1069;
	selp.u32 	%r1075, 1, 0, %p246;
	add.s32 	%r1076, %r1074, %r1075;
	selp.u32 	%r1077, 1, 0, %p245;
	add.s32 	%r1078, %r1076, %r1077;
	selp.u32 	%r1079, 1, 0, %p244;
	add.s32 	%r1080, %r1078, %r1079;
	selp.u32 	%r1081, 1, 0, %p243;
	add.s32 	%r1082, %r1080, %r1081;
	selp.u32 	%r1083, 1, 0, %p242;
	add.s32 	%r1084, %r1082, %r1083;
	selp.u32 	%r1085, 1, 0, %p241;
	add.s32 	%r1086, %r1084, %r1085;
	selp.u32 	%r1087, 1, 0, %p240;
	add.s32 	%r1088, %r1086, %r1087;
	selp.u32 	%r1089, 1, 0, %p239;
	add.s32 	%r1090, %r1088, %r1089;
	ld.shared.u32 	%r1091, [_ZZN3cub18CUB_300001_SM_10006detail6select23DeviceSelectSweepKernelINS2_10policy_hubIiiiLb0ELNS0_10SelectImplE2EE10Policy1000EPiS8_S8_S8_NS0_13ScanTileStateIiLb1EEENS0_8NullTypeESB_iNS2_19streaming_context_tIiLb0EEELS5_2EEEvT0_T1_T2_T3_T4_T5_T6_T7_iT8_NS1_7vsmem_tEE19static_temp_storage+108];
	ld.shared.u32 	%r1092, [_ZZN3cub18CUB_300001_SM_10006detail6select23DeviceSelectSweepKernelINS2_10policy_hubIiiiLb0ELNS0_10SelectImplE2EE10Policy1000EPiS8_S8_S8_NS0_13ScanTileStateIiLb1EEENS0_8NullTypeESB_iNS2_19streaming_context_tIiLb0EEELS5_2EEEvT0_T1_T2_T3_T4_T5_T6_T7_iT8_NS1_7vsmem_tEE19static_temp_storage+100];
	sub.s32 	%r1093, %r37, %r1092;
	bar.sync 	0;
	sub.s32 	%r1094, 4928, %r1091;
	add.s32 	%r1095, %r1091, %r1092;
	sub.s32 	%r1096, %r1069, %r1092;
	mul.lo.s32 	%r1097, %r38, 11;
	sub.s32 	%r1098, %r1097, %r1096;
	add.s32 	%r1099, %r1096, %r1094;
	selp.b32 	%r1100, %r1099, %r1098, %p248;
	shl.b32 	%r1101, %r1100, 2;
	add.s32 	%r1102, %r1066, %r1101;
	st.shared.u32 	[%r1102], %r39;
	sub.s32 	%r1103, %r1092, %r1071;
	add.s32 	%r1104, %r1097, %r1103;
	add.s32 	%r1105, %r1104, 1;
	add.s32 	%r1106, %r1099, %r1070;
	selp.b32 	%r1107, %r1106, %r1105, %p247;
	shl.b32 	%r1108, %r1107, 2;
	add.s32 	%r1109, %r1066, %r1108;
	st.shared.u32 	[%r1109], %r40;
	sub.s32 	%r1110, %r1092, %r1074;
	add.s32 	%r1111, %r1097, %r1110;
	add.s32 	%r1112, %r1111, 2;
	add.s32 	%r1113, %r1106, %r1072;
	selp.b32 	%r1114, %r1113, %r1112, %p246;
	shl.b32 	%r1115, %r1114, 2;
	add.s32 	%r1116, %r1066, %r1115;
	st.shared.u32 	[%r1116], %r41;
	sub.s32 	%r1117, %r1092, %r1076;
	add.s32 	%r1118, %r1097, %r1117;
	add.s32 	%r1119, %r1118, 3;
	add.s32 	%r1120, %r1113, %r1075;
	selp.b32 	%r1121, %r1120, %r1119, %p245;
	shl.b32 	%r1122, %r1121, 2;
	add.s32 	%r1123, %r1066, %r1122;
	st.shared.u32 	[%r1123], %r42;
	sub.s32 	%r1124, %r1092, %r1078;
	add.s32 	%r1125, %r1097, %r1124;
	add.s32 	%r1126, %r1125, 4;
	add.s32 	%r1127, %r1120, %r1077;
	selp.b32 	%r1128, %r1127, %r1126, %p244;
	shl.b32 	%r1129, %r1128, 2;
	add.s32 	%r1130, %r1066, %r1129;
	st.shared.u32 	[%r1130], %r43;
	sub.s32 	%r1131, %r1092, %r1080;
	add.s32 	%r1132, %r1097, %r1131;
	add.s32 	%r1133, %r1132, 5;
	add.s32 	%r1134, %r1127, %r1079;
	selp.b32 	%r1135, %r1134, %r1133, %p243;
	shl.b32 	%r1136, %r1135, 2;
	add.s32 	%r1137, %r1066, %r1136;
	st.shared.u32 	[%r1137], %r44;
	sub.s32 	%r1138, %r1092, %r1082;
	add.s32 	%r1139, %r1097, %r1138;
	add.s32 	%r1140, %r1139, 6;
	add.s32 	%r1141, %r1134, %r1081;
	selp.b32 	%r1142, %r1141, %r1140, %p242;
	shl.b32 	%r1143, %r1142, 2;
	add.s32 	%r1144, %r1066, %r1143;
	st.shared.u32 	[%r1144], %r45;
	sub.s32 	%r1145, %r1092, %r1084;
	add.s32 	%r1146, %r1097, %r1145;
	add.s32 	%r1147, %r1146, 7;
	add.s32 	%r1148, %r1141, %r1083;
	selp.b32 	%r1149, %r1148, %r1147, %p241;
	shl.b32 	%r1150, %r1149, 2;
	add.s32 	%r1151, %r1066, %r1150;
	st.shared.u32 	[%r1151], %r46;
	sub.s32 	%r1152, %r1092, %r1086;
	add.s32 	%r1153, %r1097, %r1152;
	add.s32 	%r1154, %r1153, 8;
	add.s32 	%r1155, %r1148, %r1085;
	selp.b32 	%r1156, %r1155, %r1154, %p240;
	shl.b32 	%r1157, %r1156, 2;
	add.s32 	%r1158, %r1066, %r1157;
	st.shared.u32 	[%r1158], %r47;
	sub.s32 	%r1159, %r1092, %r1088;
	add.s32 	%r1160, %r1097, %r1159;
	add.s32 	%r1161, %r1160, 9;
	add.s32 	%r1162, %r1155, %r1087;
	selp.b32 	%r1163, %r1162, %r1161, %p239;
	shl.b32 	%r1164, %r1163, 2;
	add.s32 	%r1165, %r1066, %r1164;
	st.shared.u32 	[%r1165], %r48;
	sub.s32 	%r1166, %r1092, %r1090;
	add.s32 	%r1167, %r1097, %r1166;
	add.s32 	%r1168, %r1167, 10;
	add.s32 	%r1169, %r1162, %r1089;
	selp.b32 	%r1170, %r1169, %r1168, %p238;
	shl.b32 	%r1171, %r1170, 2;
	add.s32 	%r1172, %r1066, %r1171;
	st.shared.u32 	[%r1172], %r49;
	bar.sync 	0;
	add.s32 	%r1173, %r1095, %r38;
	setp.lt.s32 	%p250, %r38, %r1094;
	add.s32 	%r1174, %r1093, %r38;
	not.b32 	%r1175, %r1174;
	add.s32 	%r1176, %r1527, %r1175;
	add.s32 	%r1177, %r1173, -4928;
	selp.b32 	%r1178, %r1176, %r1177, %p250;
	shl.b32 	%r1179, %r38, 2;
	add.s32 	%r1180, %r1066, %r1179;
	ld.shared.u32 	%r1181, [%r1180];
	cvta.to.global.u64 	%rd102, %rd165;
	mul.wide.s32 	%rd103, %r1178, 4;
	add.s64 	%rd104, %rd102, %rd103;
	st.global.u32 	[%rd104], %r1181;
	add.s32 	%r1182, %r38, 448;
	setp.lt.s32 	%p251, %r1182, %r1094;
	add.s32 	%r1183, %r1176, -448;
	add.s32 	%r1184, %r1173, -4480;
	selp.b32 	%r1185, %r1183, %r1184, %p251;
	ld.shared.u32 	%r1186, [%r1180+1792];
	mul.wide.s32 	%rd105, %r1185, 4;
	add.s64 	%rd106, %rd102, %rd105;
	st.global.u32 	[%rd106], %r1186;
	add.s32 	%r1187, %r38, 896;
	setp.lt.s32 	%p252, %r1187, %r1094;
	add.s32 	%r1188, %r1176, -896;
	add.s32 	%r1189, %r1173, -4032;
	selp.b32 	%r1190, %r1188, %r1189, %p252;
	ld.shared.u32 	%r1191, [%r1180+3584];
	mul.wide.s32 	%rd107, %r1190, 4;
	add.s64 	%rd108, %rd102, %rd107;
	st.global.u32 	[%rd108], %r1191;
	add.s32 	%r1192, %r38, 1344;
	setp.lt.s32 	%p253, %r1192, %r1094;
	add.s32 	%r1193, %r1176, -1344;
	add.s32 	%r1194, %r1173, -3584;
	selp.b32 	%r1195, %r1193, %r1194, %p253;
	ld.shared.u32 	%r1196, [%r1180+5376];
	mul.wide.s32 	%rd109, %r1195, 4;
	add.s64 	%rd110, %rd102, %rd109;
	st.global.u32 	[%rd110], %r1196;
	add.s32 	%r1197, %r38, 1792;
	setp.lt.s32 	%p254, %r1197, %r1094;
	add.s32 	%r1198, %r1176, -1792;
	add.s32 	%r1199, %r1173, -3136;
	selp.b32 	%r1200, %r1198, %r1199, %p254;
	ld.shared.u32 	%r1201, [%r1180+7168];
	mul.wide.s32 	%rd111, %r1200, 4;
	add.s64 	%rd112, %rd102, %rd111;
	st.global.u32 	[%rd112], %r1201;
	add.s32 	%r1202, %r38, 2240;
	setp.lt.s32 	%p255, %r1202, %r1094;
	add.s32 	%r1203, %r1176, -2240;
	add.s32 	%r1204, %r1173, -2688;
	selp.b32 	%r1205, %r1203, %r1204, %p255;
	ld.shared.u32 	%r1206, [%r1180+8960];
	mul.wide.s32 	%rd113, %r1205, 4;
	add.s64 	%rd114, %rd102, %rd113;
	st.global.u32 	[%rd114], %r1206;
	add.s32 	%r1207, %r38, 2688;
	setp.lt.s32 	%p256, %r1207, %r1094;
	add.s32 	%r1208, %r1176, -2688;
	add.s32 	%r1209, %r1173, -2240;
	selp.b32 	%r1210, %r1208, %r1209, %p256;
	ld.shared.u32 	%r1211, [%r1180+10752];
	mul.wide.s32 	%rd115, %r1210, 4;
	add.s64 	%rd116, %rd102, %rd115;
	st.global.u32 	[%rd116], %r1211;
	add.s32 	%r1212, %r38, 3136;
	setp.lt.s32 	%p257, %r1212, %r1094;
	add.s32 	%r1213, %r1176, -3136;
	add.s32 	%r1214, %r1173, -1792;
	selp.b32 	%r1215, %r1213, %r1214, %p257;
	ld.shared.u32 	%r1216, [%r1180+12544];
	mul.wide.s32 	%rd117, %r1215, 4;
	add.s64 	%rd118, %rd102, %rd117;
	st.global.u32 	[%rd118], %r1216;
	add.s32 	%r1217, %r38, 3584;
	setp.lt.s32 	%p258, %r1217, %r1094;
	add.s32 	%r1218, %r1176, -3584;
	add.s32 	%r1219, %r1173, -1344;
	selp.b32 	%r1220, %r1218, %r1219, %p258;
	ld.shared.u32 	%r1221, [%r1180+14336];
	mul.wide.s32 	%rd119, %r1220, 4;
	add.s64 	%rd120, %rd102, %rd119;
	st.global.u32 	[%rd120], %r1221;
	add.s32 	%r1222, %r38, 4032;
	setp.lt.s32 	%p259, %r1222, %r1094;
	add.s32 	%r1223, %r1176, -4032;
	add.s32 	%r1224, %r1173, -896;
	selp.b32 	%r1225, %r1223, %r1224, %p259;
	ld.shared.u32 	%r1226, [%r1180+16128];
	mul.wide.s32 	%rd121, %r1225, 4;
	add.s64 	%rd122, %rd102, %rd121;
	st.global.u32 	[%rd122], %r1226;
	add.s32 	%r1227, %r38, 4480;
	setp.lt.s32 	%p260, %r1227, %r1094;
	add.s32 	%r1228, %r1176, -4480;
	add.s32 	%r1229, %r1173, -448;
	selp.b32 	%r1230, %r1228, %r1229, %p260;
	ld.shared.u32 	%r1231, [%r1180+17920];
	mul.wide.s32 	%rd123, %r1230, 4;
	add.s64 	%rd124, %rd102, %rd123;
	st.global.u32 	[%rd124], %r1231;
	bra.uni 	$L__BB1_181;
$L__BB1_26:
	ld.param.u32 	%r1523, [_ZN3cub18CUB_300001_SM_10006detail6select23DeviceSelectSweepKernelINS2_10policy_hubIiiiLb0ELNS0_10SelectImplE2EE10Policy1000EPiS8_S8_S8_NS0_13ScanTileStateIiLb1EEENS0_8NullTypeESB_iNS2_19streaming_context_tIiLb0EEELS5_2EEEvT0_T1_T2_T3_T4_T5_T6_T7_iT8_NS1_7vsmem_tE_param_7];
	sub.s32 	%r98, %r1523, %r2;
	setp.ne.s32 	%p2, %r1, 0;
	@%p2 bra 	$L__BB1_95;
	mov.u32 	%r99, %tid.x;
	mul.lo.s32 	%r100, %r99, 11;
	setp.ge.s32 	%p112, %r100, %r98;
	@%p112 bra 	$L__BB1_29;
	add.s32 	%r661, %r100, %r2;
	mul.wide.u32 	%rd59, %r661, 4;
	add.s64 	%rd60, %rd1, %rd59;
	ld.global.u32 	%r1540, [%rd60];
$L__BB1_29:
	add.s32 	%r103, %r100, 1;
	setp.ge.s32 	%p113, %r103, %r98;
	add.s32 	%r104, %r100, %r2;
	mul.wide.u32 	%rd61, %r104, 4;
	add.s64 	%rd8, %rd1, %rd61;
	@%p113 bra 	$L__BB1_31;
	ld.global.u32 	%r1541, [%rd8+4];
$L__BB1_31:
	add.s32 	%r107, %r100, 2;
	setp.ge.s32 	%p114, %r107, %r98;
	@%p114 bra 	$L__BB1_33;
	ld.global.u32 	%r1542, [%rd8+8];
$L__BB1_33:
	add.s32 	%r110, %r100, 3;
	setp.ge.s32 	%p115, %r110, %r98;
	@%p115 bra 	$L__BB1_35;
	ld.global.u32 	%r1543, [%rd8+12];
$L__BB1_35:
	add.s32 	%r113, %r100, 4;
	setp.ge.s32 	%p116, %r113, %r98;
	@%p116 bra 	$L__BB1_37;
	ld.global.u32 	%r1544, [%rd8+16];
$L__BB1_37:
	add.s32 	%r116, %r100, 5;
	setp.ge.s32 	%p117, %r116, %r98;
	@%p117 bra 	$L__BB1_39;
	ld.global.u32 	%r1545, [%rd8+20];
$L__BB1_39:
	add.s32 	%r119, %r100, 6;
	setp.ge.s32 	%p118, %r119, %r98;
	@%p118 bra 	$L__BB1_41;
	ld.global.u32 	%r1546, [%rd8+24];
$L__BB1_41:
	add.s32 	%r122, %r100, 7;
	setp.ge.s32 	%p119, %r122, %r98;
	@%p119 bra 	$L__BB1_43;
	ld.global.u32 	%r1547, [%rd8+28];
$L__BB1_43:
	add.s32 	%r125, %r100, 8;
	setp.ge.s32 	%p120, %r125, %r98;
	@%p120 bra 	$L__BB1_45;
	ld.global.u32 	%r1548, [%rd8+32];
$L__BB1_45:
	add.s32 	%r128, %r100, 9;
	setp.ge.s32 	%p121, %r128, %r98;
	@%p121 bra 	$L__BB1_47;
	ld.global.u32 	%r1549, [%rd8+36];
$L__BB1_47:
	add.s32 	%r131, %r100, 10;
	setp.ge.s32 	%p122, %r131, %r98;
	@%p122 bra 	$L__BB1_49;
	ld.global.u32 	%r1550, [%rd8+40];
$L__BB1_49:
	setp.ge.s32 	%p123, %r100, %r98;
	bar.sync 	0;
	mov.b32 	%r1551, 1;
	@%p123 bra 	$L__BB1_51;
	add.s64 	%rd63, %rd2, %rd61;
	ld.global.u32 	%r673, [%rd63];
	setp.ne.s32 	%p124, %r673, 0;
	selp.u32 	%r1551, 1, 0, %p124;
$L__BB1_51:
	setp.ge.s32 	%p125, %r103, %r98;
	mul.wide.u32 	%rd64, %r104, 4;
	add.s64 	%rd9, %rd2, %rd64;
	mov.b32 	%r1552, 1;
	@%p125 bra 	$L__BB1_53;
	ld.global.u32 	%r675, [%rd9+4];
	setp.ne.s32 	%p126, %r675, 0;
	selp.u32 	%r1552, 1, 0, %p126;
$L__BB1_53:
	setp.ge.s32 	%p127, %r107, %r98;
	mov.b32 	%r1553, 1;
	@%p127 bra 	$L__BB1_55;
	ld.global.u32 	%r677, [%rd9+8];
	setp.ne.s32 	%p128, %r677, 0;
	selp.u32 	%r1553, 1, 0, %p128;
$L__BB1_55:
	setp.ge.s32 	%p129, %r110, %r98;
	mov.b32 	%r1554, 1;
	@%p129 bra 	$L__BB1_57;
	ld.global.u32 	%r679, [%rd9+12];
	setp.ne.s32 	%p130, %r679, 0;
	selp.u32 	%r1554, 1, 0, %p130;
$L__BB1_57:
	setp.ge.s32 	%p131, %r113, %r98;
	mov.b32 	%r1555, 1;
	@%p131 bra 	$L__BB1_59;
	ld.global.u32 	%r681, [%rd9+16];
	setp.ne.s32 	%p132, %r681, 0;
	selp.u32 	%r1555, 1, 0, %p132;
$L__BB1_59:
	setp.ge.s32 	%p133, %r116, %r98;
	mov.b32 	%r1556, 1;
	@%p133 bra 	$L__BB1_61;
	ld.global.u32 	%r683, [%rd9+20];
	setp.ne.s32 	%p134, %r683, 0;
	selp.u32 	%r1556, 1, 0, %p134;
$L__BB1_61:
	setp.ge.s32 	%p135, %r119, %r98;
	mov.b32 	%r1557, 1;
	@%p135 bra 	$L__BB1_63;
	ld.global.u32 	%r685, [%rd9+24];
	setp.ne.s32 	%p136, %r685, 0;
	selp.u32 	%r1557, 1, 0, %p136;
$L__BB1_63:
	setp.ge.s32 	%p137, %r122, %r98;
	mov.b32 	%r1558, 1;
	@%p137 bra 	$L__BB1_65;
	ld.global.u32 	%r687, [%rd9+28];
	setp.ne.s32 	%p138, %r687, 0;
	selp.u32 	%r1558, 1, 0, %p138;
$L__BB1_65:
	mov.b32 	%r1559, 1;
	@%p120 bra 	$L__BB1_67;
	ld.global.u32 	%r689, [%rd9+32];
	setp.ne.s32 	%p140, %r689, 0;
	selp.u32 	%r1559, 1, 0, %p140;
$L__BB1_67:
	mov.b32 	%r1560, 1;
	@%p121 bra 	$L__BB1_69;
	ld.global.u32 	%r691, [%rd9+36];
	setp.ne.s32 	%p142, %r691, 0;
	selp.u32 	%r1560, 1, 0, %p142;
$L__BB1_69:
	mov.b32 	%r1561, 1;
	@%p122 bra 	$L__BB1_71;
	ld.global.u32 	%r693, [%rd9+40];
	setp.ne.s32 	%p144, %r693, 0;
	selp.u32 	%r1561, 1, 0, %p144;
$L__BB1_71:
	bar.sync 	0;
	add.s32 	%r725, %r1552, %r1551;
	add.s32 	%r726, %r1553, %r725;
	add.s32 	%r727, %r1554, %r726;
	add.s32 	%r728, %r1555, %r727;
	add.s32 	%r729, %r1556, %r728;
	add.s32 	%r730, %r1557, %r729;
	add.s32 	%r731, %r1558, %r730;
	add.s32 	%r732, %r1559, %r731;
	add.s32 	%r733, %r1560, %r732;
	add.s32 	%r699, %r1561, %r733;
	// begin inline asm
	mov.u32 %r694, %laneid;
	// end inline asm
	mov.b32 	%r697, 1;
	mov.b32 	%r722, 0;
	mov.b32 	%r724, -1;
	// begin inline asm
	{  .reg .s32 r0;  .reg .pred p;  shfl.sync.up.b32 r0|p, %r699, %r697, %r722, %r724;  @p add.s32 r0, r0, %r699;  mov.s32 %r695, r0;}
	// end inline asm
	mov.b32 	%r703, 2;
	// begin inline asm
	{  .reg .s32 r0;  .reg .pred p;  shfl.sync.up.b32 r0|p, %r695, %r703, %r722, %r724;  @p add.s32 r0, r0, %r695;  mov.s32 %r701, r0;}
	// end inline asm
	mov.b32 	%r709, 4;
	// begin inline asm
	{  .reg .s32 r0;  .reg .pred p;  shfl.sync.up.b32 r0|p, %r701, %r709, %r722, %r724;  @p add.s32 r0, r0, %r701;  mov.s32 %r707, r0;}
	// end inline asm
	mov.b32 	%r715, 8;
	// begin inline asm
	{  .reg .s32 r0;  .reg .pred p;  shfl.sync.up.b32 r0|p, %r707, %r715, %r722, %r724;  @p add.s32 r0, r0, %r707;  mov.s32 %r713, r0;}
	// end inline asm
	mov.b32 	%r721, 16;
	// begin inline asm
	{  .reg .s32 r0;  .reg .pred p;  shfl.sync.up.b32 r0|p, %r713, %r721, %r722, %r724;  @p add.s32 r0, r0, %r713;  mov.s32 %r719, r0;}
	// end inline asm
	setp.ne.s32 	%p145, %r694, 31;
	@%p145 bra 	$L__BB1_73;
	shr.u32 	%r734, %r99, 3;
	and.b32  	%r735, %r734, 124;
	mov.u32 	%r736, _ZZN3cub18CUB_300001_SM_10006detail6select23DeviceSelectSweepKernelINS2_10policy_hubIiiiLb0ELNS0_10SelectImplE2EE10Policy1000EPiS8_S8_S8_NS0_13ScanTileStateIiLb1EEENS0_8NullTypeESB_iNS2_19streaming_context_tIiLb0EEELS5_2EEEvT0_T1_T2_T3_T4_T5_T6_T7_iT8_NS1_7vsmem_tEE19static_temp_storage;
	add.s32 	%r737, %r736, %r735;
	st.shared.u32 	[%r737], %r719;
$L__BB1_73:
	bar.sync 	0;
	mov.u32 	%r738, _ZZN3cub18CUB_300001_SM_10006detail6select23DeviceSelectSweepKernelINS2_10policy_hubIiiiLb0ELNS0_10SelectImplE2EE10Policy1000EPiS8_S8_S8_NS0_13ScanTileStateIiLb1EEENS0_8NullTypeESB_iNS2_19streaming_context_tIiLb0EEELS5_2EEEvT0_T1_T2_T3_T4_T5_T6_T7_iT8_NS1_7vsmem_tEE19static_temp_storage;
	ld.shared.v4.u32 	{%r739, %r740, %r741, %r742}, [_ZZN3cub18CUB_300001_SM_10006detail6select23DeviceSelectSweepKernelINS2_10policy_hubIiiiLb0ELNS0_10SelectImplE2EE10Policy1000EPiS8_S8_S8_NS0_13ScanTileStateIiLb1EEENS0_8NullTypeESB_iNS2_19streaming_context_tIiLb0EEELS5_2EEEvT0_T1_T2_T3_T4_T5_T6_T7_iT8_NS1_7vsmem_tEE19static_temp_storage];
	shr.u32 	%r743, %r99, 5;
	add.s32 	%r744, %r740, %r739;
	setp.eq.s32 	%p146, %r743, 2;
	selp.b32 	%r745, %r744, %r739, %p146;
	add.s32 	%r746, %r744, %r741;
	setp.eq.s32 	%p147, %r743, 3;
	selp.b32 	%r747, %r746, %r745, %p147;
	add.s32 	%r748, %r746, %r742;
	setp.eq.s32 	%p148, %r743, 4;
	selp.b32 	%r749, %r748, %r747, %p148;
	ld.shared.v4.u32 	{%r750, %r751, %r752, %r753}, [_ZZN3cub18CUB_300001_SM_10006detail6select23DeviceSelectSweepKernelINS2_10policy_hubIiiiLb0ELNS0_10SelectImplE2EE10Policy1000EPiS8_S8_S8_NS0_13ScanTileStateIiLb1EEENS0_8NullTypeESB_iNS2_19streaming_context_tIiLb0EEELS5_2EEEvT0_T1_T2_T3_T4_T5_T6_T7_iT8_NS1_7vsmem_tEE19static_temp_storage+16];
	add.s32 	%r754, %r748, %r750;
	setp.eq.s32 	%p149, %r743, 5;
	selp.b32 	%r755, %r754, %r749, %p149;
	add.s32 	%r756, %r754, %r751;
	setp.eq.s32 	%p150, %r743, 6;
	selp.b32 	%r757, %r756, %r755, %p150;
	add.s32 	%r758, %r756, %r752;
	setp.eq.s32 	%p151, %r743, 7;
	selp.b32 	%r759, %r758, %r757, %p151;
	add.s32 	%r760, %r758, %r753;
	setp.eq.s32 	%p152, %r743, 8;
	selp.b32 	%r761, %r760, %r759, %p152;
	ld.shared.v4.u32 	{%r762, %r763, %r764, %r765}, [_ZZN3cub18CUB_300001_SM_10006detail6select23DeviceSelectSweepKernelINS2_10policy_hubIiiiLb0ELNS0_10SelectImplE2EE10Policy1000EPiS8_S8_S8_NS0_13ScanTileStateIiLb1EEENS0_8NullTypeESB_iNS2_19streaming_context_tIiLb0EEELS5_2EEEvT0_T1_T2_T3_T4_T5_T6_T7_iT8_NS1_7vsmem_tEE19static_temp_storage+32];
	add.s32 	%r766, %r760, %r762;
	setp.eq.s32 	%p153, %r743, 9;
	selp.b32 	%r767, %r766, %r761, %p153;
	add.s32 	%r768, %r766, %r763;
	setp.eq.s32 	%p154, %r743, 10;
	selp.b32 	%r769, %r768, %r767, %p154;
	add.s32 	%r770, %r768, %r764;
	setp.eq.s32 	%p155, %r743, 11;
	selp.b32 	%r771, %r770, %r769, %p155;
	add.s32 	%r772, %r770, %r765;
	setp.eq.s32 	%p156, %r743, 12;
	selp.b32 	%r773, %r772, %r771, %p156;
	ld.shared.v2.u32 	{%r774, %r775}, [_ZZN3cub18CUB_300001_SM_10006detail6select23DeviceSelectSweepKernelINS2_10policy_hubIiiiLb0ELNS0_10SelectImplE2EE10Policy1000EPiS8_S8_S8_NS0_13ScanTileStateIiLb1EEENS0_8NullTypeESB_iNS2_19streaming_context_tIiLb0EEELS5_2EEEvT0_T1_T2_T3_T4_T5_T6_T7_iT8_NS1_7vsmem_tEE19static_temp_storage+48];
	add.s32 	%r776, %r772, %r774;
	setp.eq.s32 	%p157, %r743, 13;
	selp.b32 	%r777, %r776, %r773, %p157;
	setp.lt.u32 	%p158, %r99, 32;
	selp.b32 	%r778, 0, %r777, %p158;
	setp.eq.s32 	%p159, %r694, 0;
	add.s32 	%r779, %r1552, %r1551;
	add.s32 	%r780, %r1553, %r779;
	add.s32 	%r781, %r1554, %r780;
	add.s32 	%r782, %r1555, %r781;
	add.s32 	%r783, %r1556, %r782;
	add.s32 	%r784, %r1557, %r783;
	add.s32 	%r785, %r1558, %r784;
	add.s32 	%r786, %r1559, %r785;
	add.s32 	%r787, %r1560, %r786;
	add.s32 	%r788, %r1561, %r787;
	sub.s32 	%r789, %r719, %r788;
	selp.b32 	%r790, 0, %r789, %p159;
	add.s32 	%r791, %r778, %r790;
	add.s32 	%r792, %r791, %r1551;
	add.s32 	%r793, %r779, %r791;
	add.s32 	%r794, %r780, %r791;
	add.s32 	%r795, %r781, %r791;
	add.s32 	%r796, %r782, %r791;
	add.s32 	%r797, %r783, %r791;
	add.s32 	%r798, %r784, %r791;
	add.s32 	%r799, %r785, %r791;
	add.s32 	%r800, %r786, %r791;
	add.s32 	%r801, %r787, %r791;
	add.s32 	%r802, %r98, %r775;
	add.s32 	%r803, %r802, %r776;
	add.s32 	%r1595, %r803, -4928;
	bar.sync 	0;
	sub.s32 	%r159, %r98, %r1595;
	sub.s32 	%r804, %r100, %r791;
	setp.eq.s32 	%p160, %r1551, 0;
	add.s32 	%r805, %r791, %r159;
	selp.b32 	%r806, %r804, %r805, %p160;
	shl.b32 	%r807, %r806, 2;
	add.s32 	%r808, %r738, %r807;
	st.shared.u32 	[%r808], %r1540;
	sub.s32 	%r809, %r103, %r792;
	setp.eq.s32 	%p161, %r1552, 0;
	add.s32 	%r810, %r805, %r1551;
	selp.b32 	%r811, %r809, %r810, %p161;
	shl.b32 	%r812, %r811, 2;
	add.s32 	%r813, %r738, %r812;
	st.shared.u32 	[%r813], %r1541;
	sub.s32 	%r814, %r100, %r793;
	add.s32 	%r815, %r814, 2;
	setp.eq.s32 	%p162, %r1553, 0;
	add.s32 	%r816, %r810, %r1552;
	selp.b32 	%r817, %r815, %r816, %p162;
	shl.b32 	%r818, %r817, 2;
	add.s32 	%r819, %r738, %r818;
	st.shared.u32 	[%r819], %r1542;
	sub.s32 	%r820, %r110, %r794;
	setp.eq.s32 	%p163, %r1554, 0;
	add.s32 	%r821, %r816, %r1553;
	selp.b32 	%r822, %r820, %r821, %p163;
	shl.b32 	%r823, %r822, 2;
	add.s32 	%r824, %r738, %r823;
	st.shared.u32 	[%r824], %r1543;
	sub.s32 	%r825, %r100, %r795;
	add.s32 	%r826, %r825, 4;
	setp.eq.s32 	%p164, %r1555, 0;
	add.s32 	%r827, %r821, %r1554;
	selp.b32 	%r828, %r826, %r827, %p164;
	shl.b32 	%r829, %r828, 2;
	add.s32 	%r830, %r738, %r829;
	st.shared.u32 	[%r830], %r1544;
	sub.s32 	%r831, %r100, %r796;
	add.s32 	%r832, %r831, 5;
	setp.eq.s32 	%p165, %r1556, 0;
	add.s32 	%r833, %r827, %r1555;
	selp.b32 	%r834, %r832, %r833, %p165;
	shl.b32 	%r835, %r834, 2;
	add.s32 	%r836, %r738, %r835;
	st.shared.u32 	[%r836], %r1545;
	sub.s32 	%r837, %r100, %r797;
	add.s32 	%r838, %r837, 6;
	setp.eq.s32 	%p166, %r1557, 0;
	add.s32 	%r839, %r833, %r1556;
	selp.b32 	%r840, %r838, %r839, %p166;
	shl.b32 	%r841, %r840, 2;
	add.s32 	%r842, %r738, %r841;
	st.shared.u32 	[%r842], %r1546;
	sub.s32 	%r843, %r100, %r798;
	add.s32 	%r844, %r843, 7;
	setp.eq.s32 	%p167, %r1558, 0;
	add.s32 	%r845, %r839, %r1557;
	selp.b32 	%r846, %r844, %r845, %p167;
	shl.b32 	%r847, %r846, 2;
	add.s32 	%r848, %r738, %r847;
	st.shared.u32 	[%r848], %r1547;
	sub.s32 	%r849, %r100, %r799;
	add.s32 	%r850, %r849, 8;
	setp.eq.s32 	%p168, %r1559, 0;
	add.s32 	%r851, %r845, %r1558;
	selp.b32 	%r852, %r850, %r851, %p168;
	shl.b32 	%r853, %r852, 2;
	add.s32 	%r854, %r738, %r853;
	st.shared.u32 	[%r854], %r1548;
	sub.s32 	%r855, %r100, %r800;
	add.s32 	%r856, %r855, 9;
	setp.eq.s32 	%p169, %r1560, 0;
	add.s32 	%r857, %r851, %r1559;
	selp.b32 	%r858, %r856, %r857, %p169;
	shl.b32 	%r859, %r858, 2;
	add.s32 	%r860, %r738, %r859;
	st.shared.u32 	[%r860], %r1549;
	sub.s32 	%r861, %r100, %r801;
	add.s32 	%r862, %r861, 10;
	setp.eq.s32 	%p170, %r1561, 0;
	add.s32 	%r863, %r857, %r1560;
	selp.b32 	%r864, %r862, %r863, %p170;
	shl.b32 	%r865, %r864, 2;
	add.s32 	%r866, %r738, %r865;
	st.shared.u32 	[%r866], %r1550;
	bar.sync 	0;
	setp.ge.s32 	%p171, %r99, %r98;
	shl.b32 	%r867, %r99, 2;
	add.s32 	%r160, %r738, %r867;
	@%p171 bra 	$L__BB1_75;
	ld.param.u32 	%r1525, [_ZN3cub18CUB_300001_SM_10006detail6select23DeviceSelectSweepKernelINS2_10policy_hubIiiiLb0ELNS0_10SelectImplE2EE10Policy1000EPiS8_S8_S8_NS0_13ScanTileStateIiLb1EEENS0_8NullTypeESB_iNS2_19streaming_context_tIiLb0EEELS5_2EEEvT0_T1_T2_T3_T4_T5_T6_T7_iT8_NS1_7vsmem_tE_param_7];
	ld.shared.u32 	%r868, [%r160];
	not.b32 	%r869, %r99;
	add.s32 	%r870, %r1525, %r869;
	setp.lt.s32 	%p172, %r99, %r159;
	sub.s32 	%r871, %r99, %r159;
	selp.b32 	%r872, %r870, %r871, %p172;
	mul.wide.s32 	%rd65, %r872, 4;
	add.s64 	%rd66, %rd3, %rd65;
	st.global.u32 	[%rd66], %r868;
$L__BB1_75:
	ld.param.u32 	%r1526, [_ZN3cub18CUB_300001_SM_10006detail6select23DeviceSelectSweepKernelINS2_10policy_hubIiiiLb0ELNS0_10SelectImplE2EE10Policy1000EPiS8_S8_S8_NS0_13ScanTileStateIiLb1EEENS0_8NullTypeESB_iNS2_19streaming_context_tIiLb0EEELS5_2EEEvT0_T1_T2_T3_T4_T5_T6_T7_iT8_NS1_7vsmem_tE_param_7];
	add.s32 	%r161, %r99, 448;
	sub.s32 	%r162, %r1526, %r99;
	setp.ge.s32 	%p173, %r161, %r98;
	@%p173 bra 	$L__BB1_77;
	ld.shared.u32 	%r873, [%r160+1792];
	add.s32 	%r874, %r162, -449;
	setp.lt.s32 	%p174, %r161, %r159;
	sub.s32 	%r875, %r161, %r159;
	selp.b32 	%r876, %r874, %r875, %p174;
	mul.wide.s32 	%rd67, %r876, 4;
	add.s64 	%rd68, %rd3, %rd67;
	st.global.u32 	[%rd68], %r873;
$L__BB1_77:
	add.s32 	%r163, %r99, 896;
	setp.ge.s32 	%p175, %r163, %r98;
	@%p175 bra 	$L__BB1_79;
	ld.shared.u32 	%r877, [%r160+3584];
	add.s32 	%r878, %r162, -897;
	setp.lt.s32 	%p176, %r163, %r159;
	sub.s32 	%r879, %r163, %r159;
	selp.b32 	%r880, %r878, %r879, %p176;
	mul.wide.s32 	%rd69, %r880, 4;
	add.s64 	%rd70, %rd3, %rd69;
	st.global.u32 	[%rd70], %r877;
$L__BB1_79:
	add.s32 	%r164, %r99, 1344;
	setp.ge.s32 	%p177, %r164, %r98;
	@%p177 bra 	$L__BB1_81;
	ld.shared.u32 	%r881, [%r160+5376];
	add.s32 	%r882, %r162, -1345;
	setp.lt.s32 	%p178, %r164, %r159;
	sub.s32 	%r883, %r164, %r159;
	selp.b32 	%r884, %r882, %r883, %p178;
	mul.wide.s32 	%rd71, %r884, 4;
	add.s64 	%rd72, %rd3, %rd71;
	st.global.u32 	[%rd72], %r881;
$L__BB1_81:
	add.s32 	%r165, %r99, 1792;
	setp.ge.s32 	%p179, %r165, %r98;
	@%p179 bra 	$L__BB1_83;
	ld.shared.u32 	%r885, [%r160+7168];
	add.s32 	%r886, %r162, -1793;
	setp.lt.s32 	%p180, %r165, %r159;
	sub.s32 	%r887, %r165, %r159;
	selp.b32 	%r888, %r886, %r887, %p180;
	mul.wide.s32 	%rd73, %r888, 4;
	add.s64 	%rd74, %rd3, %rd73;
	st.global.u32 	[%rd74], %r885;
$L__BB1_83:
	add.s32 	%r166, %r99, 2240;
	setp.ge.s32 	%p181, %r166, %r98;
	@%p181 bra 	$L__BB1_85;
	ld.shared.u32 	%r889, [%r160+8960];
	add.s32 	%r890, %r162, -2241;
	setp.lt.s32 	%p182, %r166, %r159;
	sub.s32 	%r891, %r166, %r159;
	selp.b32 	%r892, %r890, %r891, %p182;
	mul.wide.s32 	%rd75, %r892, 4;
	add.s64 	%rd76, %rd3, %rd75;
	st.global.u32 	[%rd76], %r889;
$L__BB1_85:
	add.s32 	%r167, %r99, 2688;
	setp.ge.s32 	%p183, %r167, %r98;
	@%p183 bra 	$L__BB1_87;
	ld.shared.u32 	%r893, [%r160+10752];
	add.s32 	%r894, %r162, -2689;
	setp.lt.s32 	%p184, %r167, %r159;
	sub.s32 	%r895, %r167, %r159;
	selp.b32 	%r896, %r894, %r895, %p184;
	mul.wide.s32 	%rd77, %r896, 4;
	add.s64 	%rd78, %rd3, %rd77;
	st.global.u32 	[%rd78], %r893;
$L__BB1_87:
	add.s32 	%r168, %r99, 3136;
	setp.ge.s32 	%p185, %r168, %r98;
	@%p185 bra 	$L__BB1_89;
	ld.shared.u32 	%r897, [%r160+12544];
	add.s32 	%r898, %r162, -3137;
	setp.lt.s32 	%p186, %r168, %r159;
	sub.s32 	%r899, %r168, %r159;
	selp.b32 	%r900, %r898, %r899, %p186;
	mul.wide.s32 	%rd79, %r900, 4;
	add.s64 	%rd80, %rd3, %rd79;
	st.global.u32 	[%rd80], %r897;
$L__BB1_89:
	add.s32 	%r169, %r99, 3584;
	setp.ge.s32 	%p187, %r169, %r98;
	@%p187 bra 	$L__BB1_91;
	ld.shared.u32 	%r901, [%r160+14336];
	add.s32 	%r902, %r162, -3585;
	setp.lt.s32 	%p188, %r169, %r159;
	sub.s32 	%r903, %r169, %r159;
	selp.b32 	%r904, %r902, %r903, %p188;
	mul.wide.s32 	%rd81, %r904, 4;
	add.s64 	%rd82, %rd3, %rd81;
	st.global.u32 	[%rd82], %r901;
$L__BB1_91:
	add.s32 	%r170, %r99, 4032;
	setp.ge.s32 	%p189, %r170, %r98;
	@%p189 bra 	$L__BB1_93;
	ld.shared.u32 	%r905, [%r160+16128];
	add.s32 	%r906, %r162, -4033;
	setp.lt.s32 	%p190, %r170, %r159;
	sub.s32 	%r907, %r170, %r159;
	selp.b32 	%r908, %r906, %r907, %p190;
	mul.wide.s32 	%rd83, %r908, 4;
	add.s64 	%rd84, %rd3, %rd83;
	st.global.u32 	[%rd84], %r905;
$L__BB1_93:
	add.s32 	%r909, %r99, 4480;
	sub.s32 	%r910, %r909, %r159;
	setp.lt.s32 	%p191, %r909, %r159;
	add.s32 	%r911, %r162, -4481;
	selp.b32 	%r171, %r911, %r910, %p191;
	setp.ge.s32 	%p192, %r909, %r98;
	@%p192 bra 	$L__BB1_179;
	ld.shared.u32 	%r912, [%r160+17920];
	mul.wide.s32 	%rd85, %r171, 4;
	add.s64 	%rd86, %rd3, %rd85;
	st.global.u32 	[%rd86], %r912;
	bra.uni 	$L__BB1_179;
$L__BB1_95:
	cvt.s64.s32 	%rd20, %r2;
	mov.u32 	%r172, %tid.x;
	mul.lo.s32 	%r173, %r172, 11;
	setp.ge.s32 	%p3, %r173, %r98;
	cvt.u64.u32 	%rd21, %r173;
	add.s64 	%rd10, %rd21, %rd20;
	shl.b64 	%rd22, %rd10, 2;
	add.s64 	%rd11, %rd1, %rd22;
	@%p3 bra 	$L__BB1_97;
	ld.global.u32 	%r1562, [%rd11];
$L__BB1_97:
	add.s32 	%r176, %r173, 1;
	setp.ge.s32 	%p4, %r176, %r98;
	@%p4 bra 	$L__BB1_99;
	ld.global.u32 	%r1563, [%rd11+4];
$L__BB1_99:
	add.s32 	%r179, %r173, 2;
	setp.ge.s32 	%p5, %r179, %r98;
	@%p5 bra 	$L__BB1_101;
	ld.global.u32 	%r1564, [%rd11+8];
$L__BB1_101:
	add.s32 	%r182, %r173, 3;
	setp.ge.s32 	%p6, %r182, %r98;
	@%p6 bra 	$L__BB1_103;
	ld.global.u32 	%r1565, [%rd11+12];
$L__BB1_103:
	add.s32 	%r185, %r173, 4;
	setp.ge.s32 	%p7, %r185, %r98;
	@%p7 bra 	$L__BB1_105;
	ld.global.u32 	%r1566, [%rd11+16];
$L__BB1_105:
	add.s32 	%r188, %r173, 5;
	setp.ge.s32 	%p8, %r188, %r98;
	@%p8 bra 	$L__BB1_107;
	ld.global.u32 	%r1567, [%rd11+20];
$L__BB1_107:
	add.s32 	%r191, %r173, 6;
	setp.ge.s32 	%p9, %r191, %r98;
	@%p9 bra 	$L__BB1_109;
	ld.global.u32 	%r1568, [%rd11+24];
$L__BB1_109:
	add.s32 	%r194, %r173, 7;
	setp.ge.s32 	%p10, %r194, %r98;
	@%p10 bra 	$L__BB1_111;
	ld.global.u32 	%r1569, [%rd11+28];
$L__BB1_111:
	add.s32 	%r197, %r173, 8;
	setp.ge.s32 	%p11, %r197, %r98;
	@%p11 bra 	$L__BB1_113;
	ld.global.u32 	%r1570, [%rd11+32];
$L__BB1_113:
	add.s32 	%r200, %r173, 9;
	setp.ge.s32 	%p12, %r200, %r98;
	@%p12 bra 	$L__BB1_115;
	ld.global.u32 	%r1571, [%rd11+36];
$L__BB1_115:
	add.s32 	%r203, %r173, 10;
	setp.ge.s32 	%p13, %r203, %r98;
	@%p13 bra 	$L__BB1_117;
	ld.global.u32 	%r1572, [%rd11+40];
$L__BB1_117:
	setp.ge.s32 	%p14, %r173, %r98;
	bar.sync 	0;
	add.s64 	%rd12, %rd2, %rd22;
	mov.b32 	%r1573, 1;
	@%p14 bra 	$L__BB1_119;
	ld.global.u32 	%r299, [%rd12];
	setp.ne.s32 	%p15, %r299, 0;
	selp.u32 	%r1573, 1, 0, %p15;
$L__BB1_119:
	setp.ge.s32 	%p16, %r176, %r98;
	mov.b32 	%r1574, 1;
	@%p16 bra 	$L__BB1_121;
	ld.global.u32 	%r301, [%rd12+4];
	setp.ne.s32 	%p17, %r301, 0;
	selp.u32 	%r1574, 1, 0, %p17;
$L__BB1_121:
	setp.ge.s32 	%p18, %r179, %r98;
	mov.b32 	%r1575, 1;
	@%p18 bra 	$L__BB1_123;
	ld.global.u32 	%r303, [%rd12+8];
	setp.ne.s32 	%p19, %r303, 0;
	selp.u32 	%r1575, 1, 0, %p19;
$L__BB1_123:
	setp.ge.s32 	%p20, %r182, %r98;
	mov.b32 	%r1576, 1;
	@%p20 bra 	$L__BB1_125;
	ld.global.u32 	%r305, [%rd12+12];
	setp.ne.s32 	%p21, %r305, 0;
	selp.u32 	%r1576, 1, 0, %p21;
$L__BB1_125:
	setp.ge.s32 	%p22, %r185, %r98;
	mov.b32 	%r1577, 1;
	@%p22 bra 	$L__BB1_127;
	ld.global.u32 	%r307, [%rd12+16];
	setp.ne.s32 	%p23, %r307, 0;
	selp.u32 	%r1577, 1, 0, %p23;
$L__BB1_127:
	setp.ge.s32 	%p24, %r188, %r98;
	mov.b32 	%r1578, 1;
	@%p24 bra 	$L__BB1_129;
	ld.global.u32 	%r309, [%rd12+20];
	setp.ne.s32 	%p25, %r309, 0;
	selp.u32 	%r1578, 1, 0, %p25;
$L__BB1_129:
	mov.b32 	%r1579, 1;
	@%p9 bra 	$L__BB1_131;
	ld.global.u32 	%r311, [%rd12+24];
	setp.ne.s32 	%p27, %r311, 0;
	selp.u32 	%r1579, 1, 0, %p27;
$L__BB1_131:
	mov.b32 	%r1580, 1;
	@%p10 bra 	$L__BB1_133;
	ld.global.u32 	%r313, [%rd12+28];
	setp.ne.s32 	%p29, %r313, 0;
	selp.u32 	%r1580, 1, 0, %p29;
$L__BB1_133:
	mov.b32 	%r1581, 1;
	@%p11 bra 	$L__BB1_135;
	ld.global.u32 	%r315, [%rd12+32];
	setp.ne.s32 	%p31, %r315, 0;
	selp.u32 	%r1581, 1, 0, %p31;
$L__BB1_135:
	mov.b32 	%r1582, 1;
	@%p12 bra 	$L__BB1_137;
	ld.global.u32 	%r317, [%rd12+36];
	setp.ne.s32 	%p33, %r317, 0;
	selp.u32 	%r1582, 1, 0, %p33;
$L__BB1_137:
	mov.b32 	%r1583, 1;
	@%p13 bra 	$L__BB1_139;
	ld.global.u32 	%r319, [%rd12+40];
	setp.ne.s32 	%p35, %r319, 0;
	selp.u32 	%r1583, 1, 0, %p35;
$L__BB1_139:
	bar.sync 	0;
	add.s32 	%r351, %r1574, %r1573;
	add.s32 	%r352, %r1575, %r351;
	add.s32 	%r353, %r1576, %r352;
	add.s32 	%r354, %r1577, %r353;
	add.s32 	%r355, %r1578, %r354;
	add.s32 	%r356, %r1579, %r355;
	add.s32 	%r357, %r1580, %r356;
	add.s32 	%r358, %r1581, %r357;
	add.s32 	%r359, %r1582, %r358;
	add.s32 	%r325, %r1583, %r359;
	// begin inline asm
	mov.u32 %r320, %laneid;
	// end inline asm
	mov.b32 	%r323, 1;
	mov.b32 	%r348, 0;
	mov.b32 	%r350, -1;
	// begin inline asm
	{  .reg .s32 r0;  .reg .pred p;  shfl.sync.up.b32 r0|p, %r325, %r323, %r348, %r350;  @p add.s32 r0, r0, %r325;  mov.s32 %r321, r0;}
	// end inline asm
	mov.b32 	%r329, 2;
	// begin inline asm
	{  .reg .s32 r0;  .reg .pred p;  shfl.sync.up.b32 r0|p, %r321, %r329, %r348, %r350;  @p add.s32 r0, r0, %r321;  mov.s32 %r327, r0;}
	// end inline asm
	mov.b32 	%r335, 4;
	// begin inline asm
	{  .reg .s32 r0;  .reg .pred p;  shfl.sync.up.b32 r0|p, %r327, %r335, %r348, %r350;  @p add.s32 r0, r0, %r327;  mov.s32 %r333, r0;}
	// end inline asm
	mov.b32 	%r341, 8;
	// begin inline asm
	{  .reg .s32 r0;  .reg .pred p;  shfl.sync.up.b32 r0|p, %r333, %r341, %r348, %r350;  @p add.s32 r0, r0, %r333;  mov.s32 %r339, r0;}
	// end inline asm
	mov.b32 	%r347, 16;
	// begin inline asm
	{  .reg .s32 r0;  .reg .pred p;  shfl.sync.up.b32 r0|p, %r339, %r347, %r348, %r350;  @p add.s32 r0, r0, %r339;  mov.s32 %r345, r0;}
	// end inline asm
	setp.ne.s32 	%p36, %r320, 31;
	@%p36 bra 	$L__BB1_141;
	shr.u32 	%r360, %r172, 3;
	and.b32  	%r361, %r360, 124;
	mov.u32 	%r362, _ZZN3cub18CUB_300001_SM_10006detail6select23DeviceSelectSweepKernelINS2_10policy_hubIiiiLb0ELNS0_10SelectImplE2EE10Policy1000EPiS8_S8_S8_NS0_13ScanTileStateIiLb1EEENS0_8NullTypeESB_iNS2_19streaming_context_tIiLb0EEELS5_2EEEvT0_T1_T2_T3_T4_T5_T6_T7_iT8_NS1_7vsmem_tEE19static_temp_storage;
	add.s32 	%r363, %r362, %r361;
	st.shared.u32 	[%r363], %r345;
$L__BB1_141:
	sub.s32 	%r364, %r345, %r325;
	bar.sync 	0;
	ld.shared.v4.u32 	{%r365, %r366, %r367, %r368}, [_ZZN3cub18CUB_300001_SM_10006detail6select23DeviceSelectSweepKernelINS2_10policy_hubIiiiLb0ELNS0_10SelectImplE2EE10Policy1000EPiS8_S8_S8_NS0_13ScanTileStateIiLb1EEENS0_8NullTypeESB_iNS2_19streaming_context_tIiLb0EEELS5_2EEEvT0_T1_T2_T3_T4_T5_T6_T7_iT8_NS1_7vsmem_tEE19static_temp_storage];
	shr.u32 	%r369, %r172, 5;
	add.s32 	%r370, %r366, %r365;
	setp.eq.s32 	%p37, %r369, 2;
	selp.b32 	%r371, %r370, %r365, %p37;
	add.s32 	%r372, %r370, %r367;
	setp.eq.s32 	%p38, %r369, 3;
	selp.b32 	%r373, %r372, %r371, %p38;
	add.s32 	%r374, %r372, %r368;
	setp.eq.s32 	%p39, %r369, 4;
	selp.b32 	%r375, %r374, %r373, %p39;
	ld.shared.v4.u32 	{%r376, %r377, %r378, %r379}, [_ZZN3cub18CUB_300001_SM_10006detail6select23DeviceSelectSweepKernelINS2_10policy_hubIiiiLb0ELNS0_10SelectImplE2EE10Policy1000EPiS8_S8_S8_NS0_13ScanTileStateIiLb1EEENS0_8NullTypeESB_iNS2_19streaming_context_tIiLb0EEELS5_2EEEvT0_T1_T2_T3_T4_T5_T6_T7_iT8_NS1_7vsmem_tEE19static_temp_storage+16];
	add.s32 	%r380, %r374, %r376;
	setp.eq.s32 	%p40, %r369, 5;
	selp.b32 	%r381, %r380, %r375, %p40;
	add.s32 	%r382, %r380, %r377;
	setp.eq.s32 	%p41, %r369, 6;
	selp.b32 	%r383, %r382, %r381, %p41;
	add.s32 	%r384, %r382, %r378;
	setp.eq.s32 	%p42, %r369, 7;
	selp.b32 	%r385, %r384, %r383, %p42;
	add.s32 	%r386, %r384, %r379;
	setp.eq.s32 	%p43, %r369, 8;
	selp.b32 	%r387, %r386, %r385, %p43;
	ld.shared.v4.u32 	{%r388, %r389, %r390, %r391}, [_ZZN3cub18CUB_300001_SM_10006detail6select23DeviceSelectSweepKernelINS2_10policy_hubIiiiLb0ELNS0_10SelectImplE2EE10Policy1000EPiS8_S8_S8_NS0_13ScanTileStateIiLb1EEENS0_8NullTypeESB_iNS2_19streaming_context_tIiLb0EEELS5_2EEEvT0_T1_T2_T3_T4_T5_T6_T7_iT8_NS1_7vsmem_tEE19static_temp_storage+32];
	add.s32 	%r392, %r386, %r388;
	setp.eq.s32 	%p44, %r369, 9;
	selp.b32 	%r393, %r392, %r387, %p44;
	add.s32 	%r394, %r392, %r389;
	setp.eq.s32 	%p45, %r369, 10;
	selp.b32 	%r395, %r394, %r393, %p45;
	add.s32 	%r396, %r394, %r390;
	setp.eq.s32 	%p46, %r369, 11;
	selp.b32 	%r397, %r396, %r395, %p46;
	add.s32 	%r398, %r396, %r391;
	setp.eq.s32 	%p47, %r369, 12;
	selp.b32 	%r399, %r398, %r397, %p47;
	ld.shared.v2.u32 	{%r400, %r401}, [_ZZN3cub18CUB_300001_SM_10006detail6select23DeviceSelectSweepKernelINS2_10policy_hubIiiiLb0ELNS0_10SelectImplE2EE10Policy1000EPiS8_S8_S8_NS0_13ScanTileStateIiLb1EEENS0_8NullTypeESB_iNS2_19streaming_context_tIiLb0EEELS5_2EEEvT0_T1_T2_T3_T4_T5_T6_T7_iT8_NS1_7vsmem_tEE19static_temp_storage+48];
	add.s32 	%r402, %r398, %r400;
	setp.eq.s32 	%p48, %r369, 13;
	selp.b32 	%r403, %r402, %r399, %p48;
	add.s32 	%r231, %r402, %r401;
	setp.gt.u32 	%p49, %r172, 31;
	setp.lt.u32 	%p50, %r172, 32;
	setp.eq.s32 	%p51, %r320, 0;
	selp.b32 	%r404, 0, %r364, %p51;
	add.s32 	%r1594, %r403, %r404;
	selp.b32 	%r233, %r364, %r1594, %p50;
	@%p49 bra 	$L__BB1_157;
	setp.ne.s32 	%p52, %r172, 0;
	mul.wide.s32 	%rd24, %r1, 8;
	add.s64 	%rd13, %rd4, %rd24;
	@%p52 bra 	$L__BB1_144;
	st.shared.u32 	[_ZZN3cub18CUB_300001_SM_10006detail6select23DeviceSelectSweepKernelINS2_10policy_hubIiiiLb0ELNS0_10SelectImplE2EE10Policy1000EPiS8_S8_S8_NS0_13ScanTileStateIiLb1EEENS0_8NullTypeESB_iNS2_19streaming_context_tIiLb0EEELS5_2EEEvT0_T1_T2_T3_T4_T5_T6_T7_iT8_NS1_7vsmem_tEE19static_temp_storage+108], %r231;
	add.s64 	%rd25, %rd13, 256;
	mov.b32 	%r405, 100;
	// begin inline asm
	st.relaxed.gpu.v2.u32 [%rd25], {%r405, %r231};
	// end inline asm
$L__BB1_144:
	not.b32 	%r411, %r172;
	add.s32 	%r1590, %r1, %r411;
	mov.b32 	%r407, 665;
	// begin inline asm
	nanosleep.u32 %r407;
	// end inline asm
	mul.wide.s32 	%rd27, %r1590, 8;
	add.s64 	%rd28, %rd4, %rd27;
	add.s64 	%rd26, %rd28, 256;
	// begin inline asm
	ld.relaxed.gpu.v2.u32 {%r1591, %r1585}, [%rd26];
	// end inline asm
	mov.b32 	%r1586, 238;
$L__BB1_145:
	setp.eq.s32 	%p53, %r1591, 99;
	mov.b32 	%r412, -1;
	vote.sync.any.pred 	%p54, %p53, %r412;
	not.pred 	%p55, %p54;
	@%p55 bra 	$L__BB1_147;
	// begin inline asm
	nanosleep.u32 %r1586;
	// end inline asm
	shr.u32 	%r1586, %r1586, 1;
	// begin inline asm
	ld.relaxed.gpu.v2.u32 {%r1591, %r1585}, [%rd26];
	// end inline asm
	bra.uni 	$L__BB1_145;
$L__BB1_147:
	setp.eq.s32 	%p56, %r1591, 101;
	mov.b32 	%r439, -1;
	vote.sync.ballot.b32 	%r441, %p56, %r439;
	// begin inline asm
	mov.u32 %r414, %lanemask_ge;
	// end inline asm
	and.b32  	%r442, %r441, %r414;
	or.b32  	%r443, %r442, -2147483648;
	add.s32 	%r444, %r443, -1;
	not.b32 	%r445, %r443;
	and.b32  	%r446, %r445, %r444;
	popc.b32 	%r418, %r446;
	mov.b32 	%r417, 1;
	// begin inline asm
	shfl.sync.down.b32 %r415, %r1585, %r417, %r418, %r439;
	// end inline asm
	setp.lt.s32 	%p58, %r320, %r418;
	selp.b32 	%r447, %r415, 0, %p58;
	add.s32 	%r421, %r447, %r1585;
	mov.b32 	%r422, 2;
	// begin inline asm
	shfl.sync.down.b32 %r420, %r421, %r422, %r418, %r439;
	// end inline asm
	add.s32 	%r448, %r320, 2;
	setp.gt.s32 	%p59, %r448, %r418;
	selp.b32 	%r449, 0, %r420, %p59;
	add.s32 	%r426, %r421, %r449;
	mov.b32 	%r427, 4;
	// begin inline asm
	shfl.sync.down.b32 %r425, %r426, %r427, %r418, %r439;
	// end inline asm
	add.s32 	%r450, %r320, 4;
	setp.gt.s32 	%p60, %r450, %r418;
	selp.b32 	%r451, 0, %r425, %p60;
	add.s32 	%r431, %r426, %r451;
	mov.b32 	%r432, 8;
	// begin inline asm
	shfl.sync.down.b32 %r430, %r431, %r432, %r418, %r439;
	// end inline asm
	add.s32 	%r452, %r320, 8;
	setp.gt.s32 	%p61, %r452, %r418;
	selp.b32 	%r453, 0, %r430, %p61;
	add.s32 	%r436, %r431, %r453;
	mov.b32 	%r437, 16;
	// begin inline asm
	shfl.sync.down.b32 %r435, %r436, %r437, %r418, %r439;
	// end inline asm
	add.s32 	%r454, %r320, 16;
	setp.gt.s32 	%p62, %r454, %r418;
	selp.b32 	%r455, 0, %r435, %p62;
	add.s32 	%r1587, %r436, %r455;
	add.s64 	%rd15, %rd4, 256;
	mov.b32 	%r1588, 238;
$L__BB1_148:
	setp.ne.s32 	%p63, %r1591, 101;
	mov.b32 	%r456, -1;
	vote.sync.all.pred 	%p64, %p63, %r456;
	not.pred 	%p65, %p64;
	@%p65 bra 	$L__BB1_153;
	shr.u32 	%r1588, %r1588, 1;
	mul.wide.s32 	%rd53, %r1590, 8;
	add.s64 	%rd54, %rd15, %rd53;
	add.s64 	%rd52, %rd54, -256;
	// begin inline asm
	ld.relaxed.gpu.v2.u32 {%r1591, %r1592}, [%rd52];
	// end inline asm
	mov.u32 	%r1593, %r1588;
$L__BB1_150:
	setp.eq.s32 	%p102, %r1591, 99;
	mov.b32 	%r611, -1;
	vote.sync.any.pred 	%p103, %p102, %r611;
	not.pred 	%p104, %p103;
	@%p104 bra 	$L__BB1_152;
	// begin inline asm
	nanosleep.u32 %r1593;
	// end inline asm
	shr.u32 	%r1593, %r1593, 1;
	// begin inline asm
	ld.relaxed.gpu.v2.u32 {%r1591, %r1592}, [%rd52];
	// end inline asm
	bra.uni 	$L__BB1_150;
$L__BB1_152:
	setp.eq.s32 	%p105, %r1591, 101;
	mov.b32 	%r637, -1;
	vote.sync.ballot.b32 	%r638, %p105, %r637;
	and.b32  	%r639, %r638, %r414;
	or.b32  	%r640, %r639, -2147483648;
	add.s32 	%r641, %r640, -1;
	not.b32 	%r642, %r640;
	and.b32  	%r643, %r642, %r641;
	popc.b32 	%r616, %r643;
	mov.b32 	%r615, 1;
	// begin inline asm
	shfl.sync.down.b32 %r613, %r1592, %r615, %r616, %r637;
	// end inline asm
	setp.lt.s32 	%p107, %r320, %r616;
	selp.b32 	%r644, %r613, 0, %p107;
	add.s32 	%r619, %r644, %r1592;
	mov.b32 	%r620, 2;
	// begin inline asm
	shfl.sync.down.b32 %r618, %r619, %r620, %r616, %r637;
	// end inline asm
	add.s32 	%r645, %r320, 2;
	setp.gt.s32 	%p108, %r645, %r616;
	selp.b32 	%r646, 0, %r618, %p108;
	add.s32 	%r624, %r619, %r646;
	mov.b32 	%r625, 4;
	// begin inline asm
	shfl.sync.down.b32 %r623, %r624, %r625, %r616, %r637;
	// end inline asm
	add.s32 	%r647, %r320, 4;
	setp.gt.s32 	%p109, %r647, %r616;
	selp.b32 	%r648, 0, %r623, %p109;
	add.s32 	%r629, %r624, %r648;
	mov.b32 	%r630, 8;
	// begin inline asm
	shfl.sync.down.b32 %r628, %r629, %r630, %r616, %r637;
	// end inline asm
	add.s32 	%r649, %r320, 8;
	setp.gt.s32 	%p110, %r649, %r616;
	selp.b32 	%r650, 0, %r628, %p110;
	add.s32 	%r634, %r629, %r650;
	mov.b32 	%r635, 16;
	// begin inline asm
	shfl.sync.down.b32 %r633, %r634, %r635, %r616, %r637;
	// end inline asm
	add.s32 	%r651, %r320, 16;
	setp.gt.s32 	%p111, %r651, %r616;
	selp.b32 	%r652, 0, %r633, %p111;
	add.s32 	%r653, %r652, %r1587;
	add.s32 	%r1587, %r653, %r634;
	add.s32 	%r1590, %r1590, -32;
	bra.uni 	$L__BB1_148;
$L__BB1_153:
	@%p52 bra 	$L__BB1_155;
	add.s32 	%r459, %r1587, %r231;
	add.s64 	%rd29, %rd13, 256;
	mov.b32 	%r458, 101;
	// begin inline asm
	st.relaxed.gpu.v2.u32 [%rd29], {%r458, %r459};
	// end inline asm
	st.shared.u32 	[_ZZN3cub18CUB_300001_SM_10006detail6select23DeviceSelectSweepKernelINS2_10policy_hubIiiiLb0ELNS0_10SelectImplE2EE10Policy1000EPiS8_S8_S8_NS0_13ScanTileStateIiLb1EEENS0_8NullTypeESB_iNS2_19streaming_context_tIiLb0EEELS5_2EEEvT0_T1_T2_T3_T4_T5_T6_T7_iT8_NS1_7vsmem_tEE19static_temp_storage+100], %r1587;
	st.shared.u32 	[_ZZN3cub18CUB_300001_SM_10006detail6select23DeviceSelectSweepKernelINS2_10policy_hubIiiiLb0ELNS0_10SelectImplE2EE10Policy1000EPiS8_S8_S8_NS0_13ScanTileStateIiLb1EEENS0_8NullTypeESB_iNS2_19streaming_context_tIiLb0EEELS5_2EEEvT0_T1_T2_T3_T4_T5_T6_T7_iT8_NS1_7vsmem_tEE19static_temp_storage+104], %r459;
$L__BB1_155:
	setp.ne.s32 	%p67, %r320, 0;
	mov.u32 	%r1594, %r233;
	@%p67 bra 	$L__BB1_157;
	st.shared.u32 	[_ZZN3cub18CUB_300001_SM_10006detail6select23DeviceSelectSweepKernelINS2_10policy_hubIiiiLb0ELNS0_10SelectImplE2EE10Policy1000EPiS8_S8_S8_NS0_13ScanTileStateIiLb1EEENS0_8NullTypeESB_iNS2_19streaming_context_tIiLb0EEELS5_2EEEvT0_T1_T2_T3_T4_T5_T6_T7_iT8_NS1_7vsmem_tEE19static_temp_storage+72], %r1587;
	mov.u32 	%r1594, %r1587;
$L__BB1_157:
	ld.param.u32 	%r1524, [_ZN3cub18CUB_300001_SM_10006detail6select23DeviceSelectSweepKernelINS2_10policy_hubIiiiLb0ELNS0_10SelectImplE2EE10Policy1000EPiS8_S8_S8_NS0_13ScanTileStateIiLb1EEENS0_8NullTypeESB_iNS2_19streaming_context_tIiLb0EEELS5_2EEEvT0_T1_T2_T3_T4_T5_T6_T7_iT8_NS1_7vsmem_tE_param_7];
	bar.sync 	0;
	setp.eq.s32 	%p68, %r172, 0;
	mov.u32 	%r460, _ZZN3cub18CUB_300001_SM_10006detail6select23DeviceSelectSweepKernelINS2_10policy_hubIiiiLb0ELNS0_10SelectImplE2EE10Policy1000EPiS8_S8_S8_NS0_13ScanTileStateIiLb1EEENS0_8NullTypeESB_iNS2_19streaming_context_tIiLb0EEELS5_2EEEvT0_T1_T2_T3_T4_T5_T6_T7_iT8_NS1_7vsmem_tEE19static_temp_storage;
	ld.shared.u32 	%r461, [_ZZN3cub18CUB_300001_SM_10006detail6select23DeviceSelectSweepKernelINS2_10policy_hubIiiiLb0ELNS0_10SelectImplE2EE10Policy1000EPiS8_S8_S8_NS0_13ScanTileStateIiLb1EEENS0_8NullTypeESB_iNS2_19streaming_context_tIiLb0EEELS5_2EEEvT0_T1_T2_T3_T4_T5_T6_T7_iT8_NS1_7vsmem_tEE19static_temp_storage+72];
	selp.b32 	%r462, 0, %r461, %p68;
	add.s32 	%r463, %r462, %r1594;
	add.s32 	%r464, %r463, %r1573;
	add.s32 	%r465, %r1574, %r1573;
	add.s32 	%r466, %r465, %r463;
	add.s32 	%r467, %r466, %r1575;
	add.s32 	%r468, %r467, %r1576;
	add.s32 	%r469, %r468, %r1577;
	add.s32 	%r470, %r469, %r1578;
	add.s32 	%r471, %r470, %r1579;
	add.s32 	%r472, %r471, %r1580;
	add.s32 	%r473, %r472, %r1581;
	add.s32 	%r474, %r473, %r1582;
	ld.shared.v2.u32 	{%r475, %r476}, [_ZZN3cub18CUB_300001_SM_10006detail6select23DeviceSelectSweepKernelINS2_10policy_hubIiiiLb0ELNS0_10SelectImplE2EE10Policy1000EPiS8_S8_S8_NS0_13ScanTileStateIiLb1EEENS0_8NullTypeESB_iNS2_19streaming_context_tIiLb0EEELS5_2EEEvT0_T1_T2_T3_T4_T5_T6_T7_iT8_NS1_7vsmem_tEE19static_temp_storage+104];
	ld.shared.u32 	%r477, [_ZZN3cub18CUB_300001_SM_10006detail6select23DeviceSelectSweepKernelINS2_10policy_hubIiiiLb0ELNS0_10SelectImplE2EE10Policy1000EPiS8_S8_S8_NS0_13ScanTileStateIiLb1EEENS0_8NullTypeESB_iNS2_19streaming_context_tIiLb0EEELS5_2EEEvT0_T1_T2_T3_T4_T5_T6_T7_iT8_NS1_7vsmem_tEE19static_temp_storage+100];
	mov.u32 	%r478, %ctaid.x;
	mov.u32 	%r479, %nctaid.y;
	mov.u32 	%r480, %ctaid.y;
	mad.lo.s32 	%r481, %r478, %r479, %r480;
	mul.lo.s32 	%r482, %r481, 4928;
	sub.s32 	%r483, %r482, %r477;
	sub.s32 	%r484, 4928, %r98;
	sub.s32 	%r1595, %r475, %r484;
	sub.s32 	%r485, %r484, %r476;
	bar.sync 	0;
	add.s32 	%r266, %r485, %r98;
	sub.s32 	%r486, %r463, %r477;
	mul.lo.s32 	%r487, %r172, 11;
	sub.s32 	%r488, %r487, %r486;
	setp.eq.s32 	%p69, %r1573, 0;
	add.s32 	%r489, %r486, %r266;
	selp.b32 	%r490, %r488, %r489, %p69;
	shl.b32 	%r491, %r490, 2;
	add.s32 	%r492, %r460, %r491;
	st.shared.u32 	[%r492], %r1562;
	sub.s32 	%r493, %r477, %r464;
	add.s32 	%r494, %r487, %r493;
	add.s32 	%r495, %r494, 1;
	setp.eq.s32 	%p70, %r1574, 0;
	add.s32 	%r496, %r489, %r1573;
	selp.b32 	%r497, %r495, %r496, %p70;
	shl.b32 	%r498, %r497, 2;
	add.s32 	%r499, %r460, %r498;
	st.shared.u32 	[%r499], %r1563;
	sub.s32 	%r500, %r477, %r466;
	add.s32 	%r501, %r487, %r500;
	add.s32 	%r502, %r501, 2;
	setp.eq.s32 	%p71, %r1575, 0;
	add.s32 	%r503, %r496, %r1574;
	selp.b32 	%r504, %r502, %r503, %p71;
	shl.b32 	%r505, %r504, 2;
	add.s32 	%r506, %r460, %r505;
	st.shared.u32 	[%r506], %r1564;
	sub.s32 	%r507, %r477, %r467;
	add.s32 	%r508, %r487, %r507;
	add.s32 	%r509, %r508, 3;
	setp.eq.s32 	%p72, %r1576, 0;
	add.s32 	%r510, %r503, %r1575;
	selp.b32 	%r511, %r509, %r510, %p72;
	shl.b32 	%r512, %r511, 2;
	add.s32 	%r513, %r460, %r512;
	st.shared.u32 	[%r513], %r1565;
	sub.s32 	%r514, %r477, %r468;
	add.s32 	%r515, %r487, %r514;
	add.s32 	%r516, %r515, 4;
	setp.eq.s32 	%p73, %r1577, 0;
	add.s32 	%r517, %r510, %r1576;
	selp.b32 	%r518, %r516, %r517, %p73;
	shl.b32 	%r519, %r518, 2;
	add.s32 	%r520, %r460, %r519;
	st.shared.u32 	[%r520], %r1566;
	sub.s32 	%r521, %r477, %r469;
	add.s32 	%r522, %r487, %r521;
	add.s32 	%r523, %r522, 5;
	setp.eq.s32 	%p74, %r1578, 0;
	add.s32 	%r524, %r517, %r1577;
	selp.b32 	%r525, %r523, %r524, %p74;
	shl.b32 	%r526, %r525, 2;
	add.s32 	%r527, %r460, %r526;
	st.shared.u32 	[%r527], %r1567;
	sub.s32 	%r528, %r477, %r470;
	add.s32 	%r529, %r487, %r528;
	add.s32 	%r530, %r529, 6;
	setp.eq.s32 	%p75, %r1579, 0;
	add.s32 	%r531, %r524, %r1578;
	selp.b32 	%r532, %r530, %r531, %p75;
	shl.b32 	%r533, %r532, 2;
	add.s32 	%r534, %r460, %r533;
	st.shared.u32 	[%r534], %r1568;
	sub.s32 	%r535, %r477, %r471;
	add.s32 	%r536, %r487, %r535;
	add.s32 	%r537, %r536, 7;
	setp.eq.s32 	%p76, %r1580, 0;
	add.s32 	%r538, %r531, %r1579;
	selp.b32 	%r539, %r537, %r538, %p76;
	shl.b32 	%r540, %r539, 2;
	add.s32 	%r541, %r460, %r540;
	st.shared.u32 	[%r541], %r1569;
	sub.s32 	%r542, %r477, %r472;
	add.s32 	%r543, %r487, %r542;
	add.s32 	%r544, %r543, 8;
	setp.eq.s32 	%p77, %r1581, 0;
	add.s32 	%r545, %r538, %r1580;
	selp.b32 	%r546, %r544, %r545, %p77;
	shl.b32 	%r547, %r546, 2;
	add.s32 	%r548, %r460, %r547;
	st.shared.u32 	[%r548], %r1570;
	sub.s32 	%r549, %r477, %r473;
	add.s32 	%r550, %r487, %r549;
	add.s32 	%r551, %r550, 9;
	setp.eq.s32 	%p78, %r1582, 0;
	add.s32 	%r552, %r545, %r1581;
	selp.b32 	%r553, %r551, %r552, %p78;
	shl.b32 	%r554, %r553, 2;
	add.s32 	%r555, %r460, %r554;
	st.shared.u32 	[%r555], %r1571;
	sub.s32 	%r556, %r477, %r474;
	add.s32 	%r557, %r487, %r556;
	add.s32 	%r558, %r557, 10;
	setp.eq.s32 	%p79, %r1583, 0;
	add.s32 	%r559, %r552, %r1582;
	selp.b32 	%r560, %r558, %r559, %p79;
	shl.b32 	%r561, %r560, 2;
	add.s32 	%r562, %r460, %r561;
	st.shared.u32 	[%r562], %r1572;
	bar.sync 	0;
	sub.s32 	%r563, %r477, %r266;
	add.s32 	%r564, %r483, %r172;
	not.b32 	%r565, %r564;
	add.s32 	%r267, %r1524, %r565;
	add.s32 	%r268, %r563, %r172;
	setp.ge.s32 	%p80, %r172, %r98;
	shl.b32 	%r566, %r172, 2;
	add.s32 	%r269, %r460, %r566;
	@%p80 bra 	$L__BB1_159;
	ld.shared.u32 	%r567, [%r269];
	setp.lt.s32 	%p81, %r172, %r266;
	selp.b32 	%r568, %r267, %r268, %p81;
	mul.wide.s32 	%rd30, %r568, 4;
	add.s64 	%rd31, %rd3, %rd30;
	st.global.u32 	[%rd31], %r567;
$L__BB1_159:
	add.s32 	%r270, %r172, 448;
	setp.ge.s32 	%p82, %r270, %r98;
	@%p82 bra 	$L__BB1_161;
	ld.shared.u32 	%r569, [%r269+1792];
	add.s32 	%r570, %r268, 448;
	add.s32 	%r571, %r267, -448;
	setp.lt.s32 	%p83, %r270, %r266;
	selp.b32 	%r572, %r571, %r570, %p83;
	mul.wide.s32 	%rd32, %r572, 4;
	add.s64 	%rd33, %rd3, %rd32;
	st.global.u32 	[%rd33], %r569;
$L__BB1_161:
	add.s32 	%r271, %r172, 896;
	setp.ge.s32 	%p84, %r271, %r98;
	@%p84 bra 	$L__BB1_163;
	ld.shared.u32 	%r573, [%r269+3584];
	add.s32 	%r574, %r268, 896;
	add.s32 	%r575, %r267, -896;
	setp.lt.s32 	%p85, %r271, %r266;
	selp.b32 	%r576, %r575, %r574, %p85;
	mul.wide.s32 	%rd34, %r576, 4;
	add.s64 	%rd35, %rd3, %rd34;
	st.global.u32 	[%rd35], %r573;
$L__BB1_163:
	add.s32 	%r272, %r172, 1344;
	setp.ge.s32 	%p86, %r272, %r98;
	@%p86 bra 	$L__BB1_165;
	ld.shared.u32 	%r577, [%r269+5376];
	add.s32 	%r578, %r268, 1344;
	add.s32 	%r579, %r267, -1344;
	setp.lt.s32 	%p87, %r272, %r266;
	selp.b32 	%r580, %r579, %r578, %p87;
	mul.wide.s32 	%rd36, %r580, 4;
	add.s64 	%rd37, %rd3, %rd36;
	st.global.u32 	[%rd37], %r577;
$L__BB1_165:
	add.s32 	%r273, %r172, 1792;
	setp.ge.s32 	%p88, %r273, %r98;
	@%p88 bra 	$L__BB1_167;
	ld.shared.u32 	%r581, [%r269+7168];
	add.s32 	%r582, %r268, 1792;
	add.s32 	%r583, %r267, -1792;
	setp.lt.s32 	%p89, %r273, %r266;
	selp.b32 	%r584, %r583, %r582, %p89;
	mul.wide.s32 	%rd38, %r584, 4;
	add.s64 	%rd39, %rd3, %rd38;
	st.global.u32 	[%rd39], %r581;
$L__BB1_167:
	add.s32 	%r274, %r172, 2240;
	setp.ge.s32 	%p90, %r274, %r98;
	@%p90 bra 	$L__BB1_169;
	ld.shared.u32 	%r585, [%r269+8960];
	add.s32 	%r586, %r268, 2240;
	add.s32 	%r587, %r267, -2240;
	setp.lt.s32 	%p91, %r274, %r266;
	selp.b32 	%r588, %r587, %r586, %p91;
	mul.wide.s32 	%rd40, %r588, 4;
	add.s64 	%rd41, %rd3, %rd40;
	st.global.u32 	[%rd41], %r585;
$L__BB1_169:
	add.s32 	%r275, %r172, 2688;
	setp.ge.s32 	%p92, %r275, %r98;
	@%p92 bra 	$L__BB1_171;
	ld.shared.u32 	%r589, [%r269+10752];
	add.s32 	%r590, %r268, 2688;
	add.s32 	%r591, %r267, -2688;
	setp.lt.s32 	%p93, %r275, %r266;
	selp.b32 	%r592, %r591, %r590, %p93;
	mul.wide.s32 	%rd42, %r592, 4;
	add.s64 	%rd43, %rd3, %rd42;
	st.global.u32 	[%rd43], %r589;
$L__BB1_171:
	add.s32 	%r276, %r172, 3136;
	setp.ge.s32 	%p94, %r276, %r98;
	@%p94 bra 	$L__BB1_173;
	ld.shared.u32 	%r593, [%r269+12544];
	add.s32 	%r594, %r268, 3136;
	add.s32 	%r595, %r267, -3136;
	setp.lt.s32 	%p95, %r276, %r266;
	selp.b32 	%r596, %r595, %r594, %p95;
	mul.wide.s32 	%rd44, %r596, 4;
	add.s64 	%rd45, %rd3, %rd44;
	st.global.u32 	[%rd45], %r593;
$L__BB1_173:
	add.s32 	%r277, %r172, 3584;
	setp.ge.s32 	%p96, %r277, %r98;
	@%p96 bra 	$L__BB1_175;
	ld.shared.u32 	%r597, [%r269+14336];
	add.s32 	%r598, %r268, 3584;
	add.s32 	%r599, %r267, -3584;
	setp.lt.s32 	%p97, %r277, %r266;
	selp.b32 	%r600, %r599, %r598, %p97;
	mul.wide.s32 	%rd46, %r600, 4;
	add.s64 	%rd47, %rd3, %rd46;
	st.global.u32 	[%rd47], %r597;
$L__BB1_175:
	add.s32 	%r278, %r172, 4032;
	setp.ge.s32 	%p98, %r278, %r98;
	@%p98 bra 	$L__BB1_177;
	ld.shared.u32 	%r601, [%r269+16128];
	add.s32 	%r602, %r268, 4032;
	add.s32 	%r603, %r267, -4032;
	setp.lt.s32 	%p99, %r278, %r266;
	selp.b32 	%r604, %r603, %r602, %p99;
	mul.wide.s32 	%rd48, %r604, 4;
	add.s64 	%rd49, %rd3, %rd48;
	st.global.u32 	[%rd49], %r601;
$L__BB1_177:
	add.s32 	%r605, %r172, 4480;
	setp.lt.s32 	%p100, %r605, %r266;
	add.s32 	%r606, %r267, -4480;
	add.s32 	%r607, %r268, 4480;
	selp.b32 	%r279, %r606, %r607, %p100;
	setp.ge.s32 	%p101, %r605, %r98;
	@%p101 bra 	$L__BB1_179;
	ld.shared.u32 	%r608, [%r269+17920];
	mul.wide.s32 	%rd50, %r279, 4;
	add.s64 	%rd51, %rd3, %rd50;
	st.global.u32 	[%rd51], %r608;
$L__BB1_179:
	mov.u32 	%r913, %tid.x;
	setp.ne.s32 	%p193, %r913, 0;
	@%p193 bra 	$L__BB1_181;
	ld.param.u64 	%rd167, [_ZN3cub18CUB_300001_SM_10006detail6select23DeviceSelectSweepKernelINS2_10policy_hubIiiiLb0ELNS0_10SelectImplE2EE10Policy1000EPiS8_S8_S8_NS0_13ScanTileStateIiLb1EEENS0_8NullTypeESB_iNS2_19streaming_context_tIiLb0EEELS5_2EEEvT0_T1_T2_T3_T4_T5_T6_T7_iT8_NS1_7vsmem_tE_param_3];
	cvta.to.global.u64 	%rd87, %rd167;
	st.global.u32 	[%rd87], %r1595;
$L__BB1_181:
	ret;

}
	// .globl	_ZN3cub18CUB_300001_SM_10006detail6select23DeviceSelectSweepKernelINS2_10policy_hubIiNS0_8NullTypeEiLb0ELNS0_10SelectImplE2EE10Policy1000EPiPS5_S9_S9_NS0_13ScanTileStateIiLb1EEE8LessThanS5_iNS2_19streaming_context_tIiLb0EEELS6_2EEEvT0_T1_T2_T3_T4_T5_T6_T7_iT8_NS1_7vsmem_tE
.visible .entry _ZN3cub18CUB_300001_SM_10006detail6select23DeviceSelectSweepKernelINS2_10policy_hubIiNS0_8NullTypeEiLb0ELNS0_10SelectImplE2EE10Policy1000EPiPS5_S9_S9_NS0_13ScanTileStateIiLb1EEE8LessThanS5_iNS2_19streaming_context_tIiLb0EEELS6_2EEEvT0_T1_T2_T3_T4_T5_T6_T7_iT8_NS1_7vsmem_tE(
	.param .u64 .ptr .align 1 _ZN3cub18CUB_300001_SM_10006detail6select23DeviceSelectSweepKernelINS2_10policy_hubIiNS0_8NullTypeEiLb0ELNS0_10SelectImplE2EE10Policy1000EPiPS5_S9_S9_NS0_13ScanTileStateIiLb1EEE8LessThanS5_iNS2_19streaming_context_tIiLb0EEELS6_2EEEvT0_T1_T2_T3_T4_T5_T6_T7_iT8_NS1_7vsmem_tE_param_0,
	.param .u64 .ptr .align 1 _ZN3cub18CUB_300001_SM_10006detail6select23DeviceSelectSweepKernelINS2_10policy_hubIiNS0_8NullTypeEiLb0ELNS0_10SelectImplE2EE10Policy1000EPiPS5_S9_S9_NS0_13ScanTileStateIiLb1EEE8LessThanS5_iNS2_19streaming_context_tIiLb0EEELS6_2EEEvT0_T1_T2_T3_T4_T5_T6_T7_iT8_NS1_7vsmem_tE_param_1,
	.param .u64 .ptr .align 1 _ZN3cub18CUB_300001_SM_10006detail6select23DeviceSelectSweepKernelINS2_10policy_hubIiNS0_8NullTypeEiLb0ELNS0_10SelectImplE2EE10Policy1000EPiPS5_S9_S9_NS0_13ScanTileStateIiLb1EEE8LessThanS5_iNS2_19streaming_context_tIiLb0EEELS6_2EEEvT0_T1_T2_T3_T4_T5_T6_T7_iT8_NS1_7vsmem_tE_param_2,
	.param .u64 .ptr .align 1 _ZN3cub18CUB_300001_SM_10006detail6select23DeviceSelectSweepKernelINS2_10policy_hubIiNS0_8NullTypeEiLb0ELNS0_10SelectImplE2EE10Policy1000EPiPS5_S9_S9_NS0_13ScanTileStateIiLb1EEE8LessThanS5_iNS2_19streaming_context_tIiLb0EEELS6_2EEEvT0_T1_T2_T3_T4_T5_T6_T7_iT8_NS1_7vsmem_tE_param_3,
	.param .align 8 .b8 _ZN3cub18CUB_300001_SM_10006detail6select23DeviceSelectSweepKernelINS2_10policy_hubIiNS0_8NullTypeEiLb0ELNS0_10SelectImplE2EE10Policy1000EPiPS5_S9_S9_NS0_13ScanTileStateIiLb1EEE8LessThanS5_iNS2_19streaming_context_tIiLb0EEELS6_2EEEvT0_T1_T2_T3_T4_T5_T6_T7_iT8_NS1_7vsmem_tE_param_4[8],
	.param .align 4 .b8 _ZN3cub18CUB_300001_SM_10006detail6select23DeviceSelectSweepKernelINS2_10policy_hubIiNS0_8NullTypeEiLb0ELNS0_10SelectImplE2EE10Policy1000EPiPS5_S9_S9_NS0_13ScanTileStateIiLb1EEE8LessThanS5_iNS2_19streaming_context_tIiLb0EEELS6_2EEEvT0_T1_T2_T3_T4_T5_T6_T7_iT8_NS1_7vsmem_tE_param_5[4],
	.param .align 1 .b8 _ZN3cub18CUB_300001_SM_10006detail6select23DeviceSelectSweepKernelINS2_10policy_hubIiNS0_8NullTypeEiLb0ELNS0_10SelectImplE2EE10Policy1000EPiPS5_S9_S9_NS0_13ScanTileStateIiLb1EEE8LessThanS5_iNS2_19streaming_context_tIiLb0EEELS6_2EEEvT0_T1_T2_T3_T4_T5_T6_T7_iT8_NS1_7vsmem_tE_param_6[1],
	.param .u32 _ZN3cub18CUB_300001_SM_10006detail6select23DeviceSelectSweepKernelINS2_10policy_hubIiNS0_8NullTypeEiLb0ELNS0_10SelectImplE2EE10Policy1000EPiPS5_S9_S9_NS0_13ScanTileStateIiLb1EEE8LessThanS5_iNS2_19streaming_context_tIiLb0EEELS6_2EEEvT0_T1_T2_T3_T4_T5_T6_T7_iT8_NS1_7vsmem_tE_param_7,
	.param .u32 _ZN3cub18CUB_300001_SM_10006detail6select23DeviceSelectSweepKernelINS2_10policy_hubIiNS0_8NullTypeEiLb0ELNS0_10SelectImplE2EE10Policy1000EPiPS5_S9_S9_NS0_13ScanTileStateIiLb1EEE8LessThanS5_iNS2_19streaming_context_tIiLb0EEELS6_2EEEvT0_T1_T2_T3_T4_T5_T6_T7_iT8_NS1_7vsmem_tE_param_8,
	.param .align 1 .b8 _ZN3cub18CUB_300001_SM_10006detail6select23DeviceSelectSweepKernelINS2_10policy_hubIiNS0_8NullTypeEiLb0ELNS0_10SelectImplE2EE10Policy1000EPiPS5_S9_S9_NS0_13ScanTileStateIiLb1EEE8LessThanS5_iNS2_19streaming_context_tIiLb0EEELS6_2EEEvT0_T1_T2_T3_T4_T5_T6_T7_iT8_NS1_7vsmem_tE_param_9[1],
	.param .align 8 .b8 _ZN3cub18CUB_300001_SM_10006detail6select23DeviceSelectSweepKernelINS2_10policy_hubIiNS0_8NullTypeEiLb0ELNS0_10SelectImplE2EE10Policy1000EPiPS5_S9_S9_NS0_13ScanTileStateIiLb1EEE8LessThanS5_iNS2_19streaming_context_tIiLb0EEELS6_2EEEvT0_T1_T2_T3_T4_T5_T6_T7_iT8_NS1_7vsmem_tE_param_10[8]
)
.maxntid 608
{
	.reg .pred 	%p<484>;
	.reg .b32 	%r<2387>;
	.reg .b64 	%rd<219>;
	// demoted variable
	.shared .align 16 .b8 _ZZN3cub18CUB_300001_SM_10006detail6select23DeviceSelectSweepKernelINS2_10policy_hubIiNS0_8NullTypeEiLb0ELNS0_10SelectImplE2EE10Policy1000EPiPS5_S9_S9_NS0_13ScanTileStateIiLb1EEE8LessThanS5_iNS2_19streaming_context_tIiLb0EEELS6_2EEEvT0_T1_T2_T3_T4_T5_T6_T7_iT8_NS1_7vsmem_tEE19static_temp_storage[46208];
	ld.param.u64 	%rd2, [_ZN3cub18CUB_300001_SM_10006detail6select23DeviceSelectSweepKernelINS2_10policy_hubIiNS0_8NullTypeEiLb0ELNS0_10SelectImplE2EE10Policy1000EPiPS5_S9_S9_NS0_13ScanTileStateIiLb1EEE8LessThanS5_iNS2_19streaming_context_tIiLb0EEELS6_2EEEvT0_T1_T2_T3_T4_T5_T6_T7_iT8_NS1_7vsmem_tE_param_4];
	ld.param.u32 	%r1, [_ZN3cub18CUB_300001_SM_10006detail6select23DeviceSelectSweepKernelINS2_10policy_hubIiNS0_8NullTypeEiLb0ELNS0_10SelectImplE2EE10Policy1000EPiPS5_S9_S9_NS0_13ScanTileStateIiLb1EEE8LessThanS5_iNS2_19streaming_context_tIiLb0EEELS6_2EEEvT0_T1_T2_T3_T4_T5_T6_T7_iT8_NS1_7vsmem_tE_param_5];
	ld.param.u64 	%rd15, [_ZN3cub18CUB_300001_SM_10006detail6select23DeviceSelectSweepKernelINS2_10policy_hubIiNS0_8NullTypeEiLb0ELNS0_10SelectImplE2EE10Policy1000EPiPS5_S9_S9_NS0_13ScanTileStateIiLb1EEE8LessThanS5_iNS2_19streaming_context_tIiLb0EEELS6_2EEEvT0_T1_T2_T3_T4_T5_T6_T7_iT8_NS1_7vsmem_tE_param_0];
	ld.param.u32 	%r331, [_ZN3cub18CUB_300001_SM_10006detail6select23DeviceSelectSweepKernelINS2_10policy_hubIiNS0_8NullTypeEiLb0ELNS0_10SelectImplE2EE10Policy1000EPiPS5_S9_S9_NS0_13ScanTileStateIiLb1EEE8LessThanS5_iNS2_19streaming_context_tIiLb0EEELS6_2EEEvT0_T1_T2_T3_T4_T5_T6_T7_iT8_NS1_7vsmem_tE_param_8];
	cvta.to.global.u64 	%rd1, %rd15;
	mov.u32 	%r332, %ctaid.x;
	mov.u32 	%r333, %nctaid.y;
	mov.u32 	%r334, %ctaid.y;
	mad.lo.s32 	%r2, %r332, %r333, %r334;
	mul.lo.s32 	%r3, %r2, 11552;
	add.s32 	%r335, %r331, -1;
	setp.ge.s32 	%p39, %r2, %r335;
	@%p39 bra 	$L__BB2_28;
	setp.ne.s32 	%p300, %r2, 0;
	@%p300 bra 	$L__BB2_7;
	ld.param.u64 	%rd213, [_ZN3cub18CUB_300001_SM_10006detail6select23DeviceSelectSweepKernelINS2_10policy_hubIiNS0_8NullTypeEiLb0ELNS0_10SelectImplE2EE10Policy1000EPiPS5_S9_S9_NS0_13ScanTileStateIiLb1EEE8LessThanS5_iNS2_19streaming_context_tIiLb0EEELS6_2EEEvT0_T1_T2_T3_T4_T5_T6_T7_iT8_NS1_7vsmem_tE_param_0];
	mov.u32 	%r4, %tid.x;
	and.b32  	%r1942, %r4, 31;
	and.b32  	%r1943, %r4, 992;
	mul.lo.s32 	%r1944, %r1943, 19;
	or.b32  	%r1945, %r1944, %r1942;
	mad.lo.s32 	%r1950, %r2, 11552, %r1945;
	cvta.to.global.u64 	%rd169, %rd213;
	mul.wide.u32 	%rd170, %r1950, 4;
	add.s64 	%rd171, %rd169, %rd170;
	ld.global.u32 	%r1951, [%rd171];
	ld.global.u32 	%r1952, [%rd171+128];
	ld.global.u32 	%r1953, [%rd171+256];
	ld.global.u32 	%r1954, [%rd171+384];
	ld.global.u32 	%r1955, [%rd171+512];
	ld.global.u32 	%r1956, [%rd171+640];
	ld.global.u32 	%r1957, [%rd171+768];
	ld.global.u32 	%r1958, [%rd171+896];
	ld.global.u32 	%r1959, [%rd171+1024];
	ld.global.u32 	%r1960, [%rd171+1152];
	ld.global.u32 	%r1961, [%rd171+1280];
	ld.global.u32 	%r1962, [%rd171+1408];
	ld.global.u32 	%r1963, [%rd171+1536];
	ld.global.u32 	%r1964, [%rd171+1664];
	ld.global.u32 	%r1965, [%rd171+1792];
	ld.global.u32 	%r1966, [%rd171+1920];
	ld.global.u32 	%r1967, [%rd171+2048];
	ld.global.u32 	%r1968, [%rd171+2176];
	ld.global.u32 	%r1969, [%rd171+2304];
	// begin inline asm
	mov.u32 %r1911, %laneid;
	// end inline asm
	shr.u32 	%r6, %r4, 5;
	mad.lo.s32 	%r1970, %r6, 608, %r1911;
	shl.b32 	%r1971, %r1970, 2;
	mov.u32 	%r1972, _ZZN3cub18CUB_300001_SM_10006detail6select23DeviceSelectSweepKernelINS2_10policy_hubIiNS0_8NullTypeEiLb0ELNS0_10SelectImplE2EE10Policy1000EPiPS5_S9_S9_NS0_13ScanTileStateIiLb1EEE8LessThanS5_iNS2_19streaming_context_tIiLb0EEELS6_2EEEvT0_T1_T2_T3_T4_T5_T6_T7_iT8_NS1_7vsmem_tEE19static_temp_storage;
	add.s32 	%r1973, %r1972, %r1971;
	st.shared.u32 	[%r1973], %r1951;
	st.shared.u32 	[%r1973+128], %r1952;
	st.shared.u32 	[%r1973+256], %r1953;
	st.shared.u32 	[%r1973+384], %r1954;
	st.shared.u32 	[%r1973+512], %r1955;
	st.shared.u32 	[%r1973+640], %r1956;
	st.shared.u32 	[%r1973+768], %r1957;
	st.shared.u32 	[%r1973+896], %r1958;
	st.shared.u32 	[%r1973+1024], %r1959;
	st.shared.u32 	[%r1973+1152], %r1960;
	st.shared.u32 	[%r1973+1280], %r1961;
	st.shared.u32 	[%r1973+1408], %r1962;
	st.shared.u32 	[%r1973+1536], %r1963;
	st.shared.u32 	[%r1973+1664], %r1964;
	st.shared.u32 	[%r1973+1792], %r1965;
	st.shared.u32 	[%r1973+1920], %r1966;
	st.shared.u32 	[%r1973+2048], %r1967;
	st.shared.u32 	[%r1973+2176], %r1968;
	st.shared.u32 	[%r1973+2304], %r1969;
	bar.warp.sync 	-1;
	mad.lo.s32 	%r1974, %r1911, 72, %r1973;
	ld.shared.u32 	%r7, [%r1974];
	ld.shared.u32 	%r8, [%r1974+4];
	ld.shared.u32 	%r9, [%r1974+8];
	ld.shared.u32 	%r10, [%r1974+12];
	ld.shared.u32 	%r11, [%r1974+16];
	ld.shared.u32 	%r12, [%r1974+20];
	ld.shared.u32 	%r13, [%r1974+24];
	ld.shared.u32 	%r14, [%r1974+28];
	ld.shared.u32 	%r15, [%r1974+32];
	ld.shared.u32 	%r16, [%r1974+36];
	ld.shared.u32 	%r17, [%r1974+40];
	ld.shared.u32 	%r18, [%r1974+44];
	ld.shared.u32 	%r19, [%r1974+48];
	ld.shared.u32 	%r20, [%r1974+52];
	ld.shared.u32 	%r21, [%r1974+56];
	ld.shared.u32 	%r22, [%r1974+60];
	ld.shared.u32 	%r23, [%r1974+64];
	ld.shared.u32 	%r24, [%r1974+68];
	ld.shared.u32 	%r25, [%r1974+72];
	setp.lt.s32 	%p406, %r7, %r1;
	selp.u32 	%r1975, 1, 0, %p406;
	setp.lt.s32 	%p407, %r8, %r1;
	selp.u32 	%r26, 1, 0, %p407;
	setp.lt.s32 	%p408, %r9, %r1;
	selp.u32 	%r1976, 1, 0, %p408;
	setp.lt.s32 	%p409, %r10, %r1;
	selp.u32 	%r1977, 1, 0, %p409;
	setp.lt.s32 	%p410, %r11, %r1;
	selp.u32 	%r27, 1, 0, %p410;
	setp.lt.s32 	%p411, %r12, %r1;
	selp.u32 	%r1978, 1, 0, %p411;
	setp.lt.s32 	%p412, %r13, %r1;
	selp.u32 	%r1979, 1, 0, %p412;
	setp.lt.s32 	%p413, %r14, %r1;
	selp.u32 	%r1980, 1, 0, %p413;
	setp.lt.s32 	%p414, %r15, %r1;
	selp.u32 	%r1981, 1, 0, %p414;
	setp.lt.s32 	%p415, %r16, %r1;
	selp.u32 	%r1982, 1, 0, %p415;
	setp.lt.s32 	%p416, %r17, %r1;
	selp.u32 	%r28, 1, 0, %p416;
	setp.lt.s32 	%p417, %r18, %r1;
	selp.u32 	%r29, 1, 0, %p417;
	setp.lt.s32 	%p418, %r19, %r1;
	selp.u32 	%r30, 1, 0, %p418;
	setp.lt.s32 	%p419, %r20, %r1;
	selp.u32 	%r31, 1, 0, %p419;
	setp.lt.s32 	%p420, %r21, %r1;
	selp.u32 	%r32, 1, 0, %p420;
	setp.lt.s32 	%p421, %r22, %r1;
	selp.u32 	%r1983, 1, 0, %p421;
	setp.lt.s32 	%p422, %r23, %r1;
	selp.u32 	%r1984, 1, 0, %p422;
	setp.lt.s32 	%p423, %r24, %r1;
	selp.u32 	%r1985, 1, 0, %p423;
	setp.lt.s32 	%p424, %r25, %r1;
	selp.u32 	%r1986, 1, 0, %p424;
	bar.sync 	0;
	add.s32 	%r1987, %r26, %r1975;
	add.s32 	%r1988, %r1987, %r1976;
	add.s32 	%r1989, %r1988, %r1977;
	add.s32 	%r1990, %r1989, %r27;
	add.s32 	%r1991, %r1990, %r1978;
	add.s32 	%r1992, %r1991, %r1979;
	add.s32 	%r1993, %r1992, %r1980;
	add.s32 	%r1994, %r1993, %r1981;
	add.s32 	%r1995, %r1994, %r1982;
	add.s32 	%r1996, %r1995, %r28;
	add.s32 	%r1997, %r1996, %r29;
	add.s32 	%r1998, %r1997, %r30;
	add.s32 	%r1999, %r1998, %r31;
	add.s32 	%r2000, %r1999, %r32;
	add.s32 	%r2001, %r2000, %r1983;
	add.s32 	%r2002, %r2001, %r1984;
	add.s32 	%r2003, %r2002, %r1985;
	add.s32 	%r1916, %r2003, %r1986;
	mov.b32 	%r1914, 1;
	mov.b32 	%r1939, 0;
	mov.b32 	%r1941, -1;
	// begin inline asm
	{  .reg .s32 r0;  .reg .pred p;  shfl.sync.up.b32 r0|p, %r1916, %r1914, %r1939, %r1941;  @p add.s32 r0, r0, %r1916;  mov.s32 %r1912, r0;}
	// end inline asm
	mov.b32 	%r1920, 2;
	// begin inline asm
	{  .reg .s32 r0;  .reg .pred p;  shfl.sync.up.b32 r0|p, %r1912, %r1920, %r1939, %r1941;  @p add.s32 r0, r0, %r1912;  mov.s32 %r1918, r0;}
	// end inline asm
	mov.b32 	%r1926, 4;
	// begin inline asm
	{  .reg .s32 r0;  .reg .pred p;  shfl.sync.up.b32 r0|p, %r1918, %r1926, %r1939, %r1941;  @p add.s32 r0, r0, %r1918;  mov.s32 %r1924, r0;}
	// end inline asm
	mov.b32 	%r1932, 8;
	// begin inline asm
	{  .reg .s32 r0;  .reg .pred p;  shfl.sync.up.b32 r0|p, %r1924, %r1932, %r1939, %r1941;  @p add.s32 r0, r0, %r1924;  mov.s32 %r1930, r0;}
	// end inline asm
	mov.b32 	%r1938, 16;
	// begin inline asm
	{  .reg .s32 r0;  .reg .pred p;  shfl.sync.up.b32 r0|p, %r1930, %r1938, %r1939, %r1941;  @p add.s32 r0, r0, %r1930;  mov.s32 %r1936, r0;}
	// end inline asm
	setp.ne.s32 	%p425, %r1911, 31;
	@%p425 bra 	$L__BB2_4;
	shl.b32 	%r2004, %r6, 2;
	add.s32 	%r2006, %r1972, %r2004;
	st.shared.u32 	[%r2006], %r1936;
$L__BB2_4:
	bar.sync 	0;
	ld.shared.v4.u32 	{%r2007, %r2008, %r2009, %r2010}, [_ZZN3cub18CUB_300001_SM_10006detail6select23DeviceSelectSweepKernelINS2_10policy_hubIiNS0_8NullTypeEiLb0ELNS0_10SelectImplE2EE10Policy1000EPiPS5_S9_S9_NS0_13ScanTileStateIiLb1EEE8LessThanS5_iNS2_19streaming_context_tIiLb0EEELS6_2EEEvT0_T1_T2_T3_T4_T5_T6_T7_iT8_NS1_7vsmem_tEE19static_temp_storage];
	add.s32 	%r2011, %r2008, %r2007;
	setp.eq.s32 	%p426, %r6, 2;
	selp.b32 	%r2012, %r2011, %r2007, %p426;
	add.s32 	%r2013, %r2011, %r2009;
	setp.eq.s32 	%p427, %r6, 3;
	selp.b32 	%r2014, %r2013, %r2012, %p427;
	add.s32 	%r2015, %r2013, %r2010;
	setp.eq.s32 	%p428, %r6, 4;
	selp.b32 	%r2016, %r2015, %r2014, %p428;
	ld.shared.v4.u32 	{%r2017, %r2018, %r2019, %r2020}, [_ZZN3cub18CUB_300001_SM_10006detail6select23DeviceSelectSweepKernelINS2_10policy_hubIiNS0_8NullTypeEiLb0ELNS0_10SelectImplE2EE10Policy1000EPiPS5_S9_S9_NS0_13ScanTileStateIiLb1EEE8LessThanS5_iNS2_19streaming_context_tIiLb0EEELS6_2EEEvT0_T1_T2_T3_T4_T5_T6_T7_iT8_NS1_7vsmem_tEE19static_temp_storage+16];
	add.s32 	%r2021, %r2015, %r2017;
	setp.eq.s32 	%p429, %r6, 5;
	selp.b32 	%r2022, %r2021, %r2016, %p429;
	add.s32 	%r2023, %r2021, %r2018;
	setp.eq.s32 	%p430, %r6, 6;
	selp.b32 	%r2024, %r2023, %r2022, %p430;
	add.s32 	%r2025, %r2023, %r2019;
	setp.eq.s32 	%p431, %r6, 7;
	selp.b32 	%r2026, %r2025, %r2024, %p431;
	add.s32 	%r2027, %r2025, %r2020;
	setp.eq.s32 	%p432, %r6, 8;
	selp.b32 	%r2028, %r2027, %r2026, %p432;
	ld.shared.v4.u32 	{%r2029, %r2030, %r2031, %r2032}, [_ZZN3cub18CUB_300001_SM_10006detail6select23DeviceSelectSweepKernelINS2_10policy_hubIiNS0_8NullTypeEiLb0ELNS0_10SelectImplE2EE10Policy1000EPiPS5_S9_S9_NS0_13ScanTileStateIiLb1EEE8LessThanS5_iNS2_19streaming_context_tIiLb0EEELS6_2EEEvT0_T1_T2_T3_T4_T5_T6_T7_iT8_NS1_7vsmem_tEE19static_temp_storage+32];
	add.s32 	%r2033, %r2027, %r2029;
	setp.eq.s32 	%p433, %r6, 9;
	selp.b32 	%r2034, %r2033, %r2028, %p433;
	add.s32 	%r2035, %r2033, %r2030;
	setp.eq.s32 	%p434, %r6, 10;
	selp.b32 	%r2036, %r2035, %r2034, %p434;
	add.s32 	%r2037, %r2035, %r2031;
	setp.eq.s32 	%p435, %r6, 11;
	selp.b32 	%r2038, %r2037, %r2036, %p435;
	add.s32 	%r2039, %r2037, %r2032;
	setp.eq.s32 	%p436, %r6, 12;
	selp.b32 	%r2040, %r2039, %r2038, %p436;
	ld.shared.v4.u32 	{%r2041, %r2042, %r2043, %r2044}, [_ZZN3cub18CUB_300001_SM_10006detail6select23DeviceSelectSweepKernelINS2_10policy_hubIiNS0_8NullTypeEiLb0ELNS0_10SelectImplE2EE10Policy1000EPiPS5_S9_S9_NS0_13ScanTileStateIiLb1EEE8LessThanS5_iNS2_19streaming_context_tIiLb0EEELS6_2EEEvT0_T1_T2_T3_T4_T5_T6_T7_iT8_NS1_7vsmem_tEE19static_temp_storage+48];
	add.s32 	%r2045, %r2039, %r2041;
	setp.eq.s32 	%p437, %r6, 13;
	selp.b32 	%r2046, %r2045, %r2040, %p437;
	add.s32 	%r2047, %r2045, %r2042;
	setp.eq.s32 	%p438, %r6, 14;
	selp.b32 	%r2048, %r2047, %r2046, %p438;
	add.s32 	%r2049, %r2047, %r2043;
	setp.eq.s32 	%p439, %r6, 15;
	selp.b32 	%r2050, %r2049, %r2048, %p439;
	add.s32 	%r2051, %r2049, %r2044;
	setp.eq.s32 	%p440, %r6, 16;
	selp.b32 	%r2052, %r2051, %r2050, %p440;
	.pragma "used_bytes_mask 4095";
	ld.shared.v4.u32 	{%r2053, %r2054, %r2055, %r2056}, [_ZZN3cub18CUB_300001_SM_10006detail6select23DeviceSelectSweepKernelINS2_10policy_hubIiNS0_8NullTypeEiLb0ELNS0_10SelectImplE2EE10Policy1000EPiPS5_S9_S9_NS0_13ScanTileStateIiLb1EEE8LessThanS5_iNS2_19streaming_context_tIiLb0EEELS6_2EEEvT0_T1_T2_T3_T4_T5_T6_T7_iT8_NS1_7vsmem_tEE19static_temp_storage+64];
	add.s32 	%r2057, %r2051, %r2053;
	setp.eq.s32 	%p441, %r6, 17;
	selp.b32 	%r2058, %r2057, %r2052, %p441;
	add.s32 	%r2059, %r2057, %r2054;
	setp.eq.s32 	%p442, %r6, 18;
	selp.b32 	%r2060, %r2059, %r2058, %p442;
	add.s32 	%r35, %r2059, %r2055;
	setp.lt.u32 	%p443, %r4, 32;
	selp.b32 	%r2061, 0, %r2060, %p443;
	setp.eq.s32 	%p444, %r1911, 0;
	sub.s32 	%r2062, %r1936, %r1916;
	selp.b32 	%r2063, 0, %r2062, %p444;
	add.s32 	%r36, %r2061, %r2063;
	setp.ne.s32 	%p445, %r4, 0;
	@%p445 bra 	$L__BB2_6;
	add.s64 	%rd172, %rd2, 256;
	mov.b32 	%r2064, 101;
	// begin inline asm
	st.relaxed.gpu.v2.u32 [%rd172], {%r2064, %r35};
	// end inline asm
$L__BB2_6:
	ld.param.u32 	%r2317, [_ZN3cub18CUB_300001_SM_10006detail6select23DeviceSelectSweepKernelINS2_10policy_hubIiNS0_8NullTypeEiLb0ELNS0_10SelectImplE2EE10Policy1000EPiPS5_S9_S9_NS0_13ScanTileStateIiLb1EEE8LessThanS5_iNS2_19streaming_context_tIiLb0EEELS6_2EEEvT0_T1_T2_T3_T4_T5_T6_T7_iT8_NS1_7vsmem_tE_param_7];
	ld.param.u64 	%rd217, [_ZN3cub18CUB_300001_SM_10006detail6select23DeviceSelectSweepKernelINS2_10policy_hubIiNS0_8NullTypeEiLb0ELNS0_10SelectImplE2EE10Policy1000EPiPS5_S9_S9_NS0_13ScanTileStateIiLb1EEE8LessThanS5_iNS2_19streaming_context_tIiLb0EEELS6_2EEEvT0_T1_T2_T3_T4_T5_T6_T7_iT8_NS1_7vsmem_tE_param_2];
	setp.lt.s32 	%p446, %r25, %r1;
	setp.lt.s32 	%p447, %r24, %r1;
	setp.lt.s32 	%p448, %r23, %r1;
	setp.lt.s32 	%p449, %r22, %r1;
	setp.lt.s32 	%p450, %r21, %r1;
	setp.lt.s32 	%p451, %r20, %r1;
	setp.lt.s32 	%p452, %r19, %r1;
	setp.lt.s32 	%p453, %r18, %r1;
	setp.lt.s32 	%p454, %r17, %r1;
	setp.lt.s32 	%p455, %r16, %r1;
	setp.lt.s32 	%p456, %r15, %r1;
	setp.lt.s32 	%p457, %r14, %r1;
	setp.lt.s32 	%p458, %r13, %r1;
	setp.lt.s32 	%p459, %r12, %r1;
	setp.lt.s32 	%p460, %r11, %r1;
	setp.lt.s32 	%p461, %r10, %r1;
	setp.lt.s32 	%p462, %r9, %r1;
	setp.lt.s32 	%p463, %r8, %r1;
	setp.lt.s32 	%p464, %r7, %r1;
	bar.sync 	0;
	sub.s32 	%r2066, 11552, %r35;
	mul.lo.s32 	%r2067, %r4, 19;
	sub.s32 	%r2068, %r2067, %r36;
	add.s32 	%r2069, %r36, %r2066;
	selp.b32 	%r2070, %r2069, %r2068, %p464;
	shl.b32 	%r2071, %r2070, 2;
	mov.u32 	%r2072, _ZZN3cub18CUB_300001_SM_10006detail6select23DeviceSelectSweepKernelINS2_10policy_hubIiNS0_8NullTypeEiLb0ELNS0_10SelectImplE2EE10Policy1000EPiPS5_S9_S9_NS0_13ScanTileStateIiLb1EEE8LessThanS5_iNS2_19streaming_context_tIiLb0EEELS6_2EEEvT0_T1_T2_T3_T4_T5_T6_T7_iT8_NS1_7vsmem_tEE19static_temp_storage;
	add.s32 	%r2073, %r2072, %r2071;
	st.shared.u32 	[%r2073], %r7;
	selp.u32 	%r2074, 1, 0, %p464;
	add.s32 	%r2075, %r36, %r2074;
	sub.s32 	%r2076, %r2067, %r2075;
	add.s32 	%r2077, %r2076, 1;
	add.s32 	%r2078, %r2069, %r2074;
	selp.b32 	%r2079, %r2078, %r2077, %p463;
	shl.b32 	%r2080, %r2079, 2;
	add.s32 	%r2081, %r2072, %r2080;
	st.shared.u32 	[%r2081], %r8;
	add.s32 	%r2082, %r26, %r2074;
	add.s32 	%r2083, %r2082, %r36;
	sub.s32 	%r2084, %r2067, %r2083;
	add.s32 	%r2085, %r2084, 2;
	add.s32 	%r2086, %r2078, %r26;
	selp.b32 	%r2087, %r2086, %r2085, %p462;
	shl.b32 	%r2088, %r2087, 2;
	add.s32 	%r2089, %r2072, %r2088;
	st.shared.u32 	[%r2089], %r9;
	selp.u32 	%r2090, 1, 0, %p462;
	add.s32 	%r2091, %r2083, %r2090;
	sub.s32 	%r2092, %r2067, %r2091;
	add.s32 	%r2093, %r2092, 3;
	add.s32 	%r2094, %r2086, %r2090;
	selp.b32 	%r2095, %r2094, %r2093, %p461;
	shl.b32 	%r2096, %r2095, 2;
	add.s32 	%r2097, %r2072, %r2096;
	st.shared.u32 	[%r2097], %r10;
	selp.u32 	%r2098, 1, 0, %p461;
	add.s32 	%r2099, %r2091, %r2098;
	sub.s32 	%r2100, %r2067, %r2099;
	add.s32 	%r2101, %r2100, 4;
	add.s32 	%r2102, %r2094, %r2098;
	selp.b32 	%r2103, %r2102, %r2101, %p460;
	shl.b32 	%r2104, %r2103, 2;
	add.s32 	%r2105, %r2072, %r2104;
	st.shared.u32 	[%r2105], %r11;
	add.s32 	%r2106, %r2099, %r27;
	sub.s32 	%r2107, %r2067, %r2106;
	add.s32 	%r2108, %r2107, 5;
	add.s32 	%r2109, %r2102, %r27;
	selp.b32 	%r2110, %r2109, %r2108, %p459;
	shl.b32 	%r2111, %r2110, 2;
	add.s32 	%r2112, %r2072, %r2111;
	st.shared.u32 	[%r2112], %r12;
	selp.u32 	%r2113, 1, 0, %p459;
	add.s32 	%r2114, %r2106, %r2113;
	sub.s32 	%r2115, %r2067, %r2114;
	add.s32 	%r2116, %r2115, 6;
	add.s32 	%r2117, %r2109, %r2113;
	selp.b32 	%r2118, %r2117, %r2116, %p458;
	shl.b32 	%r2119, %r2118, 2;
	add.s32 	%r2120, %r2072, %r2119;
	st.shared.u32 	[%r2120], %r13;
	selp.u32 	%r2121, 1, 0, %p458;
	add.s32 	%r2122, %r2114, %r2121;
	sub.s32 	%r2123, %r2067, %r2122;
	add.s32 	%r2124, %r2123, 7;
	add.s32 	%r2125, %r2117, %r2121;
	selp.b32 	%r2126, %r2125, %r2124, %p457;
	shl.b32 	%r2127, %r2126, 2;
	add.s32 	%r2128, %r2072, %r2127;
	st.shared.u32 	[%r2128], %r14;
	selp.u32 	%r2129, 1, 0, %p457;
	add.s32 	%r2130, %r2122, %r2129;
	sub.s32 	%r2131, %r2067, %r2130;
	add.s32 	%r2132, %r2131, 8;
	add.s32 	%r2133, %r2125, %r2129;
	selp.b32 	%r2134, %r2133, %r2132, %p456;
	shl.b32 	%r2135, %r2134, 2;
	add.s32 	%r2136, %r2072, %r2135;
	st.shared.u32 	[%r2136], %r15;
	selp.u32 	%r2137, 1, 0, %p456;
	add.s32 	%r2138, %r2130, %r2137;
	sub.s32 	%r2139, %r2067, %r2138;
	add.s32 	%r2140, %r2139, 9;
	add.s32 	%r2141, %r2133, %r2137;
	selp.b32 	%r2142, %r2141, %r2140, %p455;
	shl.b32 	%r2143, %r2142, 2;
	add.s32 	%r2144, %r2072, %r2143;
	st.shared.u32 	[%r2144], %r16;
	selp.u32 	%r2145, 1, 0, %p455;
	add.s32 	%r2146, %r2138, %r2145;
	sub.s32 	%r2147, %r2067, %r2146;
	add.s32 	%r2148, %r2147, 10;
	add.s32 	%r2149, %r2141, %r2145;
	selp.b32 	%r2150, %r2149, %r2148, %p454;
	shl.b32 	%r2151, %r2150, 2;
	add.s32 	%r2152, %r2072, %r2151;
	st.shared.u32 	[%r2152], %r17;
	add.s32 	%r2153, %r2146, %r28;
	sub.s32 	%r2154, %r2067, %r2153;
	add.s32 	%r2155, %r2154, 11;
	add.s32 	%r2156, %r2149, %r28;
	selp.b32 	%r2157, %r2156, %r2155, %p453;
	shl.b32 	%r2158, %r2157, 2;
	add.s32 	%r2159, %r2072, %r2158;
	st.shared.u32 	[%r2159], %r18;
	add.s32 	%r2160, %r2153, %r29;
	sub.s32 	%r2161, %r2067, %r2160;
	add.s32 	%r2162, %r2161, 12;
	add.s32 	%r2163, %r2156, %r29;
	selp.b32 	%r2164, %r2163, %r2162, %p452;
	shl.b32 	%r2165, %r2164, 2;
	add.s32 	%r2166, %r2072, %r2165;
	st.shared.u32 	[%r2166], %r19;
	add.s32 	%r2167, %r2160, %r30;
	sub.s32 	%r2168, %r2067, %r2167;
	add.s32 	%r2169, %r2168, 13;
	add.s32 	%r2170, %r2163, %r30;
	selp.b32 	%r2171, %r2170, %r2169, %p451;
	shl.b32 	%r2172, %r2171, 2;
	add.s32 	%r2173, %r2072, %r2172;
	st.shared.u32 	[%r2173], %r20;
	add.s32 	%r2174, %r2167, %r31;
	sub.s32 	%r2175, %r2067, %r2174;
	add.s32 	%r2176, %r2175, 14;
	add.s32 	%r2177, %r2170, %r31;
	selp.b32 	%r2178, %r2177, %r2176, %p450;
	shl.b32 	%r2179, %r2178, 2;
	add.s32 	%r2180, %r2072, %r2179;
	st.shared.u32 	[%r2180], %r21;
	add.s32 	%r2181, %r2174, %r32;
	sub.s32 	%r2182, %r2067, %r2181;
	add.s32 	%r2183, %r2182, 15;
	add.s32 	%r2184, %r2177, %r32;
	selp.b32 	%r2185, %r2184, %r2183, %p449;
	shl.b32 	%r2186, %r2185, 2;
	add.s32 	%r2187, %r2072, %r2186;
	st.shared.u32 	[%r2187], %r22;
	selp.u32 	%r2188, 1, 0, %p449;
	add.s32 	%r2189, %r2181, %r2188;
	sub.s32 	%r2190, %r2067, %r2189;
	add.s32 	%r2191, %r2190, 16;
	add.s32 	%r2192, %r2184, %r2188;
	selp.b32 	%r2193, %r2192, %r2191, %p448;
	shl.b32 	%r2194, %r2193, 2;
	add.s32 	%r2195, %r2072, %r2194;
	st.shared.u32 	[%r2195], %r23;
	selp.u32 	%r2196, 1, 0, %p448;
	add.s32 	%r2197, %r2189, %r2196;
	sub.s32 	%r2198, %r2067, %r2197;
	add.s32 	%r2199, %r2198, 17;
	add.s32 	%r2200, %r2192, %r2196;
	selp.b32 	%r2201, %r2200, %r2199, %p447;
	shl.b32 	%r2202, %r2201, 2;
	add.s32 	%r2203, %r2072, %r2202;
	st.shared.u32 	[%r2203], %r24;
	selp.u32 	%r2204, 1, 0, %p447;
	add.s32 	%r2205, %r2197, %r2204;
	sub.s32 	%r2206, %r2067, %r2205;
	add.s32 	%r2207, %r2206, 18;
	add.s32 	%r2208, %r2200, %r2204;
	selp.b32 	%r2209, %r2208, %r2207, %p446;
	shl.b32 	%r2210, %r2209, 2;
	add.s32 	%r2211, %r2072, %r2210;
	st.shared.u32 	[%r2211], %r25;
	bar.sync 	0;
	sub.s32 	%r2212, %r4, %r2066;
	setp.lt.s32 	%p465, %r4, %r2066;
	not.b32 	%r2213, %r4;
	add.s32 	%r2214, %r2317, %r2213;
	selp.b32 	%r2215, %r2214, %r2212, %p465;
	shl.b32 	%r2216, %r4, 2;
	add.s32 	%r2217, %r2072, %r2216;
	ld.shared.u32 	%r2218, [%r2217];
	cvta.to.global.u64 	%rd173, %rd217;
	mul.wide.s32 	%rd174, %r2215, 4;
	add.s64 	%rd175, %rd173, %rd174;
	st.global.u32 	[%rd175], %r2218;
	add.s32 	%r2219, %r4, 608;
	sub.s32 	%r2220, %r2219, %r2066;
	setp.lt.s32 	%p466, %r2219, %r2066;
	sub.s32 	%r2221, %r2317, %r4;
	add.s32 	%r2222, %r2221, -609;
	selp.b32 	%r2223, %r2222, %r2220, %p466;
	ld.shared.u32 	%r2224, [%r2217+2432];
	mul.wide.s32 	%rd176, %r2223, 4;
	add.s64 	%rd177, %rd173, %rd176;
	st.global.u32 	[%rd177], %r2224;
	add.s32 	%r2225, %r4, 1216;
	sub.s32 	%r2226, %r2225, %r2066;
	setp.lt.s32 	%p467, %r2225, %r2066;
	add.s32 	%r2227, %r2221, -1217;
	selp.b32 	%r2228, %r2227, %r2226, %p467;
	ld.shared.u32 	%r2229, [%r2217+4864];
	mul.wide.s32 	%rd178, %r2228, 4;
	add.s64 	%rd179, %rd173, %rd178;
	st.global.u32 	[%rd179], %r2229;
	add.s32 	%r2230, %r4, 1824;
	sub.s32 	%r2231, %r2230, %r2066;
	setp.lt.s32 	%p468, %r2230, %r2066;
	add.s32 	%r2232, %r2221, -1825;
	selp.b32 	%r2233, %r2232, %r2231, %p468;
	ld.shared.u32 	%r2234, [%r2217+7296];
	mul.wide.s32 	%rd180, %r2233, 4;
	add.s64 	%rd181, %rd173, %rd180;
	st.global.u32 	[%rd181], %r2234;
	add.s32 	%r2235, %r4, 2432;
	sub.s32 	%r2236, %r2235, %r2066;
	setp.lt.s32 	%p469, %r2235, %r2066;
	add.s32 	%r2237, %r2221, -2433;
	selp.b32 	%r2238, %r2237, %r2236, %p469;
	ld.shared.u32 	%r2239, [%r2217+9728];
	mul.wide.s32 	%rd182, %r2238, 4;
	add.s64 	%rd183, %rd173, %rd182;
	st.global.u32 	[%rd183], %r2239;
	add.s32 	%r2240, %r4, 3040;
	sub.s32 	%r2241, %r2240, %r2066;
	setp.lt.s32 	%p470, %r2240, %r2066;
	add.s32 	%r2242, %r2221, -3041;
	selp.b32 	%r2243, %r2242, %r2241, %p470;
	ld.shared.u32 	%r2244, [%r2217+12160];
	mul.wide.s32 	%rd184, %r2243, 4;
	add.s64 	%rd185, %rd173, %rd184;
	st.global.u32 	[%rd185], %r2244;
	add.s32 	%r2245, %r4, 3648;
	sub.s32 	%r2246, %r2245, %r2066;
	setp.lt.s32 	%p471, %r2245, %r2066;
	add.s32 	%r2247, %r2221, -3649;
	selp.b32 	%r2248, %r2247, %r2246, %p471;
	ld.shared.u32 	%r2249, [%r2217+14592];
	mul.wide.s32 	%rd186, %r2248, 4;
	add.s64 	%rd187, %rd173, %rd186;
	st.global.u32 	[%rd187], %r2249;
	add.s32 	%r2250, %r4, 4256;
	sub.s32 	%r2251, %r2250, %r2066;
	setp.lt.s32 	%p472, %r2250, %r2066;
	add.s32 	%r2252, %r2221, -4257;
	selp.b32 	%r2253, %r2252, %r2251, %p472;
	ld.shared.u32 	%r2254, [%r2217+17024];
	mul.wide.s32 	%rd188, %r2253, 4;
	add.s64 	%rd189, %rd173, %rd188;
	st.global.u32 	[%rd189], %r2254;
	add.s32 	%r2255, %r4, 4864;
	sub.s32 	%r2256, %r2255, %r2066;
	setp.lt.s32 	%p473, %r2255, %r2066;
	add.s32 	%r2257, %r2221, -4865;
	selp.b32 	%r2258, %r2257, %r2256, %p473;
	ld.shared.u32 	%r2259, [%r2217+19456];
	mul.wide.s32 	%rd190, %r2258, 4;
	add.s64 	%rd191, %rd173, %rd190;
	st.global.u32 	[%rd191], %r2259;
	add.s32 	%r2260, %r4, 5472;
	sub.s32 	%r2261, %r2260, %r2066;
	setp.lt.s32 	%p474, %r2260, %r2066;
	add.s32 	%r2262, %r2221, -5473;
	selp.b32 	%r2263, %r2262, %r2261, %p474;
	ld.shared.u32 	%r2264, [%r2217+21888];
	mul.wide.s32 	%rd192, %r2263, 4;
	add.s64 	%rd193, %rd173, %rd192;
	st.global.u32 	[%rd193], %r2264;
	add.s32 	%r2265, %r4, 6080;
	sub.s32 	%r2266, %r2265, %r2066;
	setp.lt.s32 	%p475, %r2265, %r2066;
	add.s32 	%r2267, %r2221, -6081;
	selp.b32 	%r2268, %r2267, %r2266, %p475;
	ld.shared.u32 	%r2269, [%r2217+24320];
	mul.wide.s32 	%rd194, %r2268, 4;
	add.s64 	%rd195, %rd173, %rd194;
	st.global.u32 	[%rd195], %r2269;
	add.s32 	%r2270, %r4, 6688;
	sub.s32 	%r2271, %r2270, %r2066;
	setp.lt.s32 	%p476, %r2270, %r2066;
	add.s32 	%r2272, %r2221, -6689;
	selp.b32 	%r2273, %r2272, %r2271, %p476;
	ld.shared.u32 	%r2274, [%r2217+26752];
	mul.wide.s32 	%rd196, %r2273, 4;
	add.s64 	%rd197, %rd173, %rd196;
	st.global.u32 	[%rd197], %r2274;
	add.s32 	%r2275, %r4, 7296;
	sub.s32 	%r2276, %r2275, %r2066;
	setp.lt.s32 	%p477, %r2275, %r2066;
	add.s32 	%r2277, %r2221, -7297;
	selp.b32 	%r2278, %r2277, %r2276, %p477;
	ld.shared.u32 	%r2279, [%r2217+29184];
	mul.wide.s32 	%rd198, %r2278, 4;
	add.s64 	%rd199, %rd173, %rd198;
	st.global.u32 	[%rd199], %r2279;
	add.s32 	%r2280, %r4, 7904;
	sub.s32 	%r2281, %r2280, %r2066;
	setp.lt.s32 	%p478, %r2280, %r2066;
	add.s32 	%r2282, %r2221, -7905;
	selp.b32 	%r2283, %r2282, %r2281, %p478;
	ld.shared.u32 	%r2284, [%r2217+31616];
	mul.wide.s32 	%rd200, %r2283, 4;
	add.s64 	%rd201, %rd173, %rd200;
	st.global.u32 	[%rd201], %r2284;
	add.s32 	%r2285, %r4, 8512;
	sub.s32 	%r2286, %r2285, %r2066;
	setp.lt.s32 	%p479, %r2285, %r2066;
	add.s32 	%r2287, %r2221, -8513;
	selp.b32 	%r2288, %r2287, %r2286, %p479;
	ld.shared.u32 	%r2289, [%r2217+34048];
	mul.wide.s32 	%rd202, %r2288, 4;
	add.s64 	%rd203, %rd173, %rd202;
	st.global.u32 	[%rd203], %r2289;
	add.s32 	%r2290, %r4, 9120;
	sub.s32 	%r2291, %r2290, %r2066;
	setp.lt.s32 	%p480, %r2290, %r2066;
	add.s32 	%r2292, %r2221, -9121;
	selp.b32 	%r2293, %r2292, %r2291, %p480;
	ld.shared.u32 	%r2294, [%r2217+36480];
	mul.wide.s32 	%rd204, %r2293, 4;
	add.s64 	%rd205, %rd173, %rd204;
	st.global.u32 	[%rd205], %r2294;
	add.s32 	%r2295, %r4, 9728;
	sub.s32 	%r2296, %r2295, %r2066;
	setp.lt.s32 	%p481, %r2295, %r2066;
	add.s32 	%r2297, %r2221, -9729;
	selp.b32 	%r2298, %r2297, %r2296, %p481;
	ld.shared.u32 	%r2299, [%r2217+38912];
	mul.wide.s32 	%rd206, %r2298, 4;
	add.s64 	%rd207, %rd173, %rd206;
	st.global.u32 	[%rd207], %r2299;
	add.s32 	%r2300, %r4, 10336;
	sub.s32 	%r2301, %r2300, %r2066;
	setp.lt.s32 	%p482, %r2300, %r2066;
	add.s32 	%r2302, %r2221, -10337;
	selp.b32 	%r2303, %r2302, %r2301, %p482;
	ld.shared.u32 	%r2304, [%r2217+41344];
	mul.wide.s32 	%rd208, %r2303, 4;
	add.s64 	%rd209, %rd173, %rd208;
	st.global.u32 	[%rd209], %r2304;
	add.s32 	%r2305, %r4, 10944;
	sub.s32 	%r2306, %r2305, %r2066;
	setp.lt.s32 	%p483, %r2305, %r2066;
	add.s32 	%r2307, %r2221, -10945;
	selp.b32 	%r2308, %r2307, %r2306, %p483;
	ld.shared.u32 	%r2309, [%r2217+43776];
	mul.wide.s32 	%rd210, %r2308, 4;
	add.s64 	%rd211, %rd173, %rd210;
	st.global.u32 	[%rd211], %r2309;
	bra.uni 	$L__BB2_205;
$L__BB2_7:
	ld.param.u64 	%rd212, [_ZN3cub18CUB_300001_SM_10006detail6select23DeviceSelectSweepKernelINS2_10policy_hubIiNS0_8NullTypeEiLb0ELNS0_10SelectImplE2EE10Policy1000EPiPS5_S9_S9_NS0_13ScanTileStateIiLb1EEE8LessThanS5_iNS2_19streaming_context_tIiLb0EEELS6_2EEEvT0_T1_T2_T3_T4_T5_T6_T7_iT8_NS1_7vsmem_tE_param_0];
	mov.u32 	%r37, %tid.x;
	and.b32  	%r1395, %r37, 31;
	and.b32  	%r1396, %r37, 992;
	mul.lo.s32 	%r1397, %r1396, 19;
	or.b32  	%r1398, %r1397, %r1395;
	mov.u32 	%r1401, %ctaid.y;
	mad.lo.s32 	%r2327, %r332, %r333, %r1401;
	mul.lo.s32 	%r39, %r2327, 11552;
	cvt.s64.s32 	%rd113, %r39;
	cvt.u64.u32 	%rd114, %r1398;
	add.s64 	%rd115, %rd114, %rd113;
	cvta.to.global.u64 	%rd116, %rd212;
	shl.b64 	%rd117, %rd115, 2;
	add.s64 	%rd118, %rd116, %rd117;
	ld.global.u32 	%r1402, [%rd118];
	ld.global.u32 	%r1403, [%rd118+128];
	ld.global.u32 	%r1404, [%rd118+256];
	ld.global.u32 	%r1405, [%rd118+384];
	ld.global.u32 	%r1406, [%rd118+512];
	ld.global.u32 	%r1407, [%rd118+640];
	ld.global.u32 	%r1408, [%rd118+768];
	ld.global.u32 	%r1409, [%rd118+896];
	ld.global.u32 	%r1410, [%rd118+1024];
	ld.global.u32 	%r1411, [%rd118+1152];
	ld.global.u32 	%r1412, [%rd118+1280];
	ld.global.u32 	%r1413, [%rd118+1408];
	ld.global.u32 	%r1414, [%rd118+1536];
	ld.global.u32 	%r1415, [%rd118+1664];
	ld.global.u32 	%r1416, [%rd118+1792];
	ld.global.u32 	%r1417, [%rd118+1920];
	ld.global.u32 	%r1418, [%rd118+2048];
	ld.global.u32 	%r1419, [%rd118+2176];
	ld.global.u32 	%r1420, [%rd118+2304];
	// begin inline asm
	mov.u32 %r1364, %laneid;
	// end inline asm
	shr.u32 	%r41, %r37, 5;
	mad.lo.s32 	%r1421, %r41, 608, %r1364;
	shl.b32 	%r1422, %r1421, 2;
	mov.u32 	%r1423, _ZZN3cub18CUB_300001_SM_10006detail6select23DeviceSelectSweepKernelINS2_10policy_hubIiNS0_8NullTypeEiLb0ELNS0_10SelectImplE2EE10Policy1000EPiPS5_S9_S9_NS0_13ScanTileStateIiLb1EEE8LessThanS5_iNS2_19streaming_context_tIiLb0EEELS6_2EEEvT0_T1_T2_T3_T4_T5_T6_T7_iT8_NS1_7vsmem_tEE19static_temp_storage;
	add.s32 	%r1424, %r1423, %r1422;
	st.shared.u32 	[%r1424], %r1402;
	st.shared.u32 	[%r1424+128], %r1403;
	st.shared.u32 	[%r1424+256], %r1404;
	st.shared.u32 	[%r1424+384], %r1405;
	st.shared.u32 	[%r1424+512], %r1406;
	st.shared.u32 	[%r1424+640], %r1407;
	st.shared.u32 	[%r1424+768], %r1408;
	st.shared.u32 	[%r1424+896], %r1409;
	st.shared.u32 	[%r1424+1024], %r1410;
	st.shared.u32 	[%r1424+1152], %r1411;
	st.shared.u32 	[%r1424+1280], %r1412;
	st.shared.u32 	[%r1424+1408], %r1413;
	st.shared.u32 	[%r1424+1536], %r1414;
	st.shared.u32 	[%r1424+1664], %r1415;
	st.shared.u32 	[%r1424+1792], %r1416;
	st.shared.u32 	[%r1424+1920], %r1417;
	st.shared.u32 	[%r1424+2048], %r1418;
	st.shared.u32 	[%r1424+2176], %r1419;
	st.shared.u32 	[%r1424+2304], %r1420;
	bar.warp.sync 	-1;
	mad.lo.s32 	%r1425, %r1364, 72, %r1424;
	ld.shared.u32 	%r42, [%r1425];
	ld.shared.u32 	%r43, [%r1425+4];
	ld.shared.u32 	%r44, [%r1425+8];
	ld.shared.u32 	%r45, [%r1425+12];
	ld.shared.u32 	%r46, [%r1425+16];
	ld.shared.u32 	%r47, [%r1425+20];
	ld.shared.u32 	%r48, [%r1425+24];
	ld.shared.u32 	%r49, [%r1425+28];
	ld.shared.u32 	%r50, [%r1425+32];
	ld.shared.u32 	%r51, [%r1425+36];
	ld.shared.u32 	%r52, [%r1425+40];
	ld.shared.u32 	%r53, [%r1425+44];
	ld.shared.u32 	%r54, [%r1425+48];
	ld.shared.u32 	%r55, [%r1425+52];
	ld.shared.u32 	%r56, [%r1425+56];
	ld.shared.u32 	%r57, [%r1425+60];
	ld.shared.u32 	%r58, [%r1425+64];
	ld.shared.u32 	%r59, [%r1425+68];
	ld.shared.u32 	%r60, [%r1425+72];
	setp.lt.s32 	%p301, %r42, %r1;
	selp.u32 	%r1426, 1, 0, %p301;
	setp.lt.s32 	%p302, %r43, %r1;
	selp.u32 	%r1427, 1, 0, %p302;
	setp.lt.s32 	%p303, %r44, %r1;
	selp.u32 	%r1428, 1, 0, %p303;
	setp.lt.s32 	%p304, %r45, %r1;
	selp.u32 	%r1429, 1, 0, %p304;
	setp.lt.s32 	%p305, %r46, %r1;
	selp.u32 	%r1430, 1, 0, %p305;
	setp.lt.s32 	%p306, %r47, %r1;
	selp.u32 	%r1431, 1, 0, %p306;
	setp.lt.s32 	%p307, %r48, %r1;
	selp.u32 	%r1432, 1, 0, %p307;
	setp.lt.s32 	%p308, %r49, %r1;
	selp.u32 	%r1433, 1, 0, %p308;
	setp.lt.s32 	%p309, %r50, %r1;
	selp.u32 	%r1434, 1, 0, %p309;
	setp.lt.s32 	%p310, %r51, %r1;
	selp.u32 	%r1435, 1, 0, %p310;
	setp.lt.s32 	%p311, %r52, %r1;
	selp.u32 	%r1436, 1, 0, %p311;
	setp.lt.s32 	%p312, %r53, %r1;
	selp.u32 	%r1437, 1, 0, %p312;
	setp.lt.s32 	%p313, %r54, %r1;
	selp.u32 	%r1438, 1, 0, %p313;
	setp.lt.s32 	%p314, %r55, %r1;
	selp.u32 	%r1439, 1, 0, %p314;
	setp.lt.s32 	%p315, %r56, %r1;
	selp.u32 	%r1440, 1, 0, %p315;
	setp.lt.s32 	%p316, %r57, %r1;
	selp.u32 	%r1441, 1, 0, %p316;
	setp.lt.s32 	%p317, %r58, %r1;
	selp.u32 	%r1442, 1, 0, %p317;
	setp.lt.s32 	%p318, %r59, %r1;
	selp.u32 	%r1443, 1, 0, %p318;
	setp.lt.s32 	%p319, %r60, %r1;
	selp.u32 	%r1444, 1, 0, %p319;
	bar.sync 	0;
	add.s32 	%r1445, %r1427, %r1426;
	add.s32 	%r1446, %r1445, %r1428;
	add.s32 	%r1447, %r1446, %r1429;
	add.s32 	%r1448, %r1447, %r1430;
	add.s32 	%r1449, %r1448, %r1431;
	add.s32 	%r1450, %r1449, %r1432;
	add.s32 	%r1451, %r1450, %r1433;
	add.s32 	%r1452, %r1451, %r1434;
	add.s32 	%r1453, %r1452, %r1435;
	add.s32 	%r1454, %r1453, %r1436;
	add.s32 	%r1455, %r1454, %r1437;
	add.s32 	%r1456, %r1455, %r1438;
	add.s32 	%r1457, %r1456, %r1439;
	add.s32 	%r1458, %r1457, %r1440;
	add.s32 	%r1459, %r1458, %r1441;
	add.s32 	%r1460, %r1459, %r1442;
	add.s32 	%r1461, %r1460, %r1443;
	add.s32 	%r1369, %r1461, %r1444;
	mov.b32 	%r1367, 1;
	mov.b32 	%r1392, 0;
	mov.b32 	%r1394, -1;
	// begin inline asm
	{  .reg .s32 r0;  .reg .pred p;  shfl.sync.up.b32 r0|p, %r1369, %r1367, %r1392, %r1394;  @p add.s32 r0, r0, %r1369;  mov.s32 %r1365, r0;}
	// end inline asm
	mov.b32 	%r1373, 2;
	// begin inline asm
	{  .reg .s32 r0;  .reg .pred p;  shfl.sync.up.b32 r0|p, %r1365, %r1373, %r1392, %r1394;  @p add.s32 r0, r0, %r1365;  mov.s32 %r1371, r0;}
	// end inline asm
	mov.b32 	%r1379, 4;
	// begin inline asm
	{  .reg .s32 r0;  .reg .pred p;  shfl.sync.up.b32 r0|p, %r1371, %r1379, %r1392, %r1394;  @p add.s32 r0, r0, %r1371;  mov.s32 %r1377, r0;}
	// end inline asm
	mov.b32 	%r1385, 8;
	// begin inline asm
	{  .reg .s32 r0;  .reg .pred p;  shfl.sync.up.b32 r0|p, %r1377, %r1385, %r1392, %r1394;  @p add.s32 r0, r0, %r1377;  mov.s32 %r1383, r0;}
	// end inline asm
	mov.b32 	%r1391, 16;
	// begin inline asm
	{  .reg .s32 r0;  .reg .pred p;  shfl.sync.up.b32 r0|p, %r1383, %r1391, %r1392, %r1394;  @p add.s32 r0, r0, %r1383;  mov.s32 %r1389, r0;}
	// end inline asm
	setp.ne.s32 	%p320, %r1364, 31;
	@%p320 bra 	$L__BB2_9;
	shl.b32 	%r1462, %r41, 2;
	add.s32 	%r1464, %r1423, %r1462;
	st.shared.u32 	[%r1464], %r1389;
$L__BB2_9:
	sub.s32 	%r1465, %r1389, %r1369;
	bar.sync 	0;
	ld.shared.v4.u32 	{%r1466, %r1467, %r1468, %r1469}, [_ZZN3cub18CUB_300001_SM_10006detail6select23DeviceSelectSweepKernelINS2_10policy_hubIiNS0_8NullTypeEiLb0ELNS0_10SelectImplE2EE10Policy1000EPiPS5_S9_S9_NS0_13ScanTileStateIiLb1EEE8LessThanS5_iNS2_19streaming_context_tIiLb0EEELS6_2EEEvT0_T1_T2_T3_T4_T5_T6_T7_iT8_NS1_7vsmem_tEE19static_temp_storage];
	add.s32 	%r1470, %r1467, %r1466;
	setp.eq.s32 	%p321, %r41, 2;
	selp.b32 	%r1471, %r1470, %r1466, %p321;
	add.s32 	%r1472, %r1470, %r1468;
	setp.eq.s32 	%p322, %r41, 3;
	selp.b32 	%r1473, %r1472, %r1471, %p322;
	add.s32 	%r1474, %r1472, %r1469;
	setp.eq.s32 	%p323, %r41, 4;
	selp.b32 	%r1475, %r1474, %r1473, %p323;
	ld.shared.v4.u32 	{%r1476, %r1477, %r1478, %r1479}, [_ZZN3cub18CUB_300001_SM_10006detail6select23DeviceSelectSweepKernelINS2_10policy_hubIiNS0_8NullTypeEiLb0ELNS0_10SelectImplE2EE10Policy1000EPiPS5_S9_S9_NS0_13ScanTileStateIiLb1EEE8LessThanS5_iNS2_19streaming_context_tIiLb0EEELS6_2EEEvT0_T1_T2_T3_T4_T5_T6_T7_iT8_NS1_7vsmem_tEE19static_temp_storage+16];
	add.s32 	%r1480, %r1474, %r1476;
	setp.eq.s32 	%p324, %r41, 5;
	selp.b32 	%r1481, %r1480, %r1475, %p324;
	add.s32 	%r1482, %r1480, %r1477;
	setp.eq.s32 	%p325, %r41, 6;
	selp.b32 	%r1483, %r1482, %r1481, %p325;
	add.s32 	%r1484, %r1482, %r1478;
	setp.eq.s32 	%p326, %r41, 7;
	selp.b32 	%r1485, %r1484, %r1483, %p326;
	add.s32 	%r1486, %r1484, %r1479;
	setp.eq.s32 	%p327, %r41, 8;
	selp.b32 	%r1487, %r1486, %r1485, %p327;
	ld.shared.v4.u32 	{%r1488, %r1489, %r1490, %r1491}, [_ZZN3cub18CUB_300001_SM_10006detail6select23DeviceSelectSweepKernelINS2_10policy_hubIiNS0_8NullTypeEiLb0ELNS0_10SelectImplE2EE10Policy1000EPiPS5_S9_S9_NS0_13ScanTileStateIiLb1EEE8LessThanS5_iNS2_19streaming_context_tIiLb0EEELS6_2EEEvT0_T1_T2_T3_T4_T5_T6_T7_iT8_NS1_7vsmem_tEE19static_temp_storage+32];
	add.s32 	%r1492, %r1486, %r1488;
	setp.eq.s32 	%p328, %r41, 9;
	selp.b32 	%r1493, %r1492, %r1487, %p328;
	add.s32 	%r1494, %r1492, %r1489;
	setp.eq.s32 	%p329, %r41, 10;
	selp.b32 	%r1495, %r1494, %r1493, %p329;
	add.s32 	%r1496, %r1494, %r1490;
	setp.eq.s32 	%p330, %r41, 11;
	selp.b32 	%r1497, %r1496, %r1495, %p330;
	add.s32 	%r1498, %r1496, %r1491;
	setp.eq.s32 	%p331, %r41, 12;
	selp.b32 	%r1499, %r1498, %r1497, %p331;
	ld.shared.v4.u32 	{%r1500, %r1501, %r1502, %r1503}, [_ZZN3cub18CUB_300001_SM_10006detail6select23DeviceSelectSweepKernelINS2_10policy_hubIiNS0_8NullTypeEiLb0ELNS0_10SelectImplE2EE10Policy1000EPiPS5_S9_S9_NS0_13ScanTileStateIiLb1EEE8LessThanS5_iNS2_19streaming_context_tIiLb0EEELS6_2EEEvT0_T1_T2_T3_T4_T5_T6_T7_iT8_NS1_7vsmem_tEE19static_temp_storage+48];
	add.s32 	%r1504, %r1498, %r1500;
	setp.eq.s32 	%p332, %r41, 13;
	selp.b32 	%r1505, %r1504, %r1499, %p332;
	add.s32 	%r1506, %r1504, %r1501;
	setp.eq.s32 	%p333, %r41, 14;
	selp.b32 	%r1507, %r1506, %r1505, %p333;
	add.s32 	%r1508, %r1506, %r1502;
	setp.eq.s32 	%p334, %r41, 15;
	selp.b32 	%r1509, %r1508, %r1507, %p334;
	add.s32 	%r1510, %r1508, %r1503;
	setp.eq.s32 	%p335, %r41, 16;
	selp.b32 	%r1511, %r1510, %r1509, %p335;
	.pragma "used_bytes_mask 4095";
	ld.shared.v4.u32 	{%r1512, %r1513, %r1514, %r1515}, [_ZZN3cub18CUB_300001_SM_10006detail6select23DeviceSelectSweepKernelINS2_10policy_hubIiNS0_8NullTypeEiLb0ELNS0_10SelectImplE2EE10Policy1000EPiPS5_S9_S9_NS0_13ScanTileStateIiLb1EEE8LessThanS5_iNS2_19streaming_context_tIiLb0EEELS6_2EEEvT0_T1_T2_T3_T4_T5_T6_T7_iT8_NS1_7vsmem_tEE19static_temp_storage+64];
	add.s32 	%r1516, %r1510, %r1512;
	setp.eq.s32 	%p336, %r41, 17;
	selp.b32 	%r1517, %r1516, %r1511, %p336;
	add.s32 	%r1518, %r1516, %r1513;
	setp.eq.s32 	%p337, %r41, 18;
	selp.b32 	%r1519, %r1518, %r1517, %p337;
	add.s32 	%r63, %r1518, %r1514;
	setp.gt.u32 	%p338, %r37, 31;
	setp.lt.u32 	%p339, %r37, 32;
	setp.eq.s32 	%p340, %r1364, 0;
	selp.b32 	%r1520, 0, %r1465, %p340;
	add.s32 	%r2331, %r1519, %r1520;
	selp.b32 	%r65, %r1465, %r2331, %p339;
	@%p338 bra 	$L__BB2_25;
	setp.ne.s32 	%p341, %r37, 0;
	mul.wide.s32 	%rd119, %r2327, 8;
	add.s64 	%rd3, %rd2, %rd119;
	@%p341 bra 	$L__BB2_12;
	st.shared.u32 	[_ZZN3cub18CUB_300001_SM_10006detail6select23DeviceSelectSweepKernelINS2_10policy_hubIiNS0_8NullTypeEiLb0ELNS0_10SelectImplE2EE10Policy1000EPiPS5_S9_S9_NS0_13ScanTileStateIiLb1EEE8LessThanS5_iNS2_19streaming_context_tIiLb0EEELS6_2EEEvT0_T1_T2_T3_T4_T5_T6_T7_iT8_NS1_7vsmem_tEE19static_temp_storage+140], %r63;
	add.s64 	%rd120, %rd3, 256;
	mov.b32 	%r1521, 100;
	// begin inline asm
	st.relaxed.gpu.v2.u32 [%rd120], {%r1521, %r63};
	// end inline asm
$L__BB2_12:
	not.b32 	%r1527, %r37;
	add.s32 	%r2326, %r2327, %r1527;
	mov.b32 	%r1523, 970;
	// begin inline asm
	nanosleep.u32 %r1523;
	// end inline asm
	mul.wide.s32 	%rd122, %r2326, 8;
	add.s64 	%rd123, %rd2, %rd122;
	add.s64 	%rd121, %rd123, 256;
	// begin inline asm
	ld.relaxed.gpu.v2.u32 {%r2328, %r2320}, [%rd121];
	// end inline asm
	mov.b32 	%r2321, 362;
$L__BB2_13:
	setp.eq.s32 	%p342, %r2328, 99;
	mov.b32 	%r1528, -1;
	vote.sync.any.pred 	%p343, %p342, %r1528;
	not.pred 	%p344, %p343;
	@%p344 bra 	$L__BB2_15;
	shr.u32 	%r75, %r2321, 1;
	mul.lo.s32 	%r1907, %r2327, 16807;
	and.b32  	%r2327, %r1907, 2147483647;
	sub.s32 	%r1908, %r2321, %r75;
	add.s32 	%r1909, %r1908, 1;
	rem.u32 	%r1910, %r2327, %r1909;
	add.s32 	%r1904, %r1910, %r75;
	// begin inline asm
	nanosleep.u32 %r1904;
	// end inline asm
	// begin inline asm
	ld.relaxed.gpu.v2.u32 {%r2328, %r2320}, [%rd121];
	// end inline asm
	mov.u32 	%r2321, %r75;
	bra.uni 	$L__BB2_13;
$L__BB2_15:
	setp.eq.s32 	%p345, %r2328, 101;
	mov.b32 	%r1555, -1;
	vote.sync.ballot.b32 	%r1557, %p345, %r1555;
	// begin inline asm
	mov.u32 %r1530, %lanemask_ge;
	// end inline asm
	and.b32  	%r1558, %r1557, %r1530;
	or.b32  	%r1559, %r1558, -2147483648;
	add.s32 	%r1560, %r1559, -1;
	not.b32 	%r1561, %r1559;
	and.b32  	%r1562, %r1561, %r1560;
	popc.b32 	%r1534, %r1562;
	mov.b32 	%r1533, 1;
	// begin inline asm
	shfl.sync.down.b32 %r1531, %r2320, %r1533, %r1534, %r1555;
	// end inline asm
	setp.lt.s32 	%p347, %r1364, %r1534;
	selp.b32 	%r1563, %r1531, 0, %p347;
	add.s32 	%r1537, %r1563, %r2320;
	mov.b32 	%r1538, 2;
	// begin inline asm
	shfl.sync.down.b32 %r1536, %r1537, %r1538, %r1534, %r1555;
	// end inline asm
	add.s32 	%r1564, %r1364, 2;
	setp.gt.s32 	%p348, %r1564, %r1534;
	selp.b32 	%r1565, 0, %r1536, %p348;
	add.s32 	%r1542, %r1537, %r1565;
	mov.b32 	%r1543, 4;
	// begin inline asm
	shfl.sync.down.b32 %r1541, %r1542, %r1543, %r1534, %r1555;
	// end inline asm
	add.s32 	%r1566, %r1364, 4;
	setp.gt.s32 	%p349, %r1566, %r1534;
	selp.b32 	%r1567, 0, %r1541, %p349;
	add.s32 	%r1547, %r1542, %r1567;
	mov.b32 	%r1548, 8;
	// begin inline asm
	shfl.sync.down.b32 %r1546, %r1547, %r1548, %r1534, %r1555;
	// end inline asm
	add.s32 	%r1568, %r1364, 8;
	setp.gt.s32 	%p350, %r1568, %r1534;
	selp.b32 	%r1569, 0, %r1546, %p350;
	add.s32 	%r1552, %r1547, %r1569;
	mov.b32 	%r1553, 16;
	// begin inline asm
	shfl.sync.down.b32 %r1551, %r1552, %r1553, %r1534, %r1555;
	// end inline asm
	add.s32 	%r1570, %r1364, 16;
	setp.gt.s32 	%p351, %r1570, %r1534;
	selp.b32 	%r1571, 0, %r1551, %p351;
	add.s32 	%r2324, %r1552, %r1571;
	add.s64 	%rd5, %rd2, 256;
	mov.b32 	%r2322, 362;
$L__BB2_16:
	setp.ne.s32 	%p352, %r2328, 101;
	mov.b32 	%r1572, -1;
	vote.sync.all.pred 	%p353, %p352, %r1572;
	not.pred 	%p354, %p353;
	@%p354 bra 	$L__BB2_21;
	shr.u32 	%r2322, %r2322, 1;
	mul.wide.s32 	%rd165, %r2326, 8;
	add.s64 	%rd166, %rd5, %rd165;
	add.s64 	%rd164, %rd166, -256;
	// begin inline asm
	ld.relaxed.gpu.v2.u32 {%r2328, %r2329}, [%rd164];
	// end inline asm
	mov.u32 	%r2330, %r2322;
$L__BB2_18:
	setp.eq.s32 	%p396, %r2328, 99;
	mov.b32 	%r1854, -1;
	vote.sync.any.pred 	%p397, %p396, %r1854;
	not.pred 	%p398, %p397;
	@%p398 bra 	$L__BB2_20;
	shr.u32 	%r95, %r2330, 1;
	mul.lo.s32 	%r1900, %r2327, 16807;
	and.b32  	%r2327, %r1900, 2147483647;
	sub.s32 	%r1901, %r2330, %r95;
	add.s32 	%r1902, %r1901, 1;
	rem.u32 	%r1903, %r2327, %r1902;
	add.s32 	%r1897, %r1903, %r95;
	// begin inline asm
	nanosleep.u32 %r1897;
	// end inline asm
	// begin inline asm
	ld.relaxed.gpu.v2.u32 {%r2328, %r2329}, [%rd164];
	// end inline asm
	mov.u32 	%r2330, %r95;
	bra.uni 	$L__BB2_18;
$L__BB2_20:
	setp.eq.s32 	%p399, %r2328, 101;
	mov.b32 	%r1880, -1;
	vote.sync.ballot.b32 	%r1881, %p399, %r1880;
	and.b32  	%r1882, %r1881, %r1530;
	or.b32  	%r1883, %r1882, -2147483648;
	add.s32 	%r1884, %r1883, -1;
	not.b32 	%r1885, %r1883;
	and.b32  	%r1886, %r1885, %r1884;
	popc.b32 	%r1859, %r1886;
	mov.b32 	%r1858, 1;
	// begin inline asm
	shfl.sync.down.b32 %r1856, %r2329, %r1858, %r1859, %r1880;
	// end inline asm
	setp.lt.s32 	%p401, %r1364, %r1859;
	selp.b32 	%r1887, %r1856, 0, %p401;
	add.s32 	%r1862, %r1887, %r2329;
	mov.b32 	%r1863, 2;
	// begin inline asm
	shfl.sync.down.b32 %r1861, %r1862, %r1863, %r1859, %r1880;
	// end inline asm
	setp.gt.s32 	%p402, %r1564, %r1859;
	selp.b32 	%r1889, 0, %r1861, %p402;
	add.s32 	%r1867, %r1862, %r1889;
	mov.b32 	%r1868, 4;
	// begin inline asm
	shfl.sync.down.b32 %r1866, %r1867, %r1868, %r1859, %r1880;
	// end inline asm
	setp.gt.s32 	%p403, %r1566, %r1859;
	selp.b32 	%r1891, 0, %r1866, %p403;
	add.s32 	%r1872, %r1867, %r1891;
	mov.b32 	%r1873, 8;
	// begin inline asm
	shfl.sync.down.b32 %r1871, %r1872, %r1873, %r1859, %r1880;
	// end inline asm
	setp.gt.s32 	%p404, %r1568, %r1859;
	selp.b32 	%r1893, 0, %r1871, %p404;
	add.s32 	%r1877, %r1872, %r1893;
	mov.b32 	%r1878, 16;
	// begin inline asm
	shfl.sync.down.b32 %r1876, %r1877, %r1878, %r1859, %r1880;
	// end inline asm
	setp.gt.s32 	%p405, %r1570, %r1859;
	selp.b32 	%r1895, 0, %r1876, %p405;
	add.s32 	%r1896, %r1895, %r2324;
	add.s32 	%r2324, %r1896, %r1877;
	add.s32 	%r2326, %r2326, -32;
	bra.uni 	$L__BB2_16;
$L__BB2_21:
	setp.ne.s32 	%p355, %r37, 0;
	@%p355 bra 	$L__BB2_23;
	add.s32 	%r1575, %r2324, %r63;
	add.s64 	%rd124, %rd3, 256;
	mov.b32 	%r1574, 101;
	// begin inline asm
	st.relaxed.gpu.v2.u32 [%rd124], {%r1574, %r1575};
	// end inline asm
	st.shared.u32 	[_ZZN3cub18CUB_300001_SM_10006detail6select23DeviceSelectSweepKernelINS2_10policy_hubIiNS0_8NullTypeEiLb0ELNS0_10SelectImplE2EE10Policy1000EPiPS5_S9_S9_NS0_13ScanTileStateIiLb1EEE8LessThanS5_iNS2_19streaming_context_tIiLb0EEELS6_2EEEvT0_T1_T2_T3_T4_T5_T6_T7_iT8_NS1_7vsmem_tEE19static_temp_storage+132], %r2324;
	st.shared.u32 	[_ZZN3cub18CUB_300001_SM_10006detail6select23DeviceSelectSweepKernelINS2_10policy_hubIiNS0_8NullTypeEiLb0ELNS0_10SelectImplE2EE10Policy1000EPiPS5_S9_S9_NS0_13ScanTileStateIiLb1EEE8LessThanS5_iNS2_19streaming_context_tIiLb0EEELS6_2EEEvT0_T1_T2_T3_T4_T5_T6_T7_iT8_NS1_7vsmem_tEE19static_temp_storage+136], %r1575;
$L__BB2_23:
	setp.ne.s32 	%p356, %r1364, 0;
	mov.u32 	%r2331, %r65;
	@%p356 bra 	$L__BB2_25;
	st.shared.u32 	[_ZZN3cub18CUB_300001_SM_10006detail6select23DeviceSelectSweepKernelINS2_10policy_hubIiNS0_8NullTypeEiLb0ELNS0_10SelectImplE2EE10Policy1000EPiPS5_S9_S9_NS0_13ScanTileStateIiLb1EEE8LessThanS5_iNS2_19streaming_context_tIiLb0EEELS6_2EEEvT0_T1_T2_T3_T4_T5_T6_T7_iT8_NS1_7vsmem_tEE19static_temp_storage+96], %r2324;
	mov.u32 	%r2331, %r2324;
$L__BB2_25:
	bar.sync 	0;
	setp.eq.s32 	%p357, %r37, 0;
	@%p357 bra 	$L__BB2_27;
	ld.shared.u32 	%r1576, [_ZZN3cub18CUB_300001_SM_10006detail6select23DeviceSelectSweepKernelINS2_10policy_hubIiNS0_8NullTypeEiLb0ELNS0_10SelectImplE2EE10Policy1000EPiPS5_S9_S9_NS0_13ScanTileStateIiLb1EEE8LessThanS5_iNS2_19streaming_context_tIiLb0EEELS6_2EEEvT0_T1_T2_T3_T4_T5_T6_T7_iT8_NS1_7vsmem_tEE19static_temp_storage+96];
	add.s32 	%r2331, %r1576, %r2331;
$L__BB2_27:
	ld.param.u32 	%r2316, [_ZN3cub18CUB_300001_SM_10006detail6select23DeviceSelectSweepKernelINS2_10policy_hubIiNS0_8NullTypeEiLb0ELNS0_10SelectImplE2EE10Policy1000EPiPS5_S9_S9_NS0_13ScanTileStateIiLb1EEE8LessThanS5_iNS2_19streaming_context_tIiLb0EEELS6_2EEEvT0_T1_T2_T3_T4_T5_T6_T7_iT8_NS1_7vsmem_tE_param_7];
	ld.param.u64 	%rd216, [_ZN3cub18CUB_300001_SM_10006detail6select23DeviceSelectSweepKernelINS2_10policy_hubIiNS0_8NullTypeEiLb0ELNS0_10SelectImplE2EE10Policy1000EPiPS5_S9_S9_NS0_13ScanTileStateIiLb1EEE8LessThanS5_iNS2_19streaming_context_tIiLb0EEELS6_2EEEvT0_T1_T2_T3_T4_T5_T6_T7_iT8_NS1_7vsmem_tE_param_2];
	setp.lt.s32 	%p358, %r60, %r1;
	setp.lt.s32 	%p359, %r59, %r1;
	setp.lt.s32 	%p360, %r58, %r1;
	setp.lt.s32 	%p361, %r57, %r1;
	setp.lt.s32 	%p362, %r56, %r1;
	setp.lt.s32 	%p363, %r55, %r1;
	setp.lt.s32 	%p364, %r54, %r1;
	setp.lt.s32 	%p365, %r53, %r1;
	setp.lt.s32 	%p366, %r52, %r1;
	setp.lt.s32 	%p367, %r51, %r1;
	setp.lt.s32 	%p368, %r50, %r1;
	setp.lt.s32 	%p369, %r49, %r1;
	setp.lt.s32 	%p370, %r48, %r1;
	setp.lt.s32 	%p371, %r47, %r1;
	setp.lt.s32 	%p372, %r46, %r1;
	setp.lt.s32 	%p373, %r45, %r1;
	setp.lt.s32 	%p374, %r44, %r1;
	setp.lt.s32 	%p375, %r43, %r1;
	setp.lt.s32 	%p376, %r42, %r1;
	selp.u32 	%r1577, 1, 0, %p376;
	add.s32 	%r1578, %r2331, %r1577;
	selp.u32 	%r1579, 1, 0, %p375;
	add.s32 	%r1580, %r1579, %r1577;
	add.s32 	%r1581, %r1580, %r2331;
	selp.u32 	%r1582, 1, 0, %p374;
	add.s32 	%r1583, %r1581, %r1582;
	selp.u32 	%r1584, 1, 0, %p373;
	add.s32 	%r1585, %r1583, %r1584;
	selp.u32 	%r1586, 1, 0, %p372;
	add.s32 	%r1587, %r1585, %r1586;
	selp.u32 	%r1588, 1, 0, %p371;
	add.s32 	%r1589, %r1587, %r1588;
	selp.u32 	%r1590, 1, 0, %p370;
	add.s32 	%r1591, %r1589, %r1590;
	selp.u32 	%r1592, 1, 0, %p369;
	add.s32 	%r1593, %r1591, %r1592;
	selp.u32 	%r1594, 1, 0, %p368;
	add.s32 	%r1595, %r1593, %r1594;
	selp.u32 	%r1596, 1, 0, %p367;
	add.s32 	%r1597, %r1595, %r1596;
	selp.u32 	%r1598, 1, 0, %p366;
	add.s32 	%r1599, %r1597, %r1598;
	selp.u32 	%r1600, 1, 0, %p365;
	add.s32 	%r1601, %r1599, %r1600;
	selp.u32 	%r1602, 1, 0, %p364;
	add.s32 	%r1603, %r1601, %r1602;
	selp.u32 	%r1604, 1, 0, %p363;
	add.s32 	%r1605, %r1603, %r1604;
	selp.u32 	%r1606, 1, 0, %p362;
	add.s32 	%r1607, %r1605, %r1606;
	selp.u32 	%r1608, 1, 0, %p361;
	add.s32 	%r1609, %r1607, %r1608;
	selp.u32 	%r1610, 1, 0, %p360;
	add.s32 	%r1611, %r1609, %r1610;
	selp.u32 	%r1612, 1, 0, %p359;
	add.s32 	%r1613, %r1611, %r1612;
	mov.u32 	%r1614, _ZZN3cub18CUB_300001_SM_10006detail6select23DeviceSelectSweepKernelINS2_10policy_hubIiNS0_8NullTypeEiLb0ELNS0_10SelectImplE2EE10Policy1000EPiPS5_S9_S9_NS0_13ScanTileStateIiLb1EEE8LessThanS5_iNS2_19streaming_context_tIiLb0EEELS6_2EEEvT0_T1_T2_T3_T4_T5_T6_T7_iT8_NS1_7vsmem_tEE19static_temp_storage;
	ld.shared.u32 	%r1615, [_ZZN3cub18CUB_300001_SM_10006detail6select23DeviceSelectSweepKernelINS2_10policy_hubIiNS0_8NullTypeEiLb0ELNS0_10SelectImplE2EE10Policy1000EPiPS5_S9_S9_NS0_13ScanTileStateIiLb1EEE8LessThanS5_iNS2_19streaming_context_tIiLb0EEELS6_2EEEvT0_T1_T2_T3_T4_T5_T6_T7_iT8_NS1_7vsmem_tEE19static_temp_storage+140];
	ld.shared.u32 	%r1616, [_ZZN3cub18CUB_300001_SM_10006detail6select23DeviceSelectSweepKernelINS2_10policy_hubIiNS0_8NullTypeEiLb0ELNS0_10SelectImplE2EE10Policy1000EPiPS5_S9_S9_NS0_13ScanTileStateIiLb1EEE8LessThanS5_iNS2_19streaming_context_tIiLb0EEELS6_2EEEvT0_T1_T2_T3_T4_T5_T6_T7_iT8_NS1_7vsmem_tEE19static_temp_storage+132];
	sub.s32 	%r1617, %r39, %r1616;
	bar.sync 	0;
	sub.s32 	%r1618, 11552, %r1615;
	mul.lo.s32 	%r1619, %r37, 19;
	add.s32 	%r1620, %r1615, %r1616;
	sub.s32 	%r1621, %r2331, %r1616;
	sub.s32 	%r1622, %r1619, %r1621;
	add.s32 	%r1623, %r1621, %r1618;
	selp.b32 	%r1624, %r1623, %r1622, %p376;
	shl.b32 	%r1625, %r1624, 2;
	add.s32 	%r1626, %r1614, %r1625;
	st.shared.u32 	[%r1626], %r42;
	sub.s32 	%r1627, %r1616, %r1578;
	add.s32 	%r1628, %r1619, %r1627;
	add.s32 	%r1629, %r1628, 1;
	add.s32 	%r1630, %r1623, %r1577;
	selp.b32 	%r1631, %r1630, %r1629, %p375;
	shl.b32 	%r1632, %r1631, 2;
	add.s32 	%r1633, %r1614, %r1632;
	st.shared.u32 	[%r1633], %r43;
	sub.s32 	%r1634, %r1616, %r1581;
	add.s32 	%r1635, %r1619, %r1634;
	add.s32 	%r1636, %r1635, 2;
	add.s32 	%r1637, %r1630, %r1579;
	selp.b32 	%r1638, %r1637, %r1636, %p374;
	shl.b32 	%r1639, %r1638, 2;
	add.s32 	%r1640, %r1614, %r1639;
	st.shared.u32 	[%r1640], %r44;
	sub.s32 	%r1641, %r1616, %r1583;
	add.s32 	%r1642, %r1619, %r1641;
	add.s32 	%r1643, %r1642, 3;
	add.s32 	%r1644, %r1637, %r1582;
	selp.b32 	%r1645, %r1644, %r1643, %p373;
	shl.b32 	%r1646, %r1645, 2;
	add.s32 	%r1647, %r1614, %r1646;
	st.shared.u32 	[%r1647], %r45;
	sub.s32 	%r1648, %r1616, %r1585;
	add.s32 	%r1649, %r1619, %r1648;
	add.s32 	%r1650, %r1649, 4;
	add.s32 	%r1651, %r1644, %r1584;
	selp.b32 	%r1652, %r1651, %r1650, %p372;
	shl.b32 	%r1653, %r1652, 2;
	add.s32 	%r1654, %r1614, %r1653;
	st.shared.u32 	[%r1654], %r46;
	sub.s32 	%r1655, %r1616, %r1587;
	add.s32 	%r1656, %r1619, %r1655;
	add.s32 	%r1657, %r1656, 5;
	add.s32 	%r1658, %r1651, %r1586;
	selp.b32 	%r1659, %r1658, %r1657, %p371;
	shl.b32 	%r1660, %r1659, 2;
	add.s32 	%r1661, %r1614, %r1660;
	st.shared.u32 	[%r1661], %r47;
	sub.s32 	%r1662, %r1616, %r1589;
	add.s32 	%r1663, %r1619, %r1662;
	add.s32 	%r1664, %r1663, 6;
	add.s32 	%r1665, %r1658, %r1588;
	selp.b32 	%r1666, %r1665, %r1664, %p370;
	shl.b32 	%r1667, %r1666, 2;
	add.s32 	%r1668, %r1614, %r1667;
	st.shared.u32 	[%r1668], %r48;
	sub.s32 	%r1669, %r1616, %r1591;
	add.s32 	%r1670, %r1619, %r1669;
	add.s32 	%r1671, %r1670, 7;
	add.s32 	%r1672, %r1665, %r1590;
	selp.b32 	%r1673, %r1672, %r1671, %p369;
	shl.b32 	%r1674, %r1673, 2;
	add.s32 	%r1675, %r1614, %r1674;
	st.shared.u32 	[%r1675], %r49;
	sub.s32 	%r1676, %r1616, %r1593;
	add.s32 	%r1677, %r1619, %r1676;
	add.s32 	%r1678, %r1677, 8;
	add.s32 	%r1679, %r1672, %r1592;
	selp.b32 	%r1680, %r1679, %r1678, %p368;
	shl.b32 	%r1681, %r1680, 2;
	add.s32 	%r1682, %r1614, %r1681;
	st.shared.u32 	[%r1682], %r50;
	sub.s32 	%r1683, %r1616, %r1595;
	add.s32 	%r1684, %r1619, %r1683;
	add.s32 	%r1685, %r1684, 9;
	add.s32 	%r1686, %r1679, %r1594;
	selp.b32 	%r1687, %r1686, %r1685, %p367;
	shl.b32 	%r1688, %r1687, 2;
	add.s32 	%r1689, %r1614, %r1688;
	st.shared.u32 	[%r1689], %r51;
	sub.s32 	%r1690, %r1616, %r1597;
	add.s32 	%r1691, %r1619, %r1690;
	add.s32 	%r1692, %r1691, 10;
	add.s32 	%r1693, %r1686, %r1596;
	selp.b32 	%r1694, %r1693, %r1692, %p366;
	shl.b32 	%r1695, %r1694, 2;
	add.s32 	%r1696, %r1614, %r1695;
	st.shared.u32 	[%r1696], %r52;
	sub.s32 	%r1697, %r1616, %r1599;
	add.s32 	%r1698, %r1619, %r1697;
	add.s32 	%r1699, %r1698, 11;
	add.s32 	%r1700, %r1693, %r1598;
	selp.b32 	%r1701, %r1700, %r1699, %p365;
	shl.b32 	%r1702, %r1701, 2;
	add.s32 	%r1703, %r1614, %r1702;
	st.shared.u32 	[%r1703], %r53;
	sub.s32 	%r1704, %r1616, %r1601;
	add.s32 	%r1705, %r1619, %r1704;
	add.s32 	%r1706, %r1705, 12;
	add.s32 	%r1707, %r1700, %r1600;
	selp.b32 	%r1708, %r1707, %r1706, %p364;
	shl.b32 	%r1709, %r1708, 2;
	add.s32 	%r1710, %r1614, %r1709;
	st.shared.u32 	[%r1710], %r54;
	sub.s32 	%r1711, %r1616, %r1603;
	add.s32 	%r1712, %r1619, %r1711;
	add.s32 	%r1713, %r1712, 13;
	add.s32 	%r1714, %r1707, %r1602;
	selp.b32 	%r1715, %r1714, %r1713, %p363;
	shl.b32 	%r1716, %r1715, 2;
	add.s32 	%r1717, %r1614, %r1716;
	st.shared.u32 	[%r1717], %r55;
	sub.s32 	%r1718, %r1616, %r1605;
	add.s32 	%r1719, %r1619, %r1718;
	add.s32 	%r1720, %r1719, 14;
	add.s32 	%r1721, %r1714, %r1604;
	selp.b32 	%r1722, %r1721, %r1720, %p362;
	shl.b32 	%r1723, %r1722, 2;
	add.s32 	%r1724, %r1614, %r1723;
	st.shared.u32 	[%r1724], %r56;
	sub.s32 	%r1725, %r1616, %r1607;
	add.s32 	%r1726, %r1619, %r1725;
	add.s32 	%r1727, %r1726, 15;
	add.s32 	%r1728, %r1721, %r1606;
	selp.b32 	%r1729, %r1728, %r1727, %p361;
	shl.b32 	%r1730, %r1729, 2;
	add.s32 	%r1731, %r1614, %r1730;
	st.shared.u32 	[%r1731], %r57;
	sub.s32 	%r1732, %r1616, %r1609;
	add.s32 	%r1733, %r1619, %r1732;
	add.s32 	%r1734, %r1733, 16;
	add.s32 	%r1735, %r1728, %r1608;
	selp.b32 	%r1736, %r1735, %r1734, %p360;
	shl.b32 	%r1737, %r1736, 2;
	add.s32 	%r1738, %r1614, %r1737;
	st.shared.u32 	[%r1738], %r58;
	sub.s32 	%r1739, %r1616, %r1611;
	add.s32 	%r1740, %r1619, %r1739;
	add.s32 	%r1741, %r1740, 17;
	add.s32 	%r1742, %r1735, %r1610;
	selp.b32 	%r1743, %r1742, %r1741, %p359;
	shl.b32 	%r1744, %r1743, 2;
	add.s32 	%r1745, %r1614, %r1744;
	st.shared.u32 	[%r1745], %r59;
	sub.s32 	%r1746, %r1616, %r1613;
	add.s32 	%r1747, %r1619, %r1746;
	add.s32 	%r1748, %r1747, 18;
	add.s32 	%r1749, %r1742, %r1612;
	selp.b32 	%r1750, %r1749, %r1748, %p358;
	shl.b32 	%r1751, %r1750, 2;
	add.s32 	%r1752, %r1614, %r1751;
	st.shared.u32 	[%r1752], %r60;
	bar.sync 	0;
	add.s32 	%r1753, %r1620, %r37;
	setp.lt.s32 	%p377, %r37, %r1618;
	add.s32 	%r1754, %r1617, %r37;
	not.b32 	%r1755, %r1754;
	add.s32 	%r1756, %r2316, %r1755;
	add.s32 	%r1757, %r1753, -11552;
	selp.b32 	%r1758, %r1756, %r1757, %p377;
	shl.b32 	%r1759, %r37, 2;
	add.s32 	%r1760, %r1614, %r1759;
	ld.shared.u32 	%r1761, [%r1760];
	cvta.to.global.u64 	%rd125, %rd216;
	mul.wide.s32 	%rd126, %r1758, 4;
	add.s64 	%rd127, %rd125, %rd126;
	st.global.u32 	[%rd127], %r1761;
	add.s32 	%r1762, %r37, 608;
	setp.lt.s32 	%p378, %r1762, %r1618;
	add.s32 	%r1763, %r1756, -608;
	add.s32 	%r1764, %r1753, -10944;
	selp.b32 	%r1765, %r1763, %r1764, %p378;
	ld.shared.u32 	%r1766, [%r1760+2432];
	mul.wide.s32 	%rd128, %r1765, 4;
	add.s64 	%rd129, %rd125, %rd128;
	st.global.u32 	[%rd129], %r1766;
	add.s32 	%r1767, %r37, 1216;
	setp.lt.s32 	%p379, %r1767, %r1618;
	add.s32 	%r1768, %r1756, -1216;
	add.s32 	%r1769, %r1753, -10336;
	selp.b32 	%r1770, %r1768, %r1769, %p379;
	ld.shared.u32 	%r1771, [%r1760+4864];
	mul.wide.s32 	%rd130, %r1770, 4;
	add.s64 	%rd131, %rd125, %rd130;
	st.global.u32 	[%rd131], %r1771;
	add.s32 	%r1772, %r37, 1824;
	setp.lt.s32 	%p380, %r1772, %r1618;
	add.s32 	%r1773, %r1756, -1824;
	add.s32 	%r1774, %r1753, -9728;
	selp.b32 	%r1775, %r1773, %r1774, %p380;
	ld.shared.u32 	%r1776, [%r1760+7296];
	mul.wide.s32 	%rd132, %r1775, 4;
	add.s64 	%rd133, %rd125, %rd132;
	st.global.u32 	[%rd133], %r1776;
	add.s32 	%r1777, %r37, 2432;
	setp.lt.s32 	%p381, %r1777, %r1618;
	add.s32 	%r1778, %r1756, -2432;
	add.s32 	%r1779, %r1753, -9120;
	selp.b32 	%r1780, %r1778, %r1779, %p381;
	ld.shared.u32 	%r1781, [%r1760+9728];
	mul.wide.s32 	%rd134, %r1780, 4;
	add.s64 	%rd135, %rd125, %rd134;
	st.global.u32 	[%rd135], %r1781;
	add.s32 	%r1782, %r37, 3040;
	setp.lt.s32 	%p382, %r1782, %r1618;
	add.s32 	%r1783, %r1756, -3040;
	add.s32 	%r1784, %r1753, -8512;
	selp.b32 	%r1785, %r1783, %r1784, %p382;
	ld.shared.u32 	%r1786, [%r1760+12160];
	mul.wide.s32 	%rd136, %r1785, 4;
	add.s64 	%rd137, %rd125, %rd136;
	st.global.u32 	[%rd137], %r1786;
	add.s32 	%r1787, %r37, 3648;
	setp.lt.s32 	%p383, %r1787, %r1618;
	add.s32 	%r1788, %r1756, -3648;
	add.s32 	%r1789, %r1753, -7904;
	selp.b32 	%r1790, %r1788, %r1789, %p383;
	ld.shared.u32 	%r1791, [%r1760+14592];
	mul.wide.s32 	%rd138, %r1790, 4;
	add.s64 	%rd139, %rd125, %rd138;
	st.global.u32 	[%rd139], %r1791;
	add.s32 	%r1792, %r37, 4256;
	setp.lt.s32 	%p384, %r1792, %r1618;
	add.s32 	%r1793, %r1756, -4256;
	add.s32 	%r1794, %r1753, -7296;
	selp.b32 	%r1795, %r1793, %r1794, %p384;
	ld.shared.u32 	%r1796, [%r1760+17024];
	mul.wide.s32 	%rd140, %r1795, 4;
	add.s64 	%rd141, %rd125, %rd140;
	st.global.u32 	[%rd141], %r1796;
	add.s32 	%r1797, %r37, 4864;
	setp.lt.s32 	%p385, %r1797, %r1618;
	add.s32 	%r1798, %r1756, -4864;
	add.s32 	%r1799, %r1753, -6688;
	selp.b32 	%r1800, %r1798, %r1799, %p385;
	ld.shared.u32 	%r1801, [%r1760+19456];
	mul.wide.s32 	%rd142, %r1800, 4;
	add.s64 	%rd143, %rd125, %rd142;
	st.global.u32 	[%rd143], %r1801;
	add.s32 	%r1802, %r37, 5472;
	setp.lt.s32 	%p386, %r1802, %r1618;
	add.s32 	%r1803, %r1756, -5472;
	add.s32 	%r1804, %r1753, -6080;
	selp.b32 	%r1805, %r1803, %r1804, %p386;
	ld.shared.u32 	%r1806, [%r1760+21888];
	mul.wide.s32 	%rd144, %r1805, 4;
	add.s64 	%rd145, %rd125, %rd144;
	st.global.u32 	[%rd145], %r1806;
	add.s32 	%r1807, %r37, 6080;
	setp.lt.s32 	%p387, %r1807, %r1618;
	add.s32 	%r1808, %r1756, -6080;
	add.s32 	%r1809, %r1753, -5472;
	selp.b32 	%r1810, %r1808, %r1809, %p387;
	ld.shared.u32 	%r1811, [%r1760+24320];
	mul.wide.s32 	%rd146, %r1810, 4;
	add.s64 	%rd147, %rd125, %rd146;
	st.global.u32 	[%rd147], %r1811;
	add.s32 	%r1812, %r37, 6688;
	setp.lt.s32 	%p388, %r1812, %r1618;
	add.s32 	%r1813, %r1756, -6688;
	add.s32 	%r1814, %r1753, -4864;
	selp.b32 	%r1815, %r1813, %r1814, %p388;
	ld.shared.u32 	%r1816, [%r1760+26752];
	mul.wide.s32 	%rd148, %r1815, 4;
	add.s64 	%rd149, %rd125, %rd148;
	st.global.u32 	[%rd149], %r1816;
	add.s32 	%r1817, %r37, 7296;
	setp.lt.s32 	%p389, %r1817, %r1618;
	add.s32 	%r1818, %r1756, -7296;
	add.s32 	%r1819, %r1753, -4256;
	selp.b32 	%r1820, %r1818, %r1819, %p389;
	ld.shared.u32 	%r1821, [%r1760+29184];
	mul.wide.s32 	%rd150, %r1820, 4;
	add.s64 	%rd151, %rd125, %rd150;
	st.global.u32 	[%rd151], %r1821;
	add.s32 	%r1822, %r37, 7904;
	setp.lt.s32 	%p390, %r1822, %r1618;
	add.s32 	%r1823, %r1756, -7904;
	add.s32 	%r1824, %r1753, -3648;
	selp.b32 	%r1825, %r1823, %r1824, %p390;
	ld.shared.u32 	%r1826, [%r1760+31616];
	mul.wide.s32 	%rd152, %r1825, 4;
	add.s64 	%rd153, %rd125, %rd152;
	st.global.u32 	[%rd153], %r1826;
	add.s32 	%r1827, %r37, 8512;
	setp.lt.s32 	%p391, %r1827, %r1618;
	add.s32 	%r1828, %r1756, -8512;
	add.s32 	%r1829, %r1753, -3040;
	selp.b32 	%r1830, %r1828, %r1829, %p391;
	ld.shared.u32 	%r1831, [%r1760+34048];
	mul.wide.s32 	%rd154, %r1830, 4;
	add.s64 	%rd155, %rd125, %rd154;
	st.global.u32 	[%rd155], %r1831;
	add.s32 	%r1832, %r37, 9120;
	setp.lt.s32 	%p392, %r1832, %r1618;
	add.s32 	%r1833, %r1756, -9120;
	add.s32 	%r1834, %r1753, -2432;
	selp.b32 	%r1835, %r1833, %r1834, %p392;
	ld.shared.u32 	%r1836, [%r1760+36480];
	mul.wide.s32 	%rd156, %r1835, 4;
	add.s64 	%rd157, %rd125, %rd156;
	st.global.u32 	[%rd157], %r1836;
	add.s32 	%r1837, %r37, 9728;
	setp.lt.s32 	%p393, %r1837, %r1618;
	add.s32 	%r1838, %r1756, -9728;
	add.s32 	%r1839, %r1753, -1824;
	selp.b32 	%r1840, %r1838, %r1839, %p393;
	ld.shared.u32 	%r1841, [%r1760+38912];
	mul.wide.s32 	%rd158, %r1840, 4;
	add.s64 	%rd159, %rd125, %rd158;
	st.global.u32 	[%rd159], %r1841;
	add.s32 	%r1842, %r37, 10336;
	setp.lt.s32 	%p394, %r1842, %r1618;
	add.s32 	%r1843, %r1756, -10336;
	add.s32 	%r1844, %r1753, -1216;
	selp.b32 	%r1845, %r1843, %r1844, %p394;
	ld.shared.u32 	%r1846, [%r1760+41344];
	mul.wide.s32 	%rd160, %r1845, 4;
	add.s64 	%rd161, %rd125, %rd160;
	st.global.u32 	[%rd161], %r1846;
	add.s32 	%r1847, %r37, 10944;
	setp.lt.s32 	%p395, %r1847, %r1618;
	add.s32 	%r1848, %r1756, -10944;
	add.s32 	%r1849, %r1753, -608;
	selp.b32 	%r1850, %r1848, %r1849, %p395;
	ld.shared.u32 	%r1851, [%r1760+43776];
	mul.wide.s32 	%rd162, %r1850, 4;
	add.s64 	%rd163, %rd125, %rd162;
	st.global.u32 	[%rd163], %r1851;
	bra.uni 	$L__BB2_205;
$L__BB2_28:
	ld.param.u32 	%r2310, [_ZN3cub18CUB_300001_SM_10006detail6select23DeviceSelectSweepKernelINS2_10policy_hubIiNS0_8NullTypeEiLb0ELNS0_10SelectImplE2EE10Policy1000EPiPS5_S9_S9_NS0_13ScanTileStateIiLb1EEE8LessThanS5_iNS2_19streaming_context_tIiLb0EEELS6_2EEEvT0_T1_T2_T3_T4_T5_T6_T7_iT8_NS1_7vsmem_tE_param_7];
	sub.s32 	%r104, %r2310, %r3;
	setp.ne.s32 	%p40, %r2, 0;
	@%p40 bra 	$L__BB2_107;
	mov.u32 	%r930, %tid.x;
	and.b32  	%r931, %r930, 31;
	and.b32  	%r932, %r930, 992;
	mul.lo.s32 	%r933, %r932, 19;
	or.b32  	%r105, %r933, %r931;
	setp.ge.s32 	%p184, %r105, %r104;
	@%p184 bra 	$L__BB2_31;
	add.s32 	%r934, %r105, %r3;
	mul.wide.u32 	%rd71, %r934, 4;
	add.s64 	%rd72, %rd1, %rd71;
	ld.global.u32 	%r2333, [%rd72];
$L__BB2_31:
	add.s32 	%r936, %r105, 32;
	setp.ge.s32 	%p185, %r936, %r104;
	add.s32 	%r937, %r105, %r3;
	mul.wide.u32 	%rd73, %r937, 4;
	add.s64 	%rd7, %rd1, %rd73;
	@%p185 bra 	$L__BB2_33;
	ld.global.u32 	%r2334, [%rd7+128];
$L__BB2_33:
	add.s32 	%r939, %r105, 64;
	setp.ge.s32 	%p186, %r939, %r104;
	@%p186 bra 	$L__BB2_35;
	ld.global.u32 	%r2335, [%rd7+256];
$L__BB2_35:
	add.s32 	%r941, %r105, 96;
	setp.ge.s32 	%p187, %r941, %r104;
	@%p187 bra 	$L__BB2_37;
	ld.global.u32 	%r2336, [%rd7+384];
$L__BB2_37:
	add.s32 	%r943, %r105, 128;
	setp.ge.s32 	%p188, %r943, %r104;
	@%p188 bra 	$L__BB2_39;
	ld.global.u32 	%r2337, [%rd7+512];
$L__BB2_39:
	add.s32 	%r945, %r105, 160;
	setp.ge.s32 	%p189, %r945, %r104;
	@%p189 bra 	$L__BB2_41;
	ld.global.u32 	%r2338, [%rd7+640];
$L__BB2_41:
	add.s32 	%r947, %r105, 192;
	setp.ge.s32 	%p190, %r947, %r104;
	@%p190 bra 	$L__BB2_43;
	ld.global.u32 	%r2339, [%rd7+768];
$L__BB2_43:
	add.s32 	%r949, %r105, 224;
	setp.ge.s32 	%p191, %r949, %r104;
	@%p191 bra 	$L__BB2_45;
	ld.global.u32 	%r2340, [%rd7+896];
$L__BB2_45:
	add.s32 	%r951, %r105, 256;
	setp.ge.s32 	%p192, %r951, %r104;
	@%p192 bra 	$L__BB2_47;
	ld.global.u32 	%r2341, [%rd7+1024];
$L__BB2_47:
	add.s32 	%r953, %r105, 288;
	setp.ge.s32 	%p193, %r953, %r104;
	@%p193 bra 	$L__BB2_49;
	ld.global.u32 	%r2342, [%rd7+1152];
$L__BB2_49:
	add.s32 	%r955, %r105, 320;
	setp.ge.s32 	%p194, %r955, %r104;
	@%p194 bra 	$L__BB2_51;
	ld.global.u32 	%r2343, [%rd7+1280];
$L__BB2_51:
	add.s32 	%r957, %r105, 352;
	setp.ge.s32 	%p195, %r957, %r104;
	@%p195 bra 	$L__BB2_53;
	ld.global.u32 	%r2344, [%rd7+1408];
$L__BB2_53:
	add.s32 	%r959, %r105, 384;
	setp.ge.s32 	%p196, %r959, %r104;
	@%p196 bra 	$L__BB2_55;
	ld.global.u32 	%r2345, [%rd7+1536];
$L__BB2_55:
	add.s32 	%r961, %r105, 416;
	setp.ge.s32 	%p197, %r961, %r104;
	@%p197 bra 	$L__BB2_57;
	ld.global.u32 	%r2346, [%rd7+1664];
$L__BB2_57:
	add.s32 	%r963, %r105, 448;
	setp.ge.s32 	%p198, %r963, %r104;
	@%p198 bra 	$L__BB2_59;
	ld.global.u32 	%r2347, [%rd7+1792];
$L__BB2_59:
	add.s32 	%r965, %r105, 480;
	setp.ge.s32 	%p199, %r965, %r104;
	@%p199 bra 	$L__BB2_61;
	ld.global.u32 	%r2348, [%rd7+1920];
$L__BB2_61:
	add.s32 	%r967, %r105, 512;
	setp.ge.s32 	%p200, %r967, %r104;
	@%p200 bra 	$L__BB2_63;
	ld.global.u32 	%r2349, [%rd7+2048];
$L__BB2_63:
	add.s32 	%r969, %r105, 544;
	setp.ge.s32 	%p201, %r969, %r104;
	@%p201 bra 	$L__BB2_65;
	ld.global.u32 	%r2350, [%rd7+2176];
$L__BB2_65:
	add.s32 	%r971, %r105, 576;
	setp.ge.s32 	%p202, %r971, %r104;
	@%p202 bra 	$L__BB2_67;
	ld.global.u32 	%r2351, [%rd7+2304];
$L__BB2_67:
	ld.param.u32 	%r2313, [_ZN3cub18CUB_300001_SM_10006detail6select23DeviceSelectSweepKernelINS2_10policy_hubIiNS0_8NullTypeEiLb0ELNS0_10SelectImplE2EE10Policy1000EPiPS5_S9_S9_NS0_13ScanTileStateIiLb1EEE8LessThanS5_iNS2_19streaming_context_tIiLb0EEELS6_2EEEvT0_T1_T2_T3_T4_T5_T6_T7_iT8_NS1_7vsmem_tE_param_7];
	// begin inline asm
	mov.u32 %r972, %laneid;
	// end inline asm
	mov.u32 	%r145, %tid.x;
	shr.u32 	%r146, %r145, 5;
	mad.lo.s32 	%r1003, %r146, 608, %r972;
	shl.b32 	%r1004, %r1003, 2;
	mov.u32 	%r1005, _ZZN3cub18CUB_300001_SM_10006detail6select23DeviceSelectSweepKernelINS2_10policy_hubIiNS0_8NullTypeEiLb0ELNS0_10SelectImplE2EE10Policy1000EPiPS5_S9_S9_NS0_13ScanTileStateIiLb1EEE8LessThanS5_iNS2_19streaming_context_tIiLb0EEELS6_2EEEvT0_T1_T2_T3_T4_T5_T6_T7_iT8_NS1_7vsmem_tEE19static_temp_storage;
	add.s32 	%r1006, %r1005, %r1004;
	st.shared.u32 	[%r1006], %r2333;
	st.shared.u32 	[%r1006+128], %r2334;
	st.shared.u32 	[%r1006+256], %r2335;
	st.shared.u32 	[%r1006+384], %r2336;
	st.shared.u32 	[%r1006+512], %r2337;
	st.shared.u32 	[%r1006+640], %r2338;
	st.shared.u32 	[%r1006+768], %r2339;
	st.shared.u32 	[%r1006+896], %r2340;
	st.shared.u32 	[%r1006+1024], %r2341;
	st.shared.u32 	[%r1006+1152], %r2342;
	st.shared.u32 	[%r1006+1280], %r2343;
	st.shared.u32 	[%r1006+1408], %r2344;
	st.shared.u32 	[%r1006+1536], %r2345;
	st.shared.u32 	[%r1006+1664], %r2346;
	st.shared.u32 	[%r1006+1792], %r2347;
	st.shared.u32 	[%r1006+1920], %r2348;
	st.shared.u32 	[%r1006+2048], %r2349;
	st.shared.u32 	[%r1006+2176], %r2350;
	st.shared.u32 	[%r1006+2304], %r2351;
	bar.warp.sync 	-1;
	mad.lo.s32 	%r1007, %r972, 72, %r1006;
	ld.shared.u32 	%r1008, [%r1007];
	ld.shared.u32 	%r1009, [%r1007+4];
	ld.shared.u32 	%r1010, [%r1007+8];
	ld.shared.u32 	%r1011, [%r1007+12];
	ld.shared.u32 	%r1012, [%r1007+16];
	ld.shared.u32 	%r1013, [%r1007+20];
	ld.shared.u32 	%r1014, [%r1007+24];
	ld.shared.u32 	%r1015, [%r1007+28];
	ld.shared.u32 	%r1016, [%r1007+32];
	ld.shared.u32 	%r1017, [%r1007+36];
	ld.shared.u32 	%r1018, [%r1007+40];
	ld.shared.u32 	%r1019, [%r1007+44];
	ld.shared.u32 	%r1020, [%r1007+48];
	ld.shared.u32 	%r1021, [%r1007+52];
	ld.shared.u32 	%r1022, [%r1007+56];
	ld.shared.u32 	%r1023, [%r1007+60];
	ld.shared.u32 	%r1024, [%r1007+64];
	ld.shared.u32 	%r1025, [%r1007+68];
	ld.shared.u32 	%r1026, [%r1007+72];
	mul.lo.s32 	%r1027, %r145, 19;
	mov.u32 	%r1028, %ctaid.x;
	mov.u32 	%r1029, %nctaid.y;
	mov.u32 	%r1030, %ctaid.y;
	mad.lo.s32 	%r1031, %r1028, %r1029, %r1030;
	mul.lo.s32 	%r1032, %r1031, 11552;
	sub.s32 	%r166, %r2313, %r1032;
	setp.ge.s32 	%p203, %r1027, %r166;
	setp.lt.s32 	%p204, %r1008, %r1;
	or.pred  	%p1, %p203, %p204;
	selp.u32 	%r1033, 1, 0, %p1;
	add.s32 	%r1034, %r1027, 1;
	setp.ge.s32 	%p205, %r1034, %r166;
	setp.lt.s32 	%p206, %r1009, %r1;
	or.pred  	%p2, %p205, %p206;
	selp.u32 	%r1035, 1, 0, %p2;
	add.s32 	%r1036, %r1027, 2;
	setp.ge.s32 	%p207, %r1036, %r166;
	setp.lt.s32 	%p208, %r1010, %r1;
	or.pred  	%p3, %p207, %p208;
	selp.u32 	%r1037, 1, 0, %p3;
	add.s32 	%r167, %r1027, 3;
	setp.ge.s32 	%p209, %r167, %r166;
	setp.lt.s32 	%p210, %r1011, %r1;
	or.pred  	%p4, %p209, %p210;
	selp.u32 	%r168, 1, 0, %p4;
	add.s32 	%r169, %r1027, 4;
	setp.ge.s32 	%p211, %r169, %r166;
	setp.lt.s32 	%p212, %r1012, %r1;
	or.pred  	%p5, %p211, %p212;
	selp.u32 	%r170, 1, 0, %p5;
	add.s32 	%r1038, %r1027, 5;
	setp.ge.s32 	%p213, %r1038, %r166;
	setp.lt.s32 	%p214, %r1013, %r1;
	or.pred  	%p6, %p213, %p214;
	selp.u32 	%r171, 1, 0, %p6;
	add.s32 	%r172, %r1027, 6;
	setp.ge.s32 	%p215, %r172, %r166;
	setp.lt.s32 	%p216, %r1014, %r1;
	or.pred  	%p7, %p215, %p216;
	selp.u32 	%r1039, 1, 0, %p7;
	add.s32 	%r1040, %r1027, 7;
	setp.ge.s32 	%p217, %r1040, %r166;
	setp.lt.s32 	%p218, %r1015, %r1;
	or.pred  	%p8, %p217, %p218;
	selp.u32 	%r1041, 1, 0, %p8;
	add.s32 	%r1042, %r1027, 8;
	setp.ge.s32 	%p219, %r1042, %r166;
	setp.lt.s32 	%p220, %r1016, %r1;
	or.pred  	%p9, %p219, %p220;
	selp.u32 	%r1043, 1, 0, %p9;
	add.s32 	%r1044, %r1027, 9;
	setp.ge.s32 	%p221, %r1044, %r166;
	setp.lt.s32 	%p222, %r1017, %r1;
	or.pred  	%p10, %p221, %p222;
	selp.u32 	%r1045, 1, 0, %p10;
	add.s32 	%r1046, %r1027, 10;
	setp.ge.s32 	%p223, %r1046, %r166;
	setp.lt.s32 	%p224, %r1018, %r1;
	or.pred  	%p11, %p223, %p224;
	selp.u32 	%r173, 1, 0, %p11;
	add.s32 	%r1047, %r1027, 11;
	setp.ge.s32 	%p225, %r1047, %r166;
	setp.lt.s32 	%p226, %r1019, %r1;
	or.pred  	%p12, %p225, %p226;
	selp.u32 	%r1048, 1, 0, %p12;
	add.s32 	%r1049, %r1027, 12;
	setp.ge.s32 	%p227, %r1049, %r166;
	setp.lt.s32 	%p228, %r1020, %r1;
	or.pred  	%p13, %p227, %p228;
	selp.u32 	%r1050, 1, 0, %p13;
	add.s32 	%r1051, %r1027, 13;
	setp.ge.s32 	%p229, %r1051, %r166;
	setp.lt.s32 	%p230, %r1021, %r1;
	or.pred  	%p14, %p229, %p230;
	selp.u32 	%r1052, 1, 0, %p14;
	add.s32 	%r1053, %r1027, 14;
	setp.ge.s32 	%p231, %r1053, %r166;
	setp.lt.s32 	%p232, %r1022, %r1;
	or.pred  	%p15, %p231, %p232;
	selp.u32 	%r1054, 1, 0, %p15;
	add.s32 	%r1055, %r1027, 15;
	setp.ge.s32 	%p233, %r1055, %r166;
	setp.lt.s32 	%p234, %r1023, %r1;
	or.pred  	%p16, %p233, %p234;
	selp.u32 	%r1056, 1, 0, %p16;
	add.s32 	%r1057, %r1027, 16;
	setp.ge.s32 	%p235, %r1057, %r166;
	setp.lt.s32 	%p236, %r1024, %r1;
	or.pred  	%p17, %p235, %p236;
	selp.u32 	%r1058, 1, 0, %p17;
	add.s32 	%r1059, %r1027, 17;
	setp.ge.s32 	%p237, %r1059, %r166;
	setp.lt.s32 	%p238, %r1025, %r1;
	or.pred  	%p18, %p237, %p238;
	selp.u32 	%r1060, 1, 0, %p18;
	add.s32 	%r1061, %r1027, 18;
	setp.ge.s32 	%p239, %r1061, %r166;
	setp.lt.s32 	%p240, %r1026, %r1;
	or.pred  	%p19, %p239, %p240;
	selp.u32 	%r1062, 1, 0, %p19;
	bar.sync 	0;
	add.s32 	%r174, %r1035, %r1033;
	add.s32 	%r1063, %r174, %r1037;
	add.s32 	%r1064, %r1063, %r168;
	add.s32 	%r1065, %r1064, %r170;
	add.s32 	%r1066, %r1065, %r171;
	add.s32 	%r1067, %r1066, %r1039;
	add.s32 	%r1068, %r1067, %r1041;
	add.s32 	%r1069, %r1068, %r1043;
	add.s32 	%r175, %r1069, %r1045;
	add.s32 	%r1070, %r175, %r173;
	add.s32 	%r1071, %r1070, %r1048;
	add.s32 	%r1072, %r1071, %r1050;
	add.s32 	%r1073, %r1072, %r1052;
	add.s32 	%r1074, %r1073, %r1054;
	add.s32 	%r1075, %r1074, %r1056;
	add.s32 	%r1076, %r1075, %r1058;
	add.s32 	%r1077, %r1076, %r1060;
	add.s32 	%r977, %r1077, %r1062;
	mov.b32 	%r975, 1;
	mov.b32 	%r1000, 0;
	mov.b32 	%r1002, -1;
	// begin inline asm
	{  .reg .s32 r0;  .reg .pred p;  shfl.sync.up.b32 r0|p, %r977, %r975, %r1000, %r1002;  @p add.s32 r0, r0, %r977;  mov.s32 %r973, r0;}
	// end inline asm
	mov.b32 	%r981, 2;
	// begin inline asm
	{  .reg .s32 r0;  .reg .pred p;  shfl.sync.up.b32 r0|p, %r973, %r981, %r1000, %r1002;  @p add.s32 r0, r0, %r973;  mov.s32 %r979, r0;}
	// end inline asm
	mov.b32 	%r987, 4;
	// begin inline asm
	{  .reg .s32 r0;  .reg .pred p;  shfl.sync.up.b32 r0|p, %r979, %r987, %r1000, %r1002;  @p add.s32 r0, r0, %r979;  mov.s32 %r985, r0;}
	// end inline asm
	mov.b32 	%r993, 8;
	// begin inline asm
	{  .reg .s32 r0;  .reg .pred p;  shfl.sync.up.b32 r0|p, %r985, %r993, %r1000, %r1002;  @p add.s32 r0, r0, %r985;  mov.s32 %r991, r0;}
	// end inline asm
	mov.b32 	%r999, 16;
	// begin inline asm
	{  .reg .s32 r0;  .reg .pred p;  shfl.sync.up.b32 r0|p, %r991, %r999, %r1000, %r1002;  @p add.s32 r0, r0, %r991;  mov.s32 %r997, r0;}
	// end inline asm
	setp.ne.s32 	%p241, %r972, 31;
	@%p241 bra 	$L__BB2_69;
	shl.b32 	%r1078, %r146, 2;
	mov.u32 	%r1079, _ZZN3cub18CUB_300001_SM_10006detail6select23DeviceSelectSweepKernelINS2_10policy_hubIiNS0_8NullTypeEiLb0ELNS0_10SelectImplE2EE10Policy1000EPiPS5_S9_S9_NS0_13ScanTileStateIiLb1EEE8LessThanS5_iNS2_19streaming_context_tIiLb0EEELS6_2EEEvT0_T1_T2_T3_T4_T5_T6_T7_iT8_NS1_7vsmem_tEE19static_temp_storage;
	add.s32 	%r1080, %r1079, %r1078;
	st.shared.u32 	[%r1080], %r997;
$L__BB2_69:
	ld.param.u64 	%rd215, [_ZN3cub18CUB_300001_SM_10006detail6select23DeviceSelectSweepKernelINS2_10policy_hubIiNS0_8NullTypeEiLb0ELNS0_10SelectImplE2EE10Policy1000EPiPS5_S9_S9_NS0_13ScanTileStateIiLb1EEE8LessThanS5_iNS2_19streaming_context_tIiLb0EEELS6_2EEEvT0_T1_T2_T3_T4_T5_T6_T7_iT8_NS1_7vsmem_tE_param_2];
	cvta.to.global.u64 	%rd8, %rd215;
	bar.sync 	0;
	mov.u32 	%r1081, _ZZN3cub18CUB_300001_SM_10006detail6select23DeviceSelectSweepKernelINS2_10policy_hubIiNS0_8NullTypeEiLb0ELNS0_10SelectImplE2EE10Policy1000EPiPS5_S9_S9_NS0_13ScanTileStateIiLb1EEE8LessThanS5_iNS2_19streaming_context_tIiLb0EEELS6_2EEEvT0_T1_T2_T3_T4_T5_T6_T7_iT8_NS1_7vsmem_tEE19static_temp_storage;
	ld.shared.v4.u32 	{%r1082, %r1083, %r1084, %r1085}, [_ZZN3cub18CUB_300001_SM_10006detail6select23DeviceSelectSweepKernelINS2_10policy_hubIiNS0_8NullTypeEiLb0ELNS0_10SelectImplE2EE10Policy1000EPiPS5_S9_S9_NS0_13ScanTileStateIiLb1EEE8LessThanS5_iNS2_19streaming_context_tIiLb0EEELS6_2EEEvT0_T1_T2_T3_T4_T5_T6_T7_iT8_NS1_7vsmem_tEE19static_temp_storage];
	add.s32 	%r1086, %r1083, %r1082;
	setp.eq.s32 	%p242, %r146, 2;
	selp.b32 	%r1087, %r1086, %r1082, %p242;
	add.s32 	%r1088, %r1086, %r1084;
	setp.eq.s32 	%p243, %r146, 3;
	selp.b32 	%r1089, %r1088, %r1087, %p243;
	add.s32 	%r1090, %r1088, %r1085;
	setp.eq.s32 	%p244, %r146, 4;
	selp.b32 	%r1091, %r1090, %r1089, %p244;
	ld.shared.v4.u32 	{%r1092, %r1093, %r1094, %r1095}, [_ZZN3cub18CUB_300001_SM_10006detail6select23DeviceSelectSweepKernelINS2_10policy_hubIiNS0_8NullTypeEiLb0ELNS0_10SelectImplE2EE10Policy1000EPiPS5_S9_S9_NS0_13ScanTileStateIiLb1EEE8LessThanS5_iNS2_19streaming_context_tIiLb0EEELS6_2EEEvT0_T1_T2_T3_T4_T5_T6_T7_iT8_NS1_7vsmem_tEE19static_temp_storage+16];
	add.s32 	%r1096, %r1090, %r1092;
	setp.eq.s32 	%p245, %r146, 5;
	selp.b32 	%r1097, %r1096, %r1091, %p245;
	add.s32 	%r1098, %r1096, %r1093;
	setp.eq.s32 	%p246, %r146, 6;
	selp.b32 	%r1099, %r1098, %r1097, %p246;
	add.s32 	%r1100, %r1098, %r1094;
	setp.eq.s32 	%p247, %r146, 7;
	selp.b32 	%r1101, %r1100, %r1099, %p247;
	add.s32 	%r1102, %r1100, %r1095;
	setp.eq.s32 	%p248, %r146, 8;
	selp.b32 	%r1103, %r1102, %r1101, %p248;
	ld.shared.v4.u32 	{%r1104, %r1105, %r1106, %r1107}, [_ZZN3cub18CUB_300001_SM_10006detail6select23DeviceSelectSweepKernelINS2_10policy_hubIiNS0_8NullTypeEiLb0ELNS0_10SelectImplE2EE10Policy1000EPiPS5_S9_S9_NS0_13ScanTileStateIiLb1EEE8LessThanS5_iNS2_19streaming_context_tIiLb0EEELS6_2EEEvT0_T1_T2_T3_T4_T5_T6_T7_iT8_NS1_7vsmem_tEE19static_temp_storage+32];
	add.s32 	%r1108, %r1102, %r1104;
	setp.eq.s32 	%p249, %r146, 9;
	selp.b32 	%r1109, %r1108, %r1103, %p249;
	add.s32 	%r1110, %r1108, %r1105;
	setp.eq.s32 	%p250, %r146, 10;
	selp.b32 	%r1111, %r1110, %r1109, %p250;
	add.s32 	%r1112, %r1110, %r1106;
	setp.eq.s32 	%p251, %r146, 11;
	selp.b32 	%r1113, %r1112, %r1111, %p251;
	add.s32 	%r1114, %r1112, %r1107;
	setp.eq.s32 	%p252, %r146, 12;
	selp.b32 	%r1115, %r1114, %r1113, %p252;
	ld.shared.v4.u32 	{%r1116, %r1117, %r1118, %r1119}, [_ZZN3cub18CUB_300001_SM_10006detail6select23DeviceSelectSweepKernelINS2_10policy_hubIiNS0_8NullTypeEiLb0ELNS0_10SelectImplE2EE10Policy1000EPiPS5_S9_S9_NS0_13ScanTileStateIiLb1EEE8LessThanS5_iNS2_19streaming_context_tIiLb0EEELS6_2EEEvT0_T1_T2_T3_T4_T5_T6_T7_iT8_NS1_7vsmem_tEE19static_temp_storage+48];
	add.s32 	%r1120, %r1114, %r1116;
	setp.eq.s32 	%p253, %r146, 13;
	selp.b32 	%r1121, %r1120, %r1115, %p253;
	add.s32 	%r1122, %r1120, %r1117;
	setp.eq.s32 	%p254, %r146, 14;
	selp.b32 	%r1123, %r1122, %r1121, %p254;
	add.s32 	%r1124, %r1122, %r1118;
	setp.eq.s32 	%p255, %r146, 15;
	selp.b32 	%r1125, %r1124, %r1123, %p255;
	add.s32 	%r1126, %r1124, %r1119;
	setp.eq.s32 	%p256, %r146, 16;
	selp.b32 	%r1127, %r1126, %r1125, %p256;
	.pragma "used_bytes_mask 4095";
	ld.shared.v4.u32 	{%r1128, %r1129, %r1130, %r1131}, [_ZZN3cub18CUB_300001_SM_10006detail6select23DeviceSelectSweepKernelINS2_10policy_hubIiNS0_8NullTypeEiLb0ELNS0_10SelectImplE2EE10Policy1000EPiPS5_S9_S9_NS0_13ScanTileStateIiLb1EEE8LessThanS5_iNS2_19streaming_context_tIiLb0EEELS6_2EEEvT0_T1_T2_T3_T4_T5_T6_T7_iT8_NS1_7vsmem_tEE19static_temp_storage+64];
	add.s32 	%r1132, %r1126, %r1128;
	setp.eq.s32 	%p257, %r146, 17;
	selp.b32 	%r1133, %r1132, %r1127, %p257;
	add.s32 	%r1134, %r1132, %r1129;
	setp.eq.s32 	%p258, %r146, 18;
	selp.b32 	%r1135, %r1134, %r1133, %p258;
	setp.lt.u32 	%p259, %r145, 32;
	selp.b32 	%r1136, 0, %r1135, %p259;
	setp.eq.s32 	%p260, %r972, 0;
	sub.s32 	%r1137, %r997, %r977;
	selp.b32 	%r1138, 0, %r1137, %p260;
	add.s32 	%r1139, %r1136, %r1138;
	selp.u32 	%r1140, 1, 0, %p1;
	add.s32 	%r1141, %r1139, %r1140;
	add.s32 	%r1142, %r174, %r1139;
	selp.u32 	%r1143, 1, 0, %p3;
	add.s32 	%r1144, %r1142, %r1143;
	add.s32 	%r1145, %r1144, %r168;
	add.s32 	%r1146, %r1145, %r170;
	add.s32 	%r1147, %r1146, %r171;
	selp.u32 	%r1148, 1, 0, %p7;
	add.s32 	%r1149, %r1147, %r1148;
	selp.u32 	%r1150, 1, 0, %p8;
	add.s32 	%r1151, %r1149, %r1150;
	selp.u32 	%r1152, 1, 0, %p9;
	add.s32 	%r1153, %r1151, %r1152;
	add.s32 	%r1154, %r175, %r1139;
	add.s32 	%r1155, %r1154, %r173;
	selp.u32 	%r1156, 1, 0, %p12;
	add.s32 	%r1157, %r1155, %r1156;
	selp.u32 	%r1158, 1, 0, %p13;
	add.s32 	%r1159, %r1157, %r1158;
	selp.u32 	%r1160, 1, 0, %p14;
	add.s32 	%r1161, %r1159, %r1160;
	selp.u32 	%r1162, 1, 0, %p15;
	add.s32 	%r1163, %r1161, %r1162;
	selp.u32 	%r1164, 1, 0, %p16;
	add.s32 	%r1165, %r1163, %r1164;
	selp.u32 	%r1166, 1, 0, %p17;
	add.s32 	%r1167, %r1165, %r1166;
	selp.u32 	%r1168, 1, 0, %p18;
	add.s32 	%r1169, %r1167, %r1168;
	add.s32 	%r1170, %r166, %r1130;
	add.s32 	%r1171, %r1170, %r1134;
	add.s32 	%r2386, %r1171, -11552;
	bar.sync 	0;
	sub.s32 	%r179, %r166, %r2386;
	mul.lo.s32 	%r1172, %r145, 19;
	sub.s32 	%r1173, %r1172, %r1139;
	add.s32 	%r1174, %r1139, %r179;
	selp.b32 	%r1175, %r1174, %r1173, %p1;
	shl.b32 	%r1176, %r1175, 2;
	add.s32 	%r1177, %r1081, %r1176;
	st.shared.u32 	[%r1177], %r1008;
	sub.s32 	%r1178, %r1172, %r1141;
	add.s32 	%r1179, %r1178, 1;
	add.s32 	%r1180, %r1174, %r1140;
	selp.b32 	%r1181, %r1180, %r1179, %p2;
	shl.b32 	%r1182, %r1181, 2;
	add.s32 	%r1183, %r1081, %r1182;
	st.shared.u32 	[%r1183], %r1009;
	sub.s32 	%r1184, %r1172, %r1142;
	add.s32 	%r1185, %r1184, 2;
	selp.u32 	%r1186, 1, 0, %p2;
	add.s32 	%r1187, %r1180, %r1186;
	selp.b32 	%r1188, %r1187, %r1185, %p3;
	shl.b32 	%r1189, %r1188, 2;
	add.s32 	%r1190, %r1081, %r1189;
	st.shared.u32 	[%r1190], %r1010;
	sub.s32 	%r1191, %r167, %r1144;
	add.s32 	%r1192, %r1187, %r1143;
	selp.b32 	%r1193, %r1192, %r1191, %p4;
	shl.b32 	%r1194, %r1193, 2;
	add.s32 	%r1195, %r1081, %r1194;
	st.shared.u32 	[%r1195], %r1011;
	sub.s32 	%r1196, %r169, %r1145;
	add.s32 	%r1197, %r1192, %r168;
	selp.b32 	%r1198, %r1197, %r1196, %p5;
	shl.b32 	%r1199, %r1198, 2;
	add.s32 	%r1200, %r1081, %r1199;
	st.shared.u32 	[%r1200], %r1012;
	sub.s32 	%r1201, %r1172, %r1146;
	add.s32 	%r1202, %r1201, 5;
	add.s32 	%r1203, %r1197, %r170;
	selp.b32 	%r1204, %r1203, %r1202, %p6;
	shl.b32 	%r1205, %r1204, 2;
	add.s32 	%r1206, %r1081, %r1205;
	st.shared.u32 	[%r1206], %r1013;
	sub.s32 	%r1207, %r172, %r1147;
	add.s32 	%r1208, %r1203, %r171;
	selp.b32 	%r1209, %r1208, %r1207, %p7;
	shl.b32 	%r1210, %r1209, 2;
	add.s32 	%r1211, %r1081, %r1210;
	st.shared.u32 	[%r1211], %r1014;
	sub.s32 	%r1212, %r1172, %r1149;
	add.s32 	%r1213, %r1212, 7;
	add.s32 	%r1214, %r1208, %r1148;
	selp.b32 	%r1215, %r1214, %r1213, %p8;
	shl.b32 	%r1216, %r1215, 2;
	add.s32 	%r1217, %r1081, %r1216;
	st.shared.u32 	[%r1217], %r1015;
	sub.s32 	%r1218, %r1172, %r1151;
	add.s32 	%r1219, %r1218, 8;
	add.s32 	%r1220, %r1214, %r1150;
	selp.b32 	%r1221, %r1220, %r1219, %p9;
	shl.b32 	%r1222, %r1221, 2;
	add.s32 	%r1223, %r1081, %r1222;
	st.shared.u32 	[%r1223], %r1016;
	sub.s32 	%r1224, %r1172, %r1153;
	add.s32 	%r1225, %r1224, 9;
	add.s32 	%r1226, %r1220, %r1152;
	selp.b32 	%r1227, %r1226, %r1225, %p10;
	shl.b32 	%r1228, %r1227, 2;
	add.s32 	%r1229, %r1081, %r1228;
	st.shared.u32 	[%r1229], %r1017;
	sub.s32 	%r1230, %r1172, %r1154;
	add.s32 	%r1231, %r1230, 10;
	selp.u32 	%r1232, 1, 0, %p10;
	add.s32 	%r1233, %r1226, %r1232;
	selp.b32 	%r1234, %r1233, %r1231, %p11;
	shl.b32 	%r1235, %r1234, 2;
	add.s32 	%r1236, %r1081, %r1235;
	st.shared.u32 	[%r1236], %r1018;
	sub.s32 	%r1237, %r1172, %r1155;
	add.s32 	%r1238, %r1237, 11;
	add.s32 	%r1239, %r1233, %r173;
	selp.b32 	%r1240, %r1239, %r1238, %p12;
	shl.b32 	%r1241, %r1240, 2;
	add.s32 	%r1242, %r1081, %r1241;
	st.shared.u32 	[%r1242], %r1019;
	sub.s32 	%r1243, %r1172, %r1157;
	add.s32 	%r1244, %r1243, 12;
	add.s32 	%r1245, %r1239, %r1156;
	selp.b32 	%r1246, %r1245, %r1244, %p13;
	shl.b32 	%r1247, %r1246, 2;
	add.s32 	%r1248, %r1081, %r1247;
	st.shared.u32 	[%r1248], %r1020;
	sub.s32 	%r1249, %r1172, %r1159;
	add.s32 	%r1250, %r1249, 13;
	add.s32 	%r1251, %r1245, %r1158;
	selp.b32 	%r1252, %r1251, %r1250, %p14;
	shl.b32 	%r1253, %r1252, 2;
	add.s32 	%r1254, %r1081, %r1253;
	st.shared.u32 	[%r1254], %r1021;
	sub.s32 	%r1255, %r1172, %r1161;
	add.s32 	%r1256, %r1255, 14;
	add.s32 	%r1257, %r1251, %r1160;
	selp.b32 	%r1258, %r1257, %r1256, %p15;
	shl.b32 	%r1259, %r1258, 2;
	add.s32 	%r1260, %r1081, %r1259;
	st.shared.u32 	[%r1260], %r1022;
	sub.s32 	%r1261, %r1172, %r1163;
	add.s32 	%r1262, %r1261, 15;
	add.s32 	%r1263, %r1257, %r1162;
	selp.b32 	%r1264, %r1263, %r1262, %p16;
	shl.b32 	%r1265, %r1264, 2;
	add.s32 	%r1266, %r1081, %r1265;
	st.shared.u32 	[%r1266], %r1023;
	sub.s32 	%r1267, %r1172, %r1165;
	add.s32 	%r1268, %r1267, 16;
	add.s32 	%r1269, %r1263, %r1164;
	selp.b32 	%r1270, %r1269, %r1268, %p17;
	shl.b32 	%r1271, %r1270, 2;
	add.s32 	%r1272, %r1081, %r1271;
	st.shared.u32 	[%r1272], %r1024;
	sub.s32 	%r1273, %r1172, %r1167;
	add.s32 	%r1274, %r1273, 17;
	add.s32 	%r1275, %r1269, %r1166;
	selp.b32 	%r1276, %r1275, %r1274, %p18;
	shl.b32 	%r1277, %r1276, 2;
	add.s32 	%r1278, %r1081, %r1277;
	st.shared.u32 	[%r1278], %r1025;
	sub.s32 	%r1279, %r1172, %r1169;
	add.s32 	%r1280, %r1279, 18;
	add.s32 	%r1281, %r1275, %r1168;
	selp.b32 	%r1282, %r1281, %r1280, %p19;
	shl.b32 	%r1283, %r1282, 2;
	add.s32 	%r1284, %r1081, %r1283;
	st.shared.u32 	[%r1284], %r1026;
	bar.sync 	0;
	setp.ge.s32 	%p261, %r145, %r166;
	shl.b32 	%r1285, %r145, 2;
	add.s32 	%r180, %r1081, %r1285;
	@%p261 bra 	$L__BB2_71;
	ld.param.u32 	%r2314, [_ZN3cub18CUB_300001_SM_10006detail6select23DeviceSelectSweepKernelINS2_10policy_hubIiNS0_8NullTypeEiLb0ELNS0_10SelectImplE2EE10Policy1000EPiPS5_S9_S9_NS0_13ScanTileStateIiLb1EEE8LessThanS5_iNS2_19streaming_context_tIiLb0EEELS6_2EEEvT0_T1_T2_T3_T4_T5_T6_T7_iT8_NS1_7vsmem_tE_param_7];
	ld.shared.u32 	%r1286, [%r180];
	not.b32 	%r1287, %r145;
	add.s32 	%r1288, %r2314, %r1287;
	setp.lt.s32 	%p262, %r145, %r179;
	sub.s32 	%r1289, %r145, %r179;
	selp.b32 	%r1290, %r1288, %r1289, %p262;
	mul.wide.s32 	%rd74, %r1290, 4;
	add.s64 	%rd75, %rd8, %rd74;
	st.global.u32 	[%rd75], %r1286;
$L__BB2_71:
	ld.param.u32 	%r2315, [_ZN3cub18CUB_300001_SM_10006detail6select23DeviceSelectSweepKernelINS2_10policy_hubIiNS0_8NullTypeEiLb0ELNS0_10SelectImplE2EE10Policy1000EPiPS5_S9_S9_NS0_13ScanTileStateIiLb1EEE8LessThanS5_iNS2_19streaming_context_tIiLb0EEELS6_2EEEvT0_T1_T2_T3_T4_T5_T6_T7_iT8_NS1_7vsmem_tE_param_7];
	add.s32 	%r181, %r145, 608;
	sub.s32 	%r182, %r2315, %r145;
	setp.ge.s32 	%p263, %r181, %r166;
	@%p263 bra 	$L__BB2_73;
	ld.shared.u32 	%r1291, [%r180+2432];
	add.s32 	%r1292, %r182, -609;
	setp.lt.s32 	%p264, %r181, %r179;
	sub.s32 	%r1293, %r181, %r179;
	selp.b32 	%r1294, %r1292, %r1293, %p264;
	mul.wide.s32 	%rd76, %r1294, 4;
	add.s64 	%rd77, %rd8, %rd76;
	st.global.u32 	[%rd77], %r1291;
$L__BB2_73:
	add.s32 	%r183, %r145, 1216;
	setp.ge.s32 	%p265, %r183, %r166;
	@%p265 bra 	$L__BB2_75;
	ld.shared.u32 	%r1295, [%r180+4864];
	add.s32 	%r1296, %r182, -1217;
	setp.lt.s32 	%p266, %r183, %r179;
	sub.s32 	%r1297, %r183, %r179;
	selp.b32 	%r1298, %r1296, %r1297, %p266;
	mul.wide.s32 	%rd78, %r1298, 4;
	add.s64 	%rd79, %rd8, %rd78;
	st.global.u32 	[%rd79], %r1295;
$L__BB2_75:
	add.s32 	%r184, %r145, 1824;
	setp.ge.s32 	%p267, %r184, %r166;
	@%p267 bra 	$L__BB2_77;
	ld.shared.u32 	%r1299, [%r180+7296];
	add.s32 	%r1300, %r182, -1825;
	setp.lt.s32 	%p268, %r184, %r179;
	sub.s32 	%r1301, %r184, %r179;
	selp.b32 	%r1302, %r1300, %r1301, %p268;
	mul.wide.s32 	%rd80, %r1302, 4;
	add.s64 	%rd81, %rd8, %rd80;
	st.global.u32 	[%rd81], %r1299;
$L__BB2_77:
	add.s32 	%r185, %r145, 2432;
	setp.ge.s32 	%p269, %r185, %r166;
	@%p269 bra 	$L__BB2_79;
	ld.shared.u32 	%r1303, [%r180+9728];
	add.s32 	%r1304, %r182, -2433;
	setp.lt.s32 	%p270, %r185, %r179;
	sub.s32 	%r1305, %r185, %r179;
	selp.b32 	%r1306, %r1304, %r1305, %p270;
	mul.wide.s32 	%rd82, %r1306, 4;
	add.s64 	%rd83, %rd8, %rd82;
	st.global.u32 	[%rd83], %r1303;
$L__BB2_79:
	add.s32 	%r186, %r145, 3040;
	setp.ge.s32 	%p271, %r186, %r166;
	@%p271 bra 	$L__BB2_81;
	ld.shared.u32 	%r1307, [%r180+12160];
	add.s32 	%r1308, %r182, -3041;
	setp.lt.s32 	%p272, %r186, %r179;
	sub.s32 	%r1309, %r186, %r179;
	selp.b32 	%r1310, %r1308, %r1309, %p272;
	mul.wide.s32 	%rd84, %r1310, 4;
	add.s64 	%rd85, %rd8, %rd84;
	st.global.u32 	[%rd85], %r1307;
$L__BB2_81:
	add.s32 	%r187, %r145, 3648;
	setp.ge.s32 	%p273, %r187, %r166;
	@%p273 bra 	$L__BB2_83;
	ld.shared.u32 	%r1311, [%r180+14592];
	add.s32 	%r1312, %r182, -3649;
	setp.lt.s32 	%p274, %r187, %r179;
	sub.s32 	%r1313, %r187, %r179;
	selp.b32 	%r1314, %r1312, %r1313, %p274;
	mul.wide.s32 	%rd86, %r1314, 4;
	add.s64 	%rd87, %rd8, %rd86;
	st.global.u32 	[%rd87], %r1311;
$L__BB2_83:
	add.s32 	%r188, %r145, 4256;
	setp.ge.s32 	%p275, %r188, %r166;
	@%p275 bra 	$L__BB2_85;
	ld.shared.u32 	%r1315, [%r180+17024];
	add.s32 	%r1316, %r182, -4257;
	setp.lt.s32 	%p276, %r188, %r179;
	sub.s32 	%r1317, %r188, %r179;
	selp.b32 	%r1318, %r1316, %r1317, %p276;
	mul.wide.s32 	%rd88, %r1318, 4;
	add.s64 	%rd89, %rd8, %rd88;
	st.global.u32 	[%rd89], %r1315;
$L__BB2_85:
	add.s32 	%r189, %r145, 4864;
	setp.ge.s32 	%p277, %r189, %r166;
	@%p277 bra 	$L__BB2_87;
	ld.shared.u32 	%r1319, [%r180+19456];
	add.s32 	%r1320, %r182, -4865;
	setp.lt.s32 	%p278, %r189, %r179;
	sub.s32 	%r1321, %r189, %r179;
	selp.b32 	%r1322, %r1320, %r1321, %p278;
	mul.wide.s32 	%rd90, %r1322, 4;
	add.s64 	%rd91, %rd8, %rd90;
	st.global.u32 	[%rd91], %r1319;
$L__BB2_87:
	add.s32 	%r190, %r145, 5472;
	setp.ge.s32 	%p279, %r190, %r166;
	@%p279 bra 	$L__BB2_89;
	ld.shared.u32 	%r1323, [%r180+21888];
	add.s32 	%r1324, %r182, -5473;
	setp.lt.s32 	%p280, %r190, %r179;
	sub.s32 	%r1325, %r190, %r179;
	selp.b32 	%r1326, %r1324, %r1325, %p280;
	mul.wide.s32 	%rd92, %r1326, 4;
	add.s64 	%rd93, %rd8, %rd92;
	st.global.u32 	[%rd93], %r1323;
$L__BB2_89:
	add.s32 	%r191, %r145, 6080;
	setp.ge.s32 	%p281, %r191, %r166;
	@%p281 bra 	$L__BB2_91;
	ld.shared.u32 	%r1327, [%r180+24320];
	add.s32 	%r1328, %r182, -6081;
	setp.lt.s32 	%p282, %r191, %r179;
	sub.s32 	%r1329, %r191, %r179;
	selp.b32 	%r1330, %r1328, %r1329, %p282;
	mul.wide.s32 	%rd94, %r1330, 4;
	add.s64 	%rd95, %rd8, %rd94;
	st.global.u32 	[%rd95], %r1327;
$L__BB2_91:
	add.s32 	%r192, %r145, 6688;
	setp.ge.s32 	%p283, %r192, %r166;
	@%p283 bra 	$L__BB2_93;
	ld.shared.u32 	%r1331, [%r180+26752];
	add.s32 	%r1332, %r182, -6689;
	setp.lt.s32 	%p284, %r192, %r179;
	sub.s32 	%r1333, %r192, %r179;
	selp.b32 	%r1334, %r1332, %r1333, %p284;
	mul.wide.s32 	%rd96, %r1334, 4;
	add.s64 	%rd97, %rd8, %rd96;
	st.global.u32 	[%rd97], %r1331;
$L__BB2_93:
	add.s32 	%r193, %r145, 7296;
	setp.ge.s32 	%p285, %r193, %r166;
	@%p285 bra 	$L__BB2_95;
	ld.shared.u32 	%r1335, [%r180+29184];
	add.s32 	%r1336, %r182, -7297;
	setp.lt.s32 	%p286, %r193, %r179;
	sub.s32 	%r1337, %r193, %r179;
	selp.b32 	%r1338, %r1336, %r1337, %p286;
	mul.wide.s32 	%rd98, %r1338, 4;
	add.s64 	%rd99, %rd8, %rd98;
	st.global.u32 	[%rd99], %r1335;
$L__BB2_95:
	add.s32 	%r194, %r145, 7904;
	setp.ge.s32 	%p287, %r194, %r166;
	@%p287 bra 	$L__BB2_97;
	ld.shared.u32 	%r1339, [%r180+31616];
	add.s32 	%r1340, %r182, -7905;
	setp.lt.s32 	%p288, %r194, %r179;
	sub.s32 	%r1341, %r194, %r179;
	selp.b32 	%r1342, %r1340, %r1341, %p288;
	mul.wide.s32 	%rd100, %r1342, 4;
	add.s64 	%rd101, %rd8, %rd100;
	st.global.u32 	[%rd101], %r1339;
$L__BB2_97:
	add.s32 	%r195, %r145, 8512;
	setp.ge.s32 	%p289, %r195, %r166;
	@%p289 bra 	$L__BB2_99;
	ld.shared.u32 	%r1343, [%r180+34048];
	add.s32 	%r1344, %r182, -8513;
	setp.lt.s32 	%p290, %r195, %r179;
	sub.s32 	%r1345, %r195, %r179;
	selp.b32 	%r1346, %r1344, %r1345, %p290;
	mul.wide.s32 	%rd102, %r1346, 4;
	add.s64 	%rd103, %rd8, %rd102;
	st.global.u32 	[%rd103], %r1343;
$L__BB2_99:
	add.s32 	%r196, %r145, 9120;
	setp.ge.s32 	%p291, %r196, %r166;
	@%p291 bra 	$L__BB2_101;
	ld.shared.u32 	%r1347, [%r180+36480];
	add.s32 	%r1348, %r182, -9121;
	setp.lt.s32 	%p292, %r196, %r179;
	sub.s32 	%r1349, %r196, %r179;
	selp.b32 	%r1350, %r1348, %r1349, %p292;
	mul.wide.s32 	%rd104, %r1350, 4;
	add.s64 	%rd105, %rd8, %rd104;
	st.global.u32 	[%rd105], %r1347;
$L__BB2_101:
	add.s32 	%r197, %r145, 9728;
	setp.ge.s32 	%p293, %r197, %r166;
	@%p293 bra 	$L__BB2_103;
	ld.shared.u32 	%r1351, [%r180+38912];
	add.s32 	%r1352, %r182, -9729;
	setp.lt.s32 	%p294, %r197, %r179;
	sub.s32 	%r1353, %r197, %r179;
	selp.b32 	%r1354, %r1352, %r1353, %p294;
	mul.wide.s32 	%rd106, %r1354, 4;
	add.s64 	%rd107, %rd8, %rd106;
	st.global.u32 	[%rd107], %r1351;
$L__BB2_103:
	add.s32 	%r198, %r145, 10336;
	setp.ge.s32 	%p295, %r198, %r166;
	@%p295 bra 	$L__BB2_105;
	ld.shared.u32 	%r1355, [%r180+41344];
	add.s32 	%r1356, %r182, -10337;
	setp.lt.s32 	%p296, %r198, %r179;
	sub.s32 	%r1357, %r198, %r179;
	selp.b32 	%r1358, %r1356, %r1357, %p296;
	mul.wide.s32 	%rd108, %r1358, 4;
	add.s64 	%rd109, %rd8, %rd108;
	st.global.u32 	[%rd109], %r1355;
$L__BB2_105:
	add.s32 	%r1359, %r145, 10944;
	sub.s32 	%r1360, %r1359, %r179;
	setp.lt.s32 	%p297, %r1359, %r179;
	add.s32 	%r1361, %r182, -10945;
	selp.b32 	%r199, %r1361, %r1360, %p297;
	setp.ge.s32 	%p298, %r1359, %r166;
	@%p298 bra 	$L__BB2_203;
	ld.shared.u32 	%r1362, [%r180+43776];
	mul.wide.s32 	%rd110, %r199, 4;
	add.s64 	%rd111, %rd8, %rd110;
	st.global.u32 	[%rd111], %r1362;
	bra.uni 	$L__BB2_203;
$L__BB2_107:
	cvt.s64.s32 	%rd18, %r3;
	mov.u32 	%r337, %tid.x;
	and.b32  	%r338, %r337, 31;
	and.b32  	%r339, %r337, 992;
	mul.lo.s32 	%r340, %r339, 19;
	or.b32  	%r200, %r340, %r338;
	setp.ge.s32 	%p41, %r200, %r104;
	cvt.u64.u32 	%rd19, %r200;
	add.s64 	%rd20, %rd19, %rd18;
	shl.b64 	%rd21, %rd20, 2;
	add.s64 	%rd9, %rd1, %rd21;
	@%p41 bra 	$L__BB2_109;
	ld.global.u32 	%r2352, [%rd9];
$L__BB2_109:
	add.s32 	%r342, %r200, 32;
	setp.ge.s32 	%p42, %r342, %r104;
	@%p42 bra 	$L__BB2_111;
	ld.global.u32 	%r2353, [%rd9+128];
$L__BB2_111:
	add.s32 	%r344, %r200, 64;
	setp.ge.s32 	%p43, %r344, %r104;
	@%p43 bra 	$L__BB2_113;
	ld.global.u32 	%r2354, [%rd9+256];
$L__BB2_113:
	add.s32 	%r346, %r200, 96;
	setp.ge.s32 	%p44, %r346, %r104;
	@%p44 bra 	$L__BB2_115;
	ld.global.u32 	%r2355, [%rd9+384];
$L__BB2_115:
	add.s32 	%r348, %r200, 128;
	setp.ge.s32 	%p45, %r348, %r104;
	@%p45 bra 	$L__BB2_117;
	ld.global.u32 	%r2356, [%rd9+512];
$L__BB2_117:
	add.s32 	%r350, %r200, 160;
	setp.ge.s32 	%p46, %r350, %r104;
	@%p46 bra 	$L__BB2_119;
	ld.global.u32 	%r2357, [%rd9+640];
$L__BB2_119:
	add.s32 	%r352, %r200, 192;
	setp.ge.s32 	%p47, %r352, %r104;
	@%p47 bra 	$L__BB2_121;
	ld.global.u32 	%r2358, [%rd9+768];
$L__BB2_121:
	add.s32 	%r354, %r200, 224;
	setp.ge.s32 	%p48, %r354, %r104;
	@%p48 bra 	$L__BB2_123;
	ld.global.u32 	%r2359, [%rd9+896];
$L__BB2_123:
	add.s32 	%r356, %r200, 256;
	setp.ge.s32 	%p49, %r356, %r104;
	@%p49 bra 	$L__BB2_125;
	ld.global.u32 	%r2360, [%rd9+1024];
$L__BB2_125:
	add.s32 	%r358, %r200, 288;
	setp.ge.s32 	%p50, %r358, %r104;
	@%p50 bra 	$L__BB2_127;
	ld.global.u32 	%r2361, [%rd9+1152];
$L__BB2_127:
	add.s32 	%r360, %r200, 320;
	setp.ge.s32 	%p51, %r360, %r104;
	@%p51 bra 	$L__BB2_129;
	ld.global.u32 	%r2362, [%rd9+1280];
$L__BB2_129:
	add.s32 	%r362, %r200, 352;
	setp.ge.s32 	%p52, %r362, %r104;
	@%p52 bra 	$L__BB2_131;
	ld.global.u32 	%r2363, [%rd9+1408];
$L__BB2_131:
	add.s32 	%r364, %r200, 384;
	setp.ge.s32 	%p53, %r364, %r104;
	@%p53 bra 	$L__BB2_133;
	ld.global.u32 	%r2364, [%rd9+1536];
$L__BB2_133:
	add.s32 	%r366, %r200, 416;
	setp.ge.s32 	%p54, %r366, %r104;
	@%p54 bra 	$L__BB2_135;
	ld.global.u32 	%r2365, [%rd9+1664];
$L__BB2_135:
	add.s32 	%r368, %r200, 448;
	setp.ge.s32 	%p55, %r368, %r104;
	@%p55 bra 	$L__BB2_137;
	ld.global.u32 	%r2366, [%rd9+1792];
$L__BB2_137:
	add.s32 	%r370, %r200, 480;
	setp.ge.s32 	%p56, %r370, %r104;
	@%p56 bra 	$L__BB2_139;
	ld.global.u32 	%r2367, [%rd9+1920];
$L__BB2_139:
	add.s32 	%r372, %r200, 512;
	setp.ge.s32 	%p57, %r372, %r104;
	@%p57 bra 	$L__BB2_141;
	ld.global.u32 	%r2368, [%rd9+2048];
$L__BB2_141:
	add.s32 	%r374, %r200, 544;
	setp.ge.s32 	%p58, %r374, %r104;
	@%p58 bra 	$L__BB2_143;
	ld.global.u32 	%r2369, [%rd9+2176];
$L__BB2_143:
	add.s32 	%r376, %r200, 576;
	setp.ge.s32 	%p59, %r376, %r104;
	@%p59 bra 	$L__BB2_145;
	ld.global.u32 	%r2370, [%rd9+2304];
$L__BB2_145:
	ld.param.u32 	%r2311, [_ZN3cub18CUB_300001_SM_10006detail6select23DeviceSelectSweepKernelINS2_10policy_hubIiNS0_8NullTypeEiLb0ELNS0_10SelectImplE2EE10Policy1000EPiPS5_S9_S9_NS0_13ScanTileStateIiLb1EEE8LessThanS5_iNS2_19streaming_context_tIiLb0EEELS6_2EEEvT0_T1_T2_T3_T4_T5_T6_T7_iT8_NS1_7vsmem_tE_param_7];
	// begin inline asm
	mov.u32 %r377, %laneid;
	// end inline asm
	mov.u32 	%r240, %tid.x;
	shr.u32 	%r241, %r240, 5;
	mad.lo.s32 	%r408, %r241, 608, %r377;
	shl.b32 	%r409, %r408, 2;
	mov.u32 	%r410, _ZZN3cub18CUB_300001_SM_10006detail6select23DeviceSelectSweepKernelINS2_10policy_hubIiNS0_8NullTypeEiLb0ELNS0_10SelectImplE2EE10Policy1000EPiPS5_S9_S9_NS0_13ScanTileStateIiLb1EEE8LessThanS5_iNS2_19streaming_context_tIiLb0EEELS6_2EEEvT0_T1_T2_T3_T4_T5_T6_T7_iT8_NS1_7vsmem_tEE19static_temp_storage;
	add.s32 	%r411, %r410, %r409;
	st.shared.u32 	[%r411], %r2352;
	st.shared.u32 	[%r411+128], %r2353;
	st.shared.u32 	[%r411+256], %r2354;
	st.shared.u32 	[%r411+384], %r2355;
	st.shared.u32 	[%r411+512], %r2356;
	st.shared.u32 	[%r411+640], %r2357;
	st.shared.u32 	[%r411+768], %r2358;
	st.shared.u32 	[%r411+896], %r2359;
	st.shared.u32 	[%r411+1024], %r2360;
	st.shared.u32 	[%r411+1152], %r2361;
	st.shared.u32 	[%r411+1280], %r2362;
	st.shared.u32 	[%r411+1408], %r2363;
	st.shared.u32 	[%r411+1536], %r2364;
	st.shared.u32 	[%r411+1664], %r2365;
	st.shared.u32 	[%r411+1792], %r2366;
	st.shared.u32 	[%r411+1920], %r2367;
	st.shared.u32 	[%r411+2048], %r2368;
	st.shared.u32 	[%r411+2176], %r2369;
	st.shared.u32 	[%r411+2304], %r2370;
	bar.warp.sync 	-1;
	mad.lo.s32 	%r412, %r377, 72, %r411;
	ld.shared.u32 	%r413, [%r412];
	ld.shared.u32 	%r414, [%r412+4];
	ld.shared.u32 	%r415, [%r412+8];
	ld.shared.u32 	%r416, [%r412+12];
	ld.shared.u32 	%r417, [%r412+16];
	ld.shared.u32 	%r418, [%r412+20];
	ld.shared.u32 	%r419, [%r412+24];
	ld.shared.u32 	%r420, [%r412+28];
	ld.shared.u32 	%r421, [%r412+32];
	ld.shared.u32 	%r422, [%r412+36];
	ld.shared.u32 	%r423, [%r412+40];
	ld.shared.u32 	%r424, [%r412+44];
	ld.shared.u32 	%r425, [%r412+48];
	ld.shared.u32 	%r426, [%r412+52];
	ld.shared.u32 	%r427, [%r412+56];
	ld.shared.u32 	%r428, [%r412+60];
	ld.shared.u32 	%r429, [%r412+64];
	ld.shared.u32 	%r430, [%r412+68];
	ld.shared.u32 	%r431, [%r412+72];
	mul.lo.s32 	%r432, %r240, 19;
	mov.u32 	%r433, %ctaid.x;
	mov.u32 	%r434, %nctaid.y;
	mov.u32 	%r435, %ctaid.y;
	mad.lo.s32 	%r436, %r433, %r434, %r435;
	mul.lo.s32 	%r437, %r436, 11552;
	sub.s32 	%r261, %r2311, %r437;
	setp.ge.s32 	%p60, %r432, %r261;
	setp.lt.s32 	%p61, %r413, %r1;
	or.pred  	%p20, %p60, %p61;
	selp.u32 	%r438, 1, 0, %p20;
	add.s32 	%r439, %r432, 1;
	setp.ge.s32 	%p62, %r439, %r261;
	setp.lt.s32 	%p63, %r414, %r1;
	or.pred  	%p21, %p62, %p63;
	selp.u32 	%r440, 1, 0, %p21;
	add.s32 	%r441, %r432, 2;
	setp.ge.s32 	%p64, %r441, %r261;
	setp.lt.s32 	%p65, %r415, %r1;
	or.pred  	%p22, %p64, %p65;
	selp.u32 	%r442, 1, 0, %p22;
	add.s32 	%r443, %r432, 3;
	setp.ge.s32 	%p66, %r443, %r261;
	setp.lt.s32 	%p67, %r416, %r1;
	or.pred  	%p23, %p66, %p67;
	selp.u32 	%r444, 1, 0, %p23;
	add.s32 	%r445, %r432, 4;
	setp.ge.s32 	%p68, %r445, %r261;
	setp.lt.s32 	%p69, %r417, %r1;
	or.pred  	%p24, %p68, %p69;
	selp.u32 	%r446, 1, 0, %p24;
	add.s32 	%r447, %r432, 5;
	setp.ge.s32 	%p70, %r447, %r261;
	setp.lt.s32 	%p71, %r418, %r1;
	or.pred  	%p25, %p70, %p71;
	selp.u32 	%r448, 1, 0, %p25;
	add.s32 	%r449, %r432, 6;
	setp.ge.s32 	%p72, %r449, %r261;
	setp.lt.s32 	%p73, %r419, %r1;
	or.pred  	%p26, %p72, %p73;
	selp.u32 	%r450, 1, 0, %p26;
	add.s32 	%r451, %r432, 7;
	setp.ge.s32 	%p74, %r451, %r261;
	setp.lt.s32 	%p75, %r420, %r1;
	or.pred  	%p27, %p74, %p75;
	selp.u32 	%r452, 1, 0, %p27;
	add.s32 	%r453, %r432, 8;
	setp.ge.s32 	%p76, %r453, %r261;
	setp.lt.s32 	%p77, %r421, %r1;
	or.pred  	%p28, %p76, %p77;
	selp.u32 	%r454, 1, 0, %p28;
	add.s32 	%r455, %r432, 9;
	setp.ge.s32 	%p78, %r455, %r261;
	setp.lt.s32 	%p79, %r422, %r1;
	or.pred  	%p29, %p78, %p79;
	selp.u32 	%r456, 1, 0, %p29;
	add.s32 	%r457, %r432, 10;
	setp.ge.s32 	%p80, %r457, %r261;
	setp.lt.s32 	%p81, %r423, %r1;
	or.pred  	%p30, %p80, %p81;
	selp.u32 	%r458, 1, 0, %p30;
	add.s32 	%r459, %r432, 11;
	setp.ge.s32 	%p82, %r459, %r261;
	setp.lt.s32 	%p83, %r424, %r1;
	or.pred  	%p31, %p82, %p83;
	selp.u32 	%r460, 1, 0, %p31;
	add.s32 	%r461, %r432, 12;
	setp.ge.s32 	%p84, %r461, %r261;
	setp.lt.s32 	%p85, %r425, %r1;
	or.pred  	%p32, %p84, %p85;
	selp.u32 	%r462, 1, 0, %p32;
	add.s32 	%r463, %r432, 13;
	setp.ge.s32 	%p86, %r463, %r261;
	setp.lt.s32 	%p87, %r426, %r1;
	or.pred  	%p33, %p86, %p87;
	selp.u32 	%r464, 1, 0, %p33;
	add.s32 	%r465, %r432, 14;
	setp.ge.s32 	%p88, %r465, %r261;
	setp.lt.s32 	%p89, %r427, %r1;
	or.pred  	%p34, %p88, %p89;
	selp.u32 	%r466, 1, 0, %p34;
	add.s32 	%r467, %r432, 15;
	setp.ge.s32 	%p90, %r467, %r261;
	setp.lt.s32 	%p91, %r428, %r1;
	or.pred  	%p35, %p90, %p91;
	selp.u32 	%r468, 1, 0, %p35;
	add.s32 	%r469, %r432, 16;
	setp.ge.s32 	%p92, %r469, %r261;
	setp.lt.s32 	%p93, %r429, %r1;
	or.pred  	%p36, %p92, %p93;
	selp.u32 	%r470, 1, 0, %p36;
	add.s32 	%r471, %r432, 17;
	setp.ge.s32 	%p94, %r471, %r261;
	setp.lt.s32 	%p95, %r430, %r1;
	or.pred  	%p37, %p94, %p95;
	selp.u32 	%r472, 1, 0, %p37;
	add.s32 	%r473, %r432, 18;
	setp.ge.s32 	%p96, %r473, %r261;
	setp.lt.s32 	%p97, %r431, %r1;
	or.pred  	%p38, %p96, %p97;
	selp.u32 	%r474, 1, 0, %p38;
	bar.sync 	0;
	add.s32 	%r475, %r440, %r438;
	add.s32 	%r476, %r475, %r442;
	add.s32 	%r477, %r476, %r444;
	add.s32 	%r478, %r477, %r446;
	add.s32 	%r479, %r478, %r448;
	add.s32 	%r480, %r479, %r450;
	add.s32 	%r481, %r480, %r452;
	add.s32 	%r482, %r481, %r454;
	add.s32 	%r483, %r482, %r456;
	add.s32 	%r484, %r483, %r458;
	add.s32 	%r485, %r484, %r460;
	add.s32 	%r486, %r485, %r462;
	add.s32 	%r487, %r486, %r464;
	add.s32 	%r488, %r487, %r466;
	add.s32 	%r489, %r488, %r468;
	add.s32 	%r490, %r489, %r470;
	add.s32 	%r491, %r490, %r472;
	add.s32 	%r382, %r491, %r474;
	mov.b32 	%r380, 1;
	mov.b32 	%r405, 0;
	mov.b32 	%r407, -1;
	// begin inline asm
	{  .reg .s32 r0;  .reg .pred p;  shfl.sync.up.b32 r0|p, %r382, %r380, %r405, %r407;  @p add.s32 r0, r0, %r382;  mov.s32 %r378, r0;}
	// end inline asm
	mov.b32 	%r386, 2;
	// begin inline asm
	{  .reg .s32 r0;  .reg .pred p;  shfl.sync.up.b32 r0|p, %r378, %r386, %r405, %r407;  @p add.s32 r0, r0, %r378;  mov.s32 %r384, r0;}
	// end inline asm
	mov.b32 	%r392, 4;
	// begin inline asm
	{  .reg .s32 r0;  .reg .pred p;  shfl.sync.up.b32 r0|p, %r384, %r392, %r405, %r407;  @p add.s32 r0, r0, %r384;  mov.s32 %r390, r0;}
	// end inline asm
	mov.b32 	%r398, 8;
	// begin inline asm
	{  .reg .s32 r0;  .reg .pred p;  shfl.sync.up.b32 r0|p, %r390, %r398, %r405, %r407;  @p add.s32 r0, r0, %r390;  mov.s32 %r396, r0;}
	// end inline asm
	mov.b32 	%r404, 16;
	// begin inline asm
	{  .reg .s32 r0;  .reg .pred p;  shfl.sync.up.b32 r0|p, %r396, %r404, %r405, %r407;  @p add.s32 r0, r0, %r396;  mov.s32 %r402, r0;}
	// end inline asm
	setp.ne.s32 	%p98, %r377, 31;
	@%p98 bra 	$L__BB2_147;
	shl.b32 	%r492, %r241, 2;
	mov.u32 	%r493, _ZZN3cub18CUB_300001_SM_10006detail6select23DeviceSelectSweepKernelINS2_10policy_hubIiNS0_8NullTypeEiLb0ELNS0_10SelectImplE2EE10Policy1000EPiPS5_S9_S9_NS0_13ScanTileStateIiLb1EEE8LessThanS5_iNS2_19streaming_context_tIiLb0EEELS6_2EEEvT0_T1_T2_T3_T4_T5_T6_T7_iT8_NS1_7vsmem_tEE19static_temp_storage;
	add.s32 	%r494, %r493, %r492;
	st.shared.u32 	[%r494], %r402;
$L__BB2_147:
	sub.s32 	%r495, %r402, %r382;
	bar.sync 	0;
	ld.shared.v4.u32 	{%r496, %r497, %r498, %r499}, [_ZZN3cub18CUB_300001_SM_10006detail6select23DeviceSelectSweepKernelINS2_10policy_hubIiNS0_8NullTypeEiLb0ELNS0_10SelectImplE2EE10Policy1000EPiPS5_S9_S9_NS0_13ScanTileStateIiLb1EEE8LessThanS5_iNS2_19streaming_context_tIiLb0EEELS6_2EEEvT0_T1_T2_T3_T4_T5_T6_T7_iT8_NS1_7vsmem_tEE19static_temp_storage];
	add.s32 	%r500, %r497, %r496;
	setp.eq.s32 	%p99, %r241, 2;
	selp.b32 	%r501, %r500, %r496, %p99;
	add.s32 	%r502, %r500, %r498;
	setp.eq.s32 	%p100, %r241, 3;
	selp.b32 	%r503, %r502, %r501, %p100;
	add.s32 	%r504, %r502, %r499;
	setp.eq.s32 	%p101, %r241, 4;
	selp.b32 	%r505, %r504, %r503, %p101;
	ld.shared.v4.u32 	{%r506, %r507, %r508, %r509}, [_ZZN3cub18CUB_300001_SM_10006detail6select23DeviceSelectSweepKernelINS2_10policy_hubIiNS0_8NullTypeEiLb0ELNS0_10SelectImplE2EE10Policy1000EPiPS5_S9_S9_NS0_13ScanTileStateIiLb1EEE8LessThanS5_iNS2_19streaming_context_tIiLb0EEELS6_2EEEvT0_T1_T2_T3_T4_T5_T6_T7_iT8_NS1_7vsmem_tEE19static_temp_storage+16];
	add.s32 	%r510, %r504, %r506;
	setp.eq.s32 	%p102, %r241, 5;
	selp.b32 	%r511, %r510, %r505, %p102;
	add.s32 	%r512, %r510, %r507;
	setp.eq.s32 	%p103, %r241, 6;
	selp.b32 	%r513, %r512, %r511, %p103;
	add.s32 	%r514, %r512, %r508;
	setp.eq.s32 	%p104, %r241, 7;
	selp.b32 	%r515, %r514, %r513, %p104;
	add.s32 	%r516, %r514, %r509;
	setp.eq.s32 	%p105, %r241, 8;
	selp.b32 	%r517, %r516, %r515, %p105;
	ld.shared.v4.u32 	{%r518, %r519, %r520, %r521}, [_ZZN3cub18CUB_300001_SM_10006detail6select23DeviceSelectSweepKernelINS2_10policy_hubIiNS0_8NullTypeEiLb0ELNS0_10SelectImplE2EE10Policy1000EPiPS5_S9_S9_NS0_13ScanTileStateIiLb1EEE8LessThanS5_iNS2_19streaming_context_tIiLb0EEELS6_2EEEvT0_T1_T2_T3_T4_T5_T6_T7_iT8_NS1_7vsmem_tEE19static_temp_storage+32];
	add.s32 	%r522, %r516, %r518;
	setp.eq.s32 	%p106, %r241, 9;
	selp.b32 	%r523, %r522, %r517, %p106;
	add.s32 	%r524, %r522, %r519;
	setp.eq.s32 	%p107, %r241, 10;
	selp.b32 	%r525, %r524, %r523, %p107;
	add.s32 	%r526, %r524, %r520;
	setp.eq.s32 	%p108, %r241, 11;
	selp.b32 	%r527, %r526, %r525, %p108;
	add.s32 	%r528, %r526, %r521;
	setp.eq.s32 	%p109, %r241, 12;
	selp.b32 	%r529, %r528, %r527, %p109;
	ld.shared.v4.u32 	{%r530, %r531, %r532, %r533}, [_ZZN3cub18CUB_300001_SM_10006detail6select23DeviceSelectSweepKernelINS2_10policy_hubIiNS0_8NullTypeEiLb0ELNS0_10SelectImplE2EE10Policy1000EPiPS5_S9_S9_NS0_13ScanTileStateIiLb1EEE8LessThanS5_iNS2_19streaming_context_tIiLb0EEELS6_2EEEvT0_T1_T2_T3_T4_T5_T6_T7_iT8_NS1_7vsmem_tEE19static_temp_storage+48];
	add.s32 	%r534, %r528, %r530;
	setp.eq.s32 	%p110, %r241, 13;
	selp.b32 	%r535, %r534, %r529, %p110;
	add.s32 	%r536, %r534, %r531;
	setp.eq.s32 	%p111, %r241, 14;
	selp.b32 	%r537, %r536, %r535, %p111;
	add.s32 	%r538, %r536, %r532;
	setp.eq.s32 	%p112, %r241, 15;
	selp.b32 	%r539, %r538, %r537, %p112;
	add.s32 	%r540, %r538, %r533;
	setp.eq.s32 	%p113, %r241, 16;
	selp.b32 	%r541, %r540, %r539, %p113;
	.pragma "used_bytes_mask 4095";
	ld.shared.v4.u32 	{%r542, %r543, %r544, %r545}, [_ZZN3cub18CUB_300001_SM_10006detail6select23DeviceSelectSweepKernelINS2_10policy_hubIiNS0_8NullTypeEiLb0ELNS0_10SelectImplE2EE10Policy1000EPiPS5_S9_S9_NS0_13ScanTileStateIiLb1EEE8LessThanS5_iNS2_19streaming_context_tIiLb0EEELS6_2EEEvT0_T1_T2_T3_T4_T5_T6_T7_iT8_NS1_7vsmem_tEE19static_temp_storage+64];
	add.s32 	%r546, %r540, %r542;
	setp.eq.s32 	%p114, %r241, 17;
	selp.b32 	%r547, %r546, %r541, %p114;
	add.s32 	%r548, %r546, %r543;
	setp.eq.s32 	%p115, %r241, 18;
	selp.b32 	%r549, %r548, %r547, %p115;
	add.s32 	%r264, %r548, %r544;
	setp.gt.u32 	%p116, %r240, 31;
	setp.lt.u32 	%p117, %r240, 32;
	setp.eq.s32 	%p118, %r377, 0;
	selp.b32 	%r550, 0, %r495, %p118;
	add.s32 	%r2384, %r549, %r550;
	selp.b32 	%r266, %r495, %r2384, %p117;
	@%p116 bra 	$L__BB2_163;
	setp.ne.s32 	%p119, %r240, 0;
	mov.u32 	%r551, %ctaid.x;
	mov.u32 	%r552, %nctaid.y;
	mov.u32 	%r553, %ctaid.y;
	mad.lo.s32 	%r2380, %r551, %r552, %r553;
	mul.wide.s32 	%rd22, %r2380, 8;
	add.s64 	%rd10, %rd2, %rd22;
	@%p119 bra 	$L__BB2_150;
	st.shared.u32 	[_ZZN3cub18CUB_300001_SM_10006detail6select23DeviceSelectSweepKernelINS2_10policy_hubIiNS0_8NullTypeEiLb0ELNS0_10SelectImplE2EE10Policy1000EPiPS5_S9_S9_NS0_13ScanTileStateIiLb1EEE8LessThanS5_iNS2_19streaming_context_tIiLb0EEELS6_2EEEvT0_T1_T2_T3_T4_T5_T6_T7_iT8_NS1_7vsmem_tEE19static_temp_storage+140], %r264;
	add.s64 	%rd23, %rd10, 256;
	mov.b32 	%r554, 100;
	// begin inline asm
	st.relaxed.gpu.v2.u32 [%rd23], {%r554, %r264};
	// end inline asm
$L__BB2_150:
	not.b32 	%r560, %r240;
	add.s32 	%r2379, %r2380, %r560;
	mov.b32 	%r556, 970;
	// begin inline asm
	nanosleep.u32 %r556;
	// end inline asm
	mul.wide.s32 	%rd25, %r2379, 8;
	add.s64 	%rd26, %rd2, %rd25;
	add.s64 	%rd24, %rd26, 256;
	// begin inline asm
	ld.relaxed.gpu.v2.u32 {%r2381, %r2373}, [%rd24];
	// end inline asm
	mov.b32 	%r2374, 362;
$L__BB2_151:
	setp.eq.s32 	%p120, %r2381, 99;
	mov.b32 	%r561, -1;
	vote.sync.any.pred 	%p121, %p120, %r561;
	not.pred 	%p122, %p121;
	@%p122 bra 	$L__BB2_153;
	shr.u32 	%r277, %r2374, 1;
	mul.lo.s32 	%r925, %r2380, 16807;
	and.b32  	%r2380, %r925, 2147483647;
	sub.s32 	%r926, %r2374, %r277;
	add.s32 	%r927, %r926, 1;
	rem.u32 	%r928, %r2380, %r927;
	add.s32 	%r922, %r928, %r277;
	// begin inline asm
	nanosleep.u32 %r922;
	// end inline asm
	// begin inline asm
	ld.relaxed.gpu.v2.u32 {%r2381, %r2373}, [%rd24];
	// end inline asm
	mov.u32 	%r2374, %r277;
	bra.uni 	$L__BB2_151;
$L__BB2_153:
	setp.eq.s32 	%p123, %r2381, 101;
	mov.b32 	%r588, -1;
	vote.sync.ballot.b32 	%r590, %p123, %r588;
	// begin inline asm
	mov.u32 %r563, %lanemask_ge;
	// end inline asm
	and.b32  	%r591, %r590, %r563;
	or.b32  	%r592, %r591, -2147483648;
	add.s32 	%r593, %r592, -1;
	not.b32 	%r594, %r592;
	and.b32  	%r595, %r594, %r593;
	popc.b32 	%r567, %r595;
	mov.b32 	%r566, 1;
	// begin inline asm
	shfl.sync.down.b32 %r564, %r2373, %r566, %r567, %r588;
	// end inline asm
	setp.lt.s32 	%p125, %r377, %r567;
	selp.b32 	%r596, %r564, 0, %p125;
	add.s32 	%r570, %r596, %r2373;
	mov.b32 	%r571, 2;
	// begin inline asm
	shfl.sync.down.b32 %r569, %r570, %r571, %r567, %r588;
	// end inline asm
	add.s32 	%r597, %r377, 2;
	setp.gt.s32 	%p126, %r597, %r567;
	selp.b32 	%r598, 0, %r569, %p126;
	add.s32 	%r575, %r570, %r598;
	mov.b32 	%r576, 4;
	// begin inline asm
	shfl.sync.down.b32 %r574, %r575, %r576, %r567, %r588;
	// end inline asm
	add.s32 	%r599, %r377, 4;
	setp.gt.s32 	%p127, %r599, %r567;
	selp.b32 	%r600, 0, %r574, %p127;
	add.s32 	%r580, %r575, %r600;
	mov.b32 	%r581, 8;
	// begin inline asm
	shfl.sync.down.b32 %r579, %r580, %r581, %r567, %r588;
	// end inline asm
	add.s32 	%r601, %r377, 8;
	setp.gt.s32 	%p128, %r601, %r567;
	selp.b32 	%r602, 0, %r579, %p128;
	add.s32 	%r585, %r580, %r602;
	mov.b32 	%r586, 16;
	// begin inline asm
	shfl.sync.down.b32 %r584, %r585, %r586, %r567, %r588;
	// end inline asm
	add.s32 	%r603, %r377, 16;
	setp.gt.s32 	%p129, %r603, %r567;
	selp.b32 	%r604, 0, %r584, %p129;
	add.s32 	%r2377, %r585, %r604;
	add.s64 	%rd12, %rd2, 256;
	mov.b32 	%r2375, 362;
$L__BB2_154:
	setp.ne.s32 	%p130, %r2381, 101;
	mov.b32 	%r605, -1;
	vote.sync.all.pred 	%p131, %p130, %r605;
	not.pred 	%p132, %p131;
	@%p132 bra 	$L__BB2_159;
	shr.u32 	%r2375, %r2375, 1;
	mul.wide.s32 	%rd67, %r2379, 8;
	add.s64 	%rd68, %rd12, %rd67;
	add.s64 	%rd66, %rd68, -256;
	// begin inline asm
	ld.relaxed.gpu.v2.u32 {%r2381, %r2382}, [%rd66];
	// end inline asm
	mov.u32 	%r2383, %r2375;
$L__BB2_156:
	setp.eq.s32 	%p174, %r2381, 99;
	mov.b32 	%r872, -1;
	vote.sync.any.pred 	%p175, %p174, %r872;
	not.pred 	%p176, %p175;
	@%p176 bra 	$L__BB2_158;
	shr.u32 	%r297, %r2383, 1;
	mul.lo.s32 	%r918, %r2380, 16807;
	and.b32  	%r2380, %r918, 2147483647;
	sub.s32 	%r919, %r2383, %r297;
	add.s32 	%r920, %r919, 1;
	rem.u32 	%r921, %r2380, %r920;
	add.s32 	%r915, %r921, %r297;
	// begin inline asm
	nanosleep.u32 %r915;
	// end inline asm
	// begin inline asm
	ld.relaxed.gpu.v2.u32 {%r2381, %r2382}, [%rd66];
	// end inline asm
	mov.u32 	%r2383, %r297;
	bra.uni 	$L__BB2_156;
$L__BB2_158:
	setp.eq.s32 	%p177, %r2381, 101;
	mov.b32 	%r898, -1;
	vote.sync.ballot.b32 	%r899, %p177, %r898;
	and.b32  	%r900, %r899, %r563;
	or.b32  	%r901, %r900, -2147483648;
	add.s32 	%r902, %r901, -1;
	not.b32 	%r903, %r901;
	and.b32  	%r904, %r903, %r902;
	popc.b32 	%r877, %r904;
	mov.b32 	%r876, 1;
	// begin inline asm
	shfl.sync.down.b32 %r874, %r2382, %r876, %r877, %r898;
	// end inline asm
	setp.lt.s32 	%p179, %r377, %r877;
	selp.b32 	%r905, %r874, 0, %p179;
	add.s32 	%r880, %r905, %r2382;
	mov.b32 	%r881, 2;
	// begin inline asm
	shfl.sync.down.b32 %r879, %r880, %r881, %r877, %r898;
	// end inline asm
	add.s32 	%r906, %r377, 2;
	setp.gt.s32 	%p180, %r906, %r877;
	selp.b32 	%r907, 0, %r879, %p180;
	add.s32 	%r885, %r880, %r907;
	mov.b32 	%r886, 4;
	// begin inline asm
	shfl.sync.down.b32 %r884, %r885, %r886, %r877, %r898;
	// end inline asm
	add.s32 	%r908, %r377, 4;
	setp.gt.s32 	%p181, %r908, %r877;
	selp.b32 	%r909, 0, %r884, %p181;
	add.s32 	%r890, %r885, %r909;
	mov.b32 	%r891, 8;
	// begin inline asm
	shfl.sync.down.b32 %r889, %r890, %r891, %r877, %r898;
	// end inline asm
	add.s32 	%r910, %r377, 8;
	setp.gt.s32 	%p182, %r910, %r877;
	selp.b32 	%r911, 0, %r889, %p182;
	add.s32 	%r895, %r890, %r911;
	mov.b32 	%r896, 16;
	// begin inline asm
	shfl.sync.down.b32 %r894, %r895, %r896, %r877, %r898;
	// end inline asm
	add.s32 	%r912, %r377, 16;
	setp.gt.s32 	%p183, %r912, %r877;
	selp.b32 	%r913, 0, %r894, %p183;
	add.s32 	%r914, %r913, %r2377;
	add.s32 	%r2377, %r914, %r895;
	add.s32 	%r2379, %r2379, -32;
	bra.uni 	$L__BB2_154;
$L__BB2_159:
	setp.ne.s32 	%p133, %r240, 0;
	@%p133 bra 	$L__BB2_161;
	add.s32 	%r608, %r2377, %r264;
	add.s64 	%rd27, %rd10, 256;
	mov.b32 	%r607, 101;
	// begin inline asm
	st.relaxed.gpu.v2.u32 [%rd27], {%r607, %r608};
	// end inline asm
	st.shared.u32 	[_ZZN3cub18CUB_300001_SM_10006detail6select23DeviceSelectSweepKernelINS2_10policy_hubIiNS0_8NullTypeEiLb0ELNS0_10SelectImplE2EE10Policy1000EPiPS5_S9_S9_NS0_13ScanTileStateIiLb1EEE8LessThanS5_iNS2_19streaming_context_tIiLb0EEELS6_2EEEvT0_T1_T2_T3_T4_T5_T6_T7_iT8_NS1_7vsmem_tEE19static_temp_storage+132], %r2377;
	st.shared.u32 	[_ZZN3cub18CUB_300001_SM_10006detail6select23DeviceSelectSweepKernelINS2_10policy_hubIiNS0_8NullTypeEiLb0ELNS0_10SelectImplE2EE10Policy1000EPiPS5_S9_S9_NS0_13ScanTileStateIiLb1EEE8LessThanS5_iNS2_19streaming_context_tIiLb0EEELS6_2EEEvT0_T1_T2_T3_T4_T5_T6_T7_iT8_NS1_7vsmem_tEE19static_temp_storage+136], %r608;
$L__BB2_161:
	setp.ne.s32 	%p134, %r377, 0;
	mov.u32 	%r2384, %r266;
	@%p134 bra 	$L__BB2_163;
	st.shared.u32 	[_ZZN3cub18CUB_300001_SM_10006detail6select23DeviceSelectSweepKernelINS2_10policy_hubIiNS0_8NullTypeEiLb0ELNS0_10SelectImplE2EE10Policy1000EPiPS5_S9_S9_NS0_13ScanTileStateIiLb1EEE8LessThanS5_iNS2_19streaming_context_tIiLb0EEELS6_2EEEvT0_T1_T2_T3_T4_T5_T6_T7_iT8_NS1_7vsmem_tEE19static_temp_storage+96], %r2377;
	mov.u32 	%r2384, %r2377;
$L__BB2_163:
	bar.sync 	0;
	setp.eq.s32 	%p135, %r240, 0;
	@%p135 bra 	$L__BB2_165;
	ld.shared.u32 	%r609, [_ZZN3cub18CUB_300001_SM_10006detail6select23DeviceSelectSweepKernelINS2_10policy_hubIiNS0_8NullTypeEiLb0ELNS0_10SelectImplE2EE10Policy1000EPiPS5_S9_S9_NS0_13ScanTileStateIiLb1EEE8LessThanS5_iNS2_19streaming_context_tIiLb0EEELS6_2EEEvT0_T1_T2_T3_T4_T5_T6_T7_iT8_NS1_7vsmem_tEE19static_temp_storage+96];
	add.s32 	%r2384, %r609, %r2384;
$L__BB2_165:
	ld.param.u32 	%r2312, [_ZN3cub18CUB_300001_SM_10006detail6select23DeviceSelectSweepKernelINS2_10policy_hubIiNS0_8NullTypeEiLb0ELNS0_10SelectImplE2EE10Policy1000EPiPS5_S9_S9_NS0_13ScanTileStateIiLb1EEE8LessThanS5_iNS2_19streaming_context_tIiLb0EEELS6_2EEEvT0_T1_T2_T3_T4_T5_T6_T7_iT8_NS1_7vsmem_tE_param_7];
	ld.param.u64 	%rd214, [_ZN3cub18CUB_300001_SM_10006detail6select23DeviceSelectSweepKernelINS2_10policy_hubIiNS0_8NullTypeEiLb0ELNS0_10SelectImplE2EE10Policy1000EPiPS5_S9_S9_NS0_13ScanTileStateIiLb1EEE8LessThanS5_iNS2_19streaming_context_tIiLb0EEELS6_2EEEvT0_T1_T2_T3_T4_T5_T6_T7_iT8_NS1_7vsmem_tE_param_2];
	cvta.to.global.u64 	%rd14, %rd214;
	selp.u32 	%r610, 1, 0, %p20;
	add.s32 	%r611, %r2384, %r610;
	selp.u32 	%r612, 1, 0, %p21;
	add.s32 	%r613, %r612, %r610;
	add.s32 	%r614, %r613, %r2384;
	selp.u32 	%r615, 1, 0, %p22;
	add.s32 	%r616, %r614, %r615;
	selp.u32 	%r617, 1, 0, %p23;
	add.s32 	%r618, %r616, %r617;
	selp.u32 	%r619, 1, 0, %p24;
	add.s32 	%r620, %r618, %r619;
	selp.u32 	%r621, 1, 0, %p25;
	add.s32 	%r622, %r620, %r621;
	selp.u32 	%r623, 1, 0, %p26;
	add.s32 	%r624, %r622, %r623;
	selp.u32 	%r625, 1, 0, %p27;
	add.s32 	%r626, %r624, %r625;
	selp.u32 	%r627, 1, 0, %p28;
	add.s32 	%r628, %r626, %r627;
	selp.u32 	%r629, 1, 0, %p29;
	add.s32 	%r630, %r628, %r629;
	selp.u32 	%r631, 1, 0, %p30;
	add.s32 	%r632, %r630, %r631;
	selp.u32 	%r633, 1, 0, %p31;
	add.s32 	%r634, %r632, %r633;
	selp.u32 	%r635, 1, 0, %p32;
	add.s32 	%r636, %r634, %r635;
	selp.u32 	%r637, 1, 0, %p33;
	add.s32 	%r638, %r636, %r637;
	selp.u32 	%r639, 1, 0, %p34;
	add.s32 	%r640, %r638, %r639;
	selp.u32 	%r641, 1, 0, %p35;
	add.s32 	%r642, %r640, %r641;
	selp.u32 	%r643, 1, 0, %p36;
	add.s32 	%r644, %r642, %r643;
	selp.u32 	%r645, 1, 0, %p37;
	add.s32 	%r646, %r644, %r645;
	mov.u32 	%r647, _ZZN3cub18CUB_300001_SM_10006detail6select23DeviceSelectSweepKernelINS2_10policy_hubIiNS0_8NullTypeEiLb0ELNS0_10SelectImplE2EE10Policy1000EPiPS5_S9_S9_NS0_13ScanTileStateIiLb1EEE8LessThanS5_iNS2_19streaming_context_tIiLb0EEELS6_2EEEvT0_T1_T2_T3_T4_T5_T6_T7_iT8_NS1_7vsmem_tEE19static_temp_storage;
	ld.shared.v2.u32 	{%r648, %r649}, [_ZZN3cub18CUB_300001_SM_10006detail6select23DeviceSelectSweepKernelINS2_10policy_hubIiNS0_8NullTypeEiLb0ELNS0_10SelectImplE2EE10Policy1000EPiPS5_S9_S9_NS0_13ScanTileStateIiLb1EEE8LessThanS5_iNS2_19streaming_context_tIiLb0EEELS6_2EEEvT0_T1_T2_T3_T4_T5_T6_T7_iT8_NS1_7vsmem_tEE19static_temp_storage+136];
	ld.shared.u32 	%r650, [_ZZN3cub18CUB_300001_SM_10006detail6select23DeviceSelectSweepKernelINS2_10policy_hubIiNS0_8NullTypeEiLb0ELNS0_10SelectImplE2EE10Policy1000EPiPS5_S9_S9_NS0_13ScanTileStateIiLb1EEE8LessThanS5_iNS2_19streaming_context_tIiLb0EEELS6_2EEEvT0_T1_T2_T3_T4_T5_T6_T7_iT8_NS1_7vsmem_tEE19static_temp_storage+132];
	mov.u32 	%r651, %ctaid.x;
	mov.u32 	%r652, %nctaid.y;
	mov.u32 	%r653, %ctaid.y;
	mad.lo.s32 	%r654, %r651, %r652, %r653;
	mul.lo.s32 	%r655, %r654, 11552;
	sub.s32 	%r656, %r655, %r650;
	sub.s32 	%r657, 11552, %r261;
	sub.s32 	%r2386, %r648, %r657;
	sub.s32 	%r658, %r657, %r649;
	bar.sync 	0;
	add.s32 	%r307, %r658, %r261;
	sub.s32 	%r659, %r2384, %r650;
	mul.lo.s32 	%r660, %r240, 19;
	sub.s32 	%r661, %r660, %r659;
	add.s32 	%r662, %r659, %r307;
	selp.b32 	%r663, %r662, %r661, %p20;
	shl.b32 	%r664, %r663, 2;
	add.s32 	%r665, %r647, %r664;
	st.shared.u32 	[%r665], %r413;
	sub.s32 	%r666, %r650, %r611;
	add.s32 	%r667, %r660, %r666;
	add.s32 	%r668, %r667, 1;
	add.s32 	%r669, %r662, %r610;
	selp.b32 	%r670, %r669, %r668, %p21;
	shl.b32 	%r671, %r670, 2;
	add.s32 	%r672, %r647, %r671;
	st.shared.u32 	[%r672], %r414;
	sub.s32 	%r673, %r650, %r614;
	add.s32 	%r674, %r660, %r673;
	add.s32 	%r675, %r674, 2;
	add.s32 	%r676, %r669, %r612;
	selp.b32 	%r677, %r676, %r675, %p22;
	shl.b32 	%r678, %r677, 2;
	add.s32 	%r679, %r647, %r678;
	st.shared.u32 	[%r679], %r415;
	sub.s32 	%r680, %r650, %r616;
	add.s32 	%r681, %r660, %r680;
	add.s32 	%r682, %r681, 3;
	add.s32 	%r683, %r676, %r615;
	selp.b32 	%r684, %r683, %r682, %p23;
	shl.b32 	%r685, %r684, 2;
	add.s32 	%r686, %r647, %r685;
	st.shared.u32 	[%r686], %r416;
	sub.s32 	%r687, %r650, %r618;
	add.s32 	%r688, %r660, %r687;
	add.s32 	%r689, %r688, 4;
	add.s32 	%r690, %r683, %r617;
	selp.b32 	%r691, %r690, %r689, %p24;
	shl.b32 	%r692, %r691, 2;
	add.s32 	%r693, %r647, %r692;
	st.shared.u32 	[%r693], %r417;
	sub.s32 	%r694, %r650, %r620;
	add.s32 	%r695, %r660, %r694;
	add.s32 	%r696, %r695, 5;
	add.s32 	%r697, %r690, %r619;
	selp.b32 	%r698, %r697, %r696, %p25;
	shl.b32 	%r699, %r698, 2;
	add.s32 	%r700, %r647, %r699;
	st.shared.u32 	[%r700], %r418;
	sub.s32 	%r701, %r650, %r622;
	add.s32 	%r702, %r660, %r701;
	add.s32 	%r703, %r702, 6;
	add.s32 	%r704, %r697, %r621;
	selp.b32 	%r705, %r704, %r703, %p26;
	shl.b32 	%r706, %r705, 2;
	add.s32 	%r707, %r647, %r706;
	st.shared.u32 	[%r707], %r419;
	sub.s32 	%r708, %r650, %r624;
	add.s32 	%r709, %r660, %r708;
	add.s32 	%r710, %r709, 7;
	add.s32 	%r711, %r704, %r623;
	selp.b32 	%r712, %r711, %r710, %p27;
	shl.b32 	%r713, %r712, 2;
	add.s32 	%r714, %r647, %r713;
	st.shared.u32 	[%r714], %r420;
	sub.s32 	%r715, %r650, %r626;
	add.s32 	%r716, %r660, %r715;
	add.s32 	%r717, %r716, 8;
	add.s32 	%r718, %r711, %r625;
	selp.b32 	%r719, %r718, %r717, %p28;
	shl.b32 	%r720, %r719, 2;
	add.s32 	%r721, %r647, %r720;
	st.shared.u32 	[%r721], %r421;
	sub.s32 	%r722, %r650, %r628;
	add.s32 	%r723, %r660, %r722;
	add.s32 	%r724, %r723, 9;
	add.s32 	%r725, %r718, %r627;
	selp.b32 	%r726, %r725, %r724, %p29;
	shl.b32 	%r727, %r726, 2;
	add.s32 	%r728, %r647, %r727;
	st.shared.u32 	[%r728], %r422;
	sub.s32 	%r729, %r650, %r630;
	add.s32 	%r730, %r660, %r729;
	add.s32 	%r731, %r730, 10;
	add.s32 	%r732, %r725, %r629;
	selp.b32 	%r733, %r732, %r731, %p30;
	shl.b32 	%r734, %r733, 2;
	add.s32 	%r735, %r647, %r734;
	st.shared.u32 	[%r735], %r423;
	sub.s32 	%r736, %r650, %r632;
	add.s32 	%r737, %r660, %r736;
	add.s32 	%r738, %r737, 11;
	add.s32 	%r739, %r732, %r631;
	selp.b32 	%r740, %r739, %r738, %p31;
	shl.b32 	%r741, %r740, 2;
	add.s32 	%r742, %r647, %r741;
	st.shared.u32 	[%r742], %r424;
	sub.s32 	%r743, %r650, %r634;
	add.s32 	%r744, %r660, %r743;
	add.s32 	%r745, %r744, 12;
	add.s32 	%r746, %r739, %r633;
	selp.b32 	%r747, %r746, %r745, %p32;
	shl.b32 	%r748, %r747, 2;
	add.s32 	%r749, %r647, %r748;
	st.shared.u32 	[%r749], %r425;
	sub.s32 	%r750, %r650, %r636;
	add.s32 	%r751, %r660, %r750;
	add.s32 	%r752, %r751, 13;
	add.s32 	%r753, %r746, %r635;
	selp.b32 	%r754, %r753, %r752, %p33;
	shl.b32 	%r755, %r754, 2;
	add.s32 	%r756, %r647, %r755;
	st.shared.u32 	[%r756], %r426;
	sub.s32 	%r757, %r650, %r638;
	add.s32 	%r758, %r660, %r757;
	add.s32 	%r759, %r758, 14;
	add.s32 	%r760, %r753, %r637;
	selp.b32 	%r761, %r760, %r759, %p34;
	shl.b32 	%r762, %r761, 2;
	add.s32 	%r763, %r647, %r762;
	st.shared.u32 	[%r763], %r427;
	sub.s32 	%r764, %r650, %r640;
	add.s32 	%r765, %r660, %r764;
	add.s32 	%r766, %r765, 15;
	add.s32 	%r767, %r760, %r639;
	selp.b32 	%r768, %r767, %r766, %p35;
	shl.b32 	%r769, %r768, 2;
	add.s32 	%r770, %r647, %r769;
	st.shared.u32 	[%r770], %r428;
	sub.s32 	%r771, %r650, %r642;
	add.s32 	%r772, %r660, %r771;
	add.s32 	%r773, %r772, 16;
	add.s32 	%r774, %r767, %r641;
	selp.b32 	%r775, %r774, %r773, %p36;
	shl.b32 	%r776, %r775, 2;
	add.s32 	%r777, %r647, %r776;
	st.shared.u32 	[%r777], %r429;
	sub.s32 	%r778, %r650, %r644;
	add.s32 	%r779, %r660, %r778;
	add.s32 	%r780, %r779, 17;
	add.s32 	%r781, %r774, %r643;
	selp.b32 	%r782, %r781, %r780, %p37;
	shl.b32 	%r783, %r782, 2;
	add.s32 	%r784, %r647, %r783;
	st.shared.u32 	[%r784], %r430;
	sub.s32 	%r785, %r650, %r646;
	add.s32 	%r786, %r660, %r785;
	add.s32 	%r787, %r786, 18;
	add.s32 	%r788, %r781, %r645;
	selp.b32 	%r789, %r788, %r787, %p38;
	shl.b32 	%r790, %r789, 2;
	add.s32 	%r791, %r647, %r790;
	st.shared.u32 	[%r791], %r431;
	bar.sync 	0;
	sub.s32 	%r792, %r650, %r307;
	add.s32 	%r793, %r656, %r240;
	not.b32 	%r794, %r793;
	add.s32 	%r308, %r2312, %r794;
	add.s32 	%r309, %r792, %r240;
	setp.ge.s32 	%p136, %r240, %r261;
	shl.b32 	%r795, %r240, 2;
	add.s32 	%r310, %r647, %r795;
	@%p136 bra 	$L__BB2_167;
	ld.shared.u32 	%r796, [%r310];
	setp.lt.s32 	%p137, %r240, %r307;
	selp.b32 	%r797, %r308, %r309, %p137;
	mul.wide.s32 	%rd28, %r797, 4;
	add.s64 	%rd29, %rd14, %rd28;
	st.global.u32 	[%rd29], %r796;
$L__BB2_167:
	add.s32 	%r311, %r240, 608;
	setp.ge.s32 	%p138, %r311, %r261;
	@%p138 bra 	$L__BB2_169;
	ld.shared.u32 	%r798, [%r310+2432];
	add.s32 	%r799, %r309, 608;
	add.s32 	%r800, %r308, -608;
	setp.lt.s32 	%p139, %r311, %r307;
	selp.b32 	%r801, %r800, %r799, %p139;
	mul.wide.s32 	%rd30, %r801, 4;
	add.s64 	%rd31, %rd14, %rd30;
	st.global.u32 	[%rd31], %r798;
$L__BB2_169:
	add.s32 	%r312, %r240, 1216;
	setp.ge.s32 	%p140, %r312, %r261;
	@%p140 bra 	$L__BB2_171;
	ld.shared.u32 	%r802, [%r310+4864];
	add.s32 	%r803, %r309, 1216;
	add.s32 	%r804, %r308, -1216;
	setp.lt.s32 	%p141, %r312, %r307;
	selp.b32 	%r805, %r804, %r803, %p141;
	mul.wide.s32 	%rd32, %r805, 4;
	add.s64 	%rd33, %rd14, %rd32;
	st.global.u32 	[%rd33], %r802;
$L__BB2_171:
	add.s32 	%r313, %r240, 1824;
	setp.ge.s32 	%p142, %r313, %r261;
	@%p142 bra 	$L__BB2_173;
	ld.shared.u32 	%r806, [%r310+7296];
	add.s32 	%r807, %r309, 1824;
	add.s32 	%r808, %r308, -1824;
	setp.lt.s32 	%p143, %r313, %r307;
	selp.b32 	%r809, %r808, %r807, %p143;
	mul.wide.s32 	%rd34, %r809, 4;
	add.s64 	%rd35, %rd14, %rd34;
	st.global.u32 	[%rd35], %r806;
$L__BB2_173:
	add.s32 	%r314, %r240, 2432;
	setp.ge.s32 	%p144, %r314, %r261;
	@%p144 bra 	$L__BB2_175;
	ld.shared.u32 	%r810, [%r310+9728];
	add.s32 	%r811, %r309, 2432;
	add.s32 	%r812, %r308, -2432;
	setp.lt.s32 	%p145, %r314, %r307;
	selp.b32 	%r813, %r812, %r811, %p145;
	mul.wide.s32 	%rd36, %r813, 4;
	add.s64 	%rd37, %rd14, %rd36;
	st.global.u32 	[%rd37], %r810;
$L__BB2_175:
	add.s32 	%r315, %r240, 3040;
	setp.ge.s32 	%p146, %r315, %r261;
	@%p146 bra 	$L__BB2_177;
	ld.shared.u32 	%r814, [%r310+12160];
	add.s32 	%r815, %r309, 3040;
	add.s32 	%r816, %r308, -3040;
	setp.lt.s32 	%p147, %r315, %r307;
	selp.b32 	%r817, %r816, %r815, %p147;
	mul.wide.s32 	%rd38, %r817, 4;
	add.s64 	%rd39, %rd14, %rd38;
	st.global.u32 	[%rd39], %r814;
$L__BB2_177:
	add.s32 	%r316, %r240, 3648;
	setp.ge.s32 	%p148, %r316, %r261;
	@%p148 bra 	$L__BB2_179;
	ld.shared.u32 	%r818, [%r310+14592];
	add.s32 	%r819, %r309, 3648;
	add.s32 	%r820, %r308, -3648;
	setp.lt.s32 	%p149, %r316, %r307;
	selp.b32 	%r821, %r820, %r819, %p149;
	mul.wide.s32 	%rd40, %r821, 4;
	add.s64 	%rd41, %rd14, %rd40;
	st.global.u32 	[%rd41], %r818;
$L__BB2_179:
	add.s32 	%r317, %r240, 4256;
	setp.ge.s32 	%p150, %r317, %r261;
	@%p150 bra 	$L__BB2_181;
	ld.shared.u32 	%r822, [%r310+17024];
	add.s32 	%r823, %r309, 4256;
	add.s32 	%r824, %r308, -4256;
	setp.lt.s32 	%p151, %r317, %r307;
	selp.b32 	%r825, %r824, %r823, %p151;
	mul.wide.s32 	%rd42, %r825, 4;
	add.s64 	%rd43, %rd14, %rd42;
	st.global.u32 	[%rd43], %r822;
$L__BB2_181:
	add.s32 	%r318, %r240, 4864;
	setp.ge.s32 	%p152, %r318, %r261;
	@%p152 bra 	$L__BB2_183;
	ld.shared.u32 	%r826, [%r310+19456];
	add.s32 	%r827, %r309, 4864;
	add.s32 	%r828, %r308, -4864;
	setp.lt.s32 	%p153, %r318, %r307;
	selp.b32 	%r829, %r828, %r827, %p153;
	mul.wide.s32 	%rd44, %r829, 4;
	add.s64 	%rd45, %rd14, %rd44;
	st.global.u32 	[%rd45], %r826;
$L__BB2_183:
	add.s32 	%r319, %r240, 5472;
	setp.ge.s32 	%p154, %r319, %r261;
	@%p154 bra 	$L__BB2_185;
	ld.shared.u32 	%r830, [%r310+21888];
	add.s32 	%r831, %r309, 5472;
	add.s32 	%r832, %r308, -5472;
	setp.lt.s32 	%p155, %r319, %r307;
	selp.b32 	%r833, %r832, %r831, %p155;
	mul.wide.s32 	%rd46, %r833, 4;
	add.s64 	%rd47, %rd14, %rd46;
	st.global.u32 	[%rd47], %r830;
$L__BB2_185:
	add.s32 	%r320, %r240, 6080;
	setp.ge.s32 	%p156, %r320, %r261;
	@%p156 bra 	$L__BB2_187;
	ld.shared.u32 	%r834, [%r310+24320];
	add.s32 	%r835, %r309, 6080;
	add.s32 	%r836, %r308, -6080;
	setp.lt.s32 	%p157, %r320, %r307;
	selp.b32 	%r837, %r836, %r835, %p157;
	mul.wide.s32 	%rd48, %r837, 4;
	add.s64 	%rd49, %rd14, %rd48;
	st.global.u32 	[%rd49], %r834;
$L__BB2_187:
	add.s32 	%r321, %r240, 6688;
	setp.ge.s32 	%p158, %r321, %r261;
	@%p158 bra 	$L__BB2_189;
	ld.shared.u32 	%r838, [%r310+26752];
	add.s32 	%r839, %r309, 6688;
	add.s32 	%r840, %r308, -6688;
	setp.lt.s32 	%p159, %r321, %r307;
	selp.b32 	%r841, %r840, %r839, %p159;
	mul.wide.s32 	%rd50, %r841, 4;
	add.s64 	%rd51, %rd14, %rd50;
	st.global.u32 	[%rd51], %r838;
$L__BB2_189:
	add.s32 	%r322, %r240, 7296;
	setp.ge.s32 	%p160, %r322, %r261;
	@%p160 bra 	$L__BB2_191;
	ld.shared.u32 	%r842, [%r310+29184];
	add.s32 	%r843, %r309, 7296;
	add.s32 	%r844, %r308, -7296;
	setp.lt.s32 	%p161, %r322, %r307;
	selp.b32 	%r845, %r844, %r843, %p161;
	mul.wide.s32 	%rd52, %r845, 4;
	add.s64 	%rd53, %rd14, %rd52;
	st.global.u32 	[%rd53], %r842;
$L__BB2_191:
	add.s32 	%r323, %r240, 7904;
	setp.ge.s32 	%p162, %r323, %r261;
	@%p162 bra 	$L__BB2_193;
	ld.shared.u32 	%r846, [%r310+31616];
	add.s32 	%r847, %r309, 7904;
	add.s32 	%r848, %r308, -7904;
	setp.lt.s32 	%p163, %r323, %r307;
	selp.b32 	%r849, %r848, %r847, %p163;
	mul.wide.s32 	%rd54, %r849, 4;
	add.s64 	%rd55, %rd14, %rd54;
	st.global.u32 	[%rd55], %r846;
$L__BB2_193:
	add.s32 	%r324, %r240, 8512;
	setp.ge.s32 	%p164, %r324, %r261;
	@%p164 bra 	$L__BB2_195;
	ld.shared.u32 	%r850, [%r310+34048];
	add.s32 	%r851, %r309, 8512;
	add.s32 	%r852, %r308, -8512;
	setp.lt.s32 	%p165, %r324, %r307;
	selp.b32 	%r853, %r852, %r851, %p165;
	mul.wide.s32 	%rd56, %r853, 4;
	add.s64 	%rd57, %rd14, %rd56;
	st.global.u32 	[%rd57], %r850;
$L__BB2_195:
	add.s32 	%r325, %r240, 9120;
	setp.ge.s32 	%p166, %r325, %r261;
	@%p166 bra 	$L__BB2_197;
	ld.shared.u32 	%r854, [%r310+36480];
	add.s32 	%r855, %r309, 9120;
	add.s32 	%r856, %r308, -9120;
	setp.lt.s32 	%p167, %r325, %r307;
	selp.b32 	%r857, %r856, %r855, %p167;
	mul.wide.s32 	%rd58, %r857, 4;
	add.s64 	%rd59, %rd14, %rd58;
	st.global.u32 	[%rd59], %r854;
$L__BB2_197:
	add.s32 	%r326, %r240, 9728;
	setp.ge.s32 	%p168, %r326, %r261;
	@%p168 bra 	$L__BB2_199;
	ld.shared.u32 	%r858, [%r310+38912];
	add.s32 	%r859, %r309, 9728;
	add.s32 	%r860, %r308, -9728;
	setp.lt.s32 	%p169, %r326, %r307;
	selp.b32 	%r861, %r860, %r859, %p169;
	mul.wide.s32 	%rd60, %r861, 4;
	add.s64 	%rd61, %rd14, %rd60;
	st.global.u32 	[%rd61], %r858;
$L__BB2_199:
	add.s32 	%r327, %r240, 10336;
	setp.ge.s32 	%p170, %r327, %r261;
	@%p170 bra 	$L__BB2_201;
	ld.shared.u32 	%r862, [%r310+41344];
	add.s32 	%r863, %r309, 10336;
	add.s32 	%r864, %r308, -10336;
	setp.lt.s32 	%p171, %r327, %r307;
	selp.b32 	%r865, %r864, %r863, %p171;
	mul.wide.s32 	%rd62, %r865, 4;
	add.s64 	%rd63, %rd14, %rd62;
	st.global.u32 	[%rd63], %r862;
$L__BB2_201:
	add.s32 	%r866, %r240, 10944;
	setp.lt.s32 	%p172, %r866, %r307;
	add.s32 	%r867, %r308, -10944;
	add.s32 	%r868, %r309, 10944;
	selp.b32 	%r328, %r867, %r868, %p172;
	setp.ge.s32 	%p173, %r866, %r261;
	@%p173 bra 	$L__BB2_203;
	ld.shared.u32 	%r869, [%r310+43776];
	mul.wide.s32 	%rd64, %r328, 4;
	add.s64 	%rd65, %rd14, %rd64;
	st.global.u32 	[%rd65], %r869;
$L__BB2_203:
	mov.u32 	%r1363, %tid.x;
	setp.ne.s32 	%p299, %r1363, 0;
	@%p299 bra 	$L__BB2_205;
	ld.param.u64 	%rd218, [_ZN3cub18CUB_300001_SM_10006detail6select23DeviceSelectSweepKernelINS2_10policy_hubIiNS0_8NullTypeEiLb0ELNS0_10SelectImplE2EE10Policy1000EPiPS5_S9_S9_NS0_13ScanTileStateIiLb1EEE8LessThanS5_iNS2_19streaming_context_tIiLb0EEELS6_2EEEvT0_T1_T2_T3_T4_T5_T6_T7_iT8_NS1_7vsmem_tE_param_3];
	cvta.to.global.u64 	%rd112, %rd218;
	st.global.u32 	[%rd112], %r2386;
$L__BB2_205:
	ret;

}
	// .globl	_ZN3cub18CUB_300001_SM_10006detail4scan23DeviceCompactInitKernelINS0_13ScanTileStateIiLb1EEEPiEEvT_iT0_
.visible .entry _ZN3cub18CUB_300001_SM_10006detail4scan23DeviceCompactInitKernelINS0_13ScanTileStateIiLb1EEEPiEEvT_iT0_(
	.param .align 8 .b8 _ZN3cub18CUB_300001_SM_10006detail4scan23DeviceCompactInitKernelINS0_13ScanTileStateIiLb1EEEPiEEvT_iT0__param_0[8],
	.param .u32 _ZN3cub18CUB_300001_SM_10006detail4scan23DeviceCompactInitKernelINS0_13ScanTileStateIiLb1EEEPiEEvT_iT0__param_1,
	.param .u64 .ptr .align 1 _ZN3cub18CUB_300001_SM_10006detail4scan23DeviceCompactInitKernelINS0_13ScanTileStateIiLb1EEEPiEEvT_iT0__param_2
)
{
	.reg .pred 	%p<6>;
	.reg .b32 	%r<12>;
	.reg .b64 	%rd<9>;

	ld.param.u64 	%rd3, [_ZN3cub18CUB_300001_SM_10006detail4scan23DeviceCompactInitKernelINS0_13ScanTileStateIiLb1EEEPiEEvT_iT0__param_0];
	ld.param.u32 	%r4, [_ZN3cub18CUB_300001_SM_10006detail4scan23DeviceCompactInitKernelINS0_13ScanTileStateIiLb1EEEPiEEvT_iT0__param_1];
	ld.param.u64 	%rd2, [_ZN3cub18CUB_300001_SM_10006detail4scan23DeviceCompactInitKernelINS0_13ScanTileStateIiLb1EEEPiEEvT_iT0__param_2];
	cvta.to.global.u64 	%rd1, %rd3;
	mov.u32 	%r1, %ctaid.x;
	mov.u32 	%r5, %ntid.x;
	mov.u32 	%r2, %tid.x;
	mad.lo.s32 	%r3, %r1, %r5, %r2;
	setp.ge.s32 	%p1, %r3, %r4;
	@%p1 bra 	$L__BB3_2;
	mul.wide.s32 	%rd4, %r3, 8;
	add.s64 	%rd5, %rd1, %rd4;
	mov.b32 	%r6, 0;
	mov.b32 	%r7, 99;
	st.global.v2.u32 	[%rd5+256], {%r7, %r6};
$L__BB3_2:
	setp.ne.s32 	%p2, %r1, 0;
	setp.gt.u32 	%p3, %r2, 31;
	or.pred  	%p4, %p2, %p3;
	@%p4 bra 	$L__BB3_4;
	mul.wide.u32 	%rd6, %r2, 8;
	add.s64 	%rd7, %rd1, %rd6;
	mov.b32 	%r9, 0;
	st.global.v2.u32 	[%rd7], {%r9, %r9};
$L__BB3_4:
	or.b32  	%r10, %r1, %r2;
	setp.ne.s32 	%p5, %r10, 0;
	@%p5 bra 	$L__BB3_6;
	cvta.to.global.u64 	%rd8, %rd2;
	mov.b32 	%r11, 0;
	st.global.u32 	[%rd8], %r11;
$L__BB3_6:
	ret;

}
	// .globl	_ZN3cub18CUB_300001_SM_10006detail19three_way_partition33DeviceThreeWayPartitionInitKernelINS0_13ScanTileStateImLb1EEEPiEEvT_iT0_
.visible .entry _ZN3cub18CUB_300001_SM_10006detail19three_way_partition33DeviceThreeWayPartitionInitKernelINS0_13ScanTileStateImLb1EEEPiEEvT_iT0_(
	.param .align 8 .b8 _ZN3cub18CUB_300001_SM_10006detail19three_way_partition33DeviceThreeWayPartitionInitKernelINS0_13ScanTileStateImLb1EEEPiEEvT_iT0__param_0[8],
	.param .u32 _ZN3cub18CUB_300001_SM_10006detail19three_way_partition33DeviceThreeWayPartitionInitKernelINS0_13ScanTileStateImLb1EEEPiEEvT_iT0__param_1,
	.param .u64 .ptr .align 1 _ZN3cub18CUB_300001_SM_10006detail19three_way_partition33DeviceThreeWayPartitionInitKernelINS0_13ScanTileStateImLb1EEEPiEEvT_iT0__param_2
)
{
	.reg .pred 	%p<8>;
	.reg .b32 	%r<8>;
	.reg .b64 	%rd<14>;

	ld.param.u64 	%rd3, [_ZN3cub18CUB_300001_SM_10006detail19three_way_partition33DeviceThreeWayPartitionInitKernelINS0_13ScanTileStateImLb1EEEPiEEvT_iT0__param_0];
	ld.param.u32 	%r4, [_ZN3cub18CUB_300001_SM_10006detail19three_way_partition33DeviceThreeWayPartitionInitKernelINS0_13ScanTileStateImLb1EEEPiEEvT_iT0__param_1];
	ld.param.u64 	%rd2, [_ZN3cub18CUB_300001_SM_10006detail19three_way_partition33DeviceThreeWayPartitionInitKernelINS0_13ScanTileStateImLb1EEEPiEEvT_iT0__param_2];
	cvta.to.global.u64 	%rd1, %rd3;
	mov.u32 	%r1, %ctaid.x;
	mov.u32 	%r5, %ntid.x;
	mov.u32 	%r2, %tid.x;
	mad.lo.s32 	%r3, %r1, %r5, %r2;
	setp.ge.s32 	%p1, %r3, %r4;
	@%p1 bra 	$L__BB4_2;
	mul.wide.s32 	%rd4, %r3, 16;
	add.s64 	%rd5, %rd1, %rd4;
	mov.b64 	%rd6, 0;
	mov.b64 	%rd7, 99;
	st.global.v2.u64 	[%rd5+512], {%rd7, %rd6};
$L__BB4_2:
	setp.ne.s32 	%p2, %r1, 0;
	setp.gt.u32 	%p3, %r2, 31;
	or.pred  	%p4, %p2, %p3;
	@%p4 bra 	$L__BB4_4;
	mul.wide.u32 	%rd8, %r2, 16;
	add.s64 	%rd9, %rd1, %rd8;
	mov.b64 	%rd10, 0;
	st.global.v2.u64 	[%rd9], {%rd10, %rd10};
$L__BB4_4:
	setp.ne.s32 	%p5, %r1, 0;
	setp.gt.u32 	%p6, %r2, 1;
	or.pred  	%p7, %p5, %p6;
	@%p7 bra 	$L__BB4_6;
	cvta.to.global.u64 	%rd11, %rd2;
	mul.wide.u32 	%rd12, %r2, 4;
	add.s64 	%rd13, %rd11, %rd12;
	mov.b32 	%r7, 0;
	st.global.u32 	[%rd13], %r7;
$L__BB4_6:
	ret;

}
	// .globl	_ZN3cub18CUB_300001_SM_10006detail19three_way_partition29DeviceThreeWayPartitionKernelINS2_10policy_hubIiiE10Policy1000EPiS7_S7_S7_S7_NS0_13ScanTileStateImLb1EEE11GreaterThan8LessThaniNS2_19streaming_context_tIiEEEEvT0_T1_T2_T3_T4_T5_T6_T7_T8_iT9_
.visible .entry _ZN3cub18CUB_300001_SM_10006detail19three_way_partition29DeviceThreeWayPartitionKernelINS2_10policy_hubIiiE10Policy1000EPiS7_S7_S7_S7_NS0_13ScanTileStateImLb1EEE11GreaterThan8LessThaniNS2_19streaming_context_tIiEEEEvT0_T1_T2_T3_T4_T5_T6_T7_T8_iT9_(
	.param .u64 .ptr .align 1 _ZN3cub18CUB_300001_SM_10006detail19three_way_partition29DeviceThreeWayPartitionKernelINS2_10policy_hubIiiE10Policy1000EPiS7_S7_S7_S7_NS0_13ScanTileStateImLb1EEE11GreaterThan8LessThaniNS2_19streaming_context_tIiEEEEvT0_T1_T2_T3_T4_T5_T6_T7_T8_iT9__param_0,
	.param .u64 .ptr .align 1 _ZN3cub18CUB_300001_SM_10006detail19three_way_partition29DeviceThreeWayPartitionKernelINS2_10policy_hubIiiE10Policy1000EPiS7_S7_S7_S7_NS0_13ScanTileStateImLb1EEE11GreaterThan8LessThaniNS2_19streaming_context_tIiEEEEvT0_T1_T2_T3_T4_T5_T6_T7_T8_iT9__param_1,
	.param .u64 .ptr .align 1 _ZN3cub18CUB_300001_SM_10006detail19three_way_partition29DeviceThreeWayPartitionKernelINS2_10policy_hubIiiE10Policy1000EPiS7_S7_S7_S7_NS0_13ScanTileStateImLb1EEE11GreaterThan8LessThaniNS2_19streaming_context_tIiEEEEvT0_T1_T2_T3_T4_T5_T6_T7_T8_iT9__param_2,
	.param .u64 .ptr .align 1 _ZN3cub18CUB_300001_SM_10006detail19three_way_partition29DeviceThreeWayPartitionKernelINS2_10policy_hubIiiE10Policy1000EPiS7_S7_S7_S7_NS0_13ScanTileStateImLb1EEE11GreaterThan8LessThaniNS2_19streaming_context_tIiEEEEvT0_T1_T2_T3_T4_T5_T6_T7_T8_iT9__param_3,
	.param .u64 .ptr .align 1 _ZN3cub18CUB_300001_SM_10006detail19three_way_partition29DeviceThreeWayPartitionKernelINS2_10policy_hubIiiE10Policy1000EPiS7_S7_S7_S7_NS0_13ScanTileStateImLb1EEE11GreaterThan8LessThaniNS2_19streaming_context_tIiEEEEvT0_T1_T2_T3_T4_T5_T6_T7_T8_iT9__param_4,
	.param .align 8 .b8 _ZN3cub18CUB_300001_SM_10006detail19three_way_partition29DeviceThreeWayPartitionKernelINS2_10policy_hubIiiE10Policy1000EPiS7_S7_S7_S7_NS0_13ScanTileStateImLb1EEE11GreaterThan8LessThaniNS2_19streaming_context_tIiEEEEvT0_T1_T2_T3_T4_T5_T6_T7_T8_iT9__param_5[8],
	.param .align 4 .b8 _ZN3cub18CUB_300001_SM_10006detail19three_way_partition29DeviceThreeWayPartitionKernelINS2_10policy_hubIiiE10Policy1000EPiS7_S7_S7_S7_NS0_13ScanTileStateImLb1EEE11GreaterThan8LessThaniNS2_19streaming_context_tIiEEEEvT0_T1_T2_T3_T4_T5_T6_T7_T8_iT9__param_6[4],
	.param .align 4 .b8 _ZN3cub18CUB_300001_SM_10006detail19three_way_partition29DeviceThreeWayPartitionKernelINS2_10policy_hubIiiE10Policy1000EPiS7_S7_S7_S7_NS0_13ScanTileStateImLb1EEE11GreaterThan8LessThaniNS2_19streaming_context_tIiEEEEvT0_T1_T2_T3_T4_T5_T6_T7_T8_iT9__param_7[4],
	.param .u32 _ZN3cub18CUB_300001_SM_10006detail19three_way_partition29DeviceThreeWayPartitionKernelINS2_10policy_hubIiiE10Policy1000EPiS7_S7_S7_S7_NS0_13ScanTileStateImLb1EEE11GreaterThan8LessThaniNS2_19streaming_context_tIiEEEEvT0_T1_T2_T3_T4_T5_T6_T7_T8_iT9__param_8,
	.param .u32 _ZN3cub18CUB_300001_SM_10006detail19three_way_partition29DeviceThreeWayPartitionKernelINS2_10policy_hubIiiE10Policy1000EPiS7_S7_S7_S7_NS0_13ScanTileStateImLb1EEE11GreaterThan8LessThaniNS2_19streaming_context_tIiEEEEvT0_T1_T2_T3_T4_T5_T6_T7_T8_iT9__param_9,
	.param .align 8 .b8 _ZN3cub18CUB_300001_SM_10006detail19three_way_partition29DeviceThreeWayPartitionKernelINS2_10policy_hubIiiE10Policy1000EPiS7_S7_S7_S7_NS0_13ScanTileStateImLb1EEE11GreaterThan8LessThaniNS2_19streaming_context_tIiEEEEvT0_T1_T2_T3_T4_T5_T6_T7_T8_iT9__param_10[24]
)
.maxntid 512
{
	.reg .pred 	%p<534>;
	.reg .b16 	%rs<23>;
	.reg .b32 	%r<1551>;
	.reg .b64 	%rd<869>;
	// demoted variable
	.shared .align 16 .b8 _ZZN3cub18CUB_300001_SM_10006detail19three_way_partition29DeviceThreeWayPartitionKernelINS2_10policy_hubIiiE10Policy1000EPiS7_S7_S7_S7_NS0_13ScanTileStateImLb1EEE11GreaterThan8LessThaniNS2_19streaming_context_tIiEEEEvT0_T1_T2_T3_T4_T5_T6_T7_T8_iT9_E12temp_storage[22528];
	ld.param.u64 	%rd4, [_ZN3cub18CUB_300001_SM_10006detail19three_way_partition29DeviceThreeWayPartitionKernelINS2_10policy_hubIiiE10Policy1000EPiS7_S7_S7_S7_NS0_13ScanTileStateImLb1EEE11GreaterThan8LessThaniNS2_19streaming_context_tIiEEEEvT0_T1_T2_T3_T4_T5_T6_T7_T8_iT9__param_5];
	ld.param.u32 	%r1, [_ZN3cub18CUB_300001_SM_10006detail19three_way_partition29DeviceThreeWayPartitionKernelINS2_10policy_hubIiiE10Policy1000EPiS7_S7_S7_S7_NS0_13ScanTileStateImLb1EEE11GreaterThan8LessThaniNS2_19streaming_context_tIiEEEEvT0_T1_T2_T3_T4_T5_T6_T7_T8_iT9__param_6];
	ld.param.u32 	%r2, [_ZN3cub18CUB_300001_SM_10006detail19three_way_partition29DeviceThreeWayPartitionKernelINS2_10policy_hubIiiE10Policy1000EPiS7_S7_S7_S7_NS0_13ScanTileStateImLb1EEE11GreaterThan8LessThaniNS2_19streaming_context_tIiEEEEvT0_T1_T2_T3_T4_T5_T6_T7_T8_iT9__param_7];
	ld.param.u64 	%rd178, [_ZN3cub18CUB_300001_SM_10006detail19three_way_partition29DeviceThreeWayPartitionKernelINS2_10policy_hubIiiE10Policy1000EPiS7_S7_S7_S7_NS0_13ScanTileStateImLb1EEE11GreaterThan8LessThaniNS2_19streaming_context_tIiEEEEvT0_T1_T2_T3_T4_T5_T6_T7_T8_iT9__param_0];
	ld.param.u64 	%rd175, [_ZN3cub18CUB_300001_SM_10006detail19three_way_partition29DeviceThreeWayPartitionKernelINS2_10policy_hubIiiE10Policy1000EPiS7_S7_S7_S7_NS0_13ScanTileStateImLb1EEE11GreaterThan8LessThaniNS2_19streaming_context_tIiEEEEvT0_T1_T2_T3_T4_T5_T6_T7_T8_iT9__param_3];
	ld.param.u32 	%r517, [_ZN3cub18CUB_300001_SM_10006detail19three_way_partition29DeviceThreeWayPartitionKernelINS2_10policy_hubIiiE10Policy1000EPiS7_S7_S7_S7_NS0_13ScanTileStateImLb1EEE11GreaterThan8LessThaniNS2_19streaming_context_tIiEEEEvT0_T1_T2_T3_T4_T5_T6_T7_T8_iT9__param_9];
	mov.b64 	%rd177, _ZN3cub18CUB_300001_SM_10006detail19three_way_partition29DeviceThreeWayPartitionKernelINS2_10policy_hubIiiE10Policy1000EPiS7_S7_S7_S7_NS0_13ScanTileStateImLb1EEE11GreaterThan8LessThaniNS2_19streaming_context_tIiEEEEvT0_T1_T2_T3_T4_T5_T6_T7_T8_iT9__param_10;
	mov.u64 	%rd1, %rd177;
	cvta.to.global.u64 	%rd2, %rd178;
	cvta.to.global.u64 	%rd3, %rd175;
	mov.u32 	%r3, %ctaid.x;
	mul.lo.s32 	%r4, %r3, 5632;
	add.s32 	%r518, %r517, -1;
	setp.ge.s32 	%p1, %r3, %r518;
	@%p1 bra 	$L__BB5_245;
	setp.ne.s32 	%p310, %r3, 0;
	@%p310 bra 	$L__BB5_111;
	ld.param.u8 	%rs19, [%rd1];
	setp.eq.s16 	%p441, %rs19, 0;
	ld.param.s32 	%rd713, [%rd1+4];
	selp.b64 	%rd714, %rd713, 0, %p441;
	cvt.u64.u32 	%rd715, %r4;
	add.s64 	%rd716, %rd714, %rd715;
	mov.u32 	%r5, %tid.x;
	mul.lo.s32 	%r6, %r5, 11;
	cvt.u64.u32 	%rd717, %r6;
	add.s64 	%rd718, %rd716, %rd717;
	shl.b64 	%rd719, %rd718, 2;
	add.s64 	%rd720, %rd2, %rd719;
	ld.global.u32 	%r7, [%rd720];
	ld.global.u32 	%r8, [%rd720+4];
	ld.global.u32 	%r9, [%rd720+8];
	ld.global.u32 	%r10, [%rd720+12];
	ld.global.u32 	%r11, [%rd720+16];
	ld.global.u32 	%r12, [%rd720+20];
	ld.global.u32 	%r13, [%rd720+24];
	ld.global.u32 	%r14, [%rd720+28];
	ld.global.u32 	%r15, [%rd720+32];
	ld.global.u32 	%r16, [%rd720+36];
	ld.global.u32 	%r17, [%rd720+40];
	setp.gt.s32 	%p442, %r7, %r1;
	setp.lt.s32 	%p443, %r7, %r2;
	selp.u64 	%rd721, 1, 0, %p443;
	selp.b64 	%rd5, 4294967296, %rd721, %p442;
	setp.gt.s32 	%p444, %r8, %r1;
	setp.lt.s32 	%p445, %r8, %r2;
	selp.u64 	%rd722, 1, 0, %p445;
	selp.b64 	%rd723, 4294967296, %rd722, %p444;
	setp.gt.s32 	%p446, %r9, %r1;
	setp.lt.s32 	%p447, %r9, %r2;
	selp.u64 	%rd724, 1, 0, %p447;
	selp.b64 	%rd725, 4294967296, %rd724, %p446;
	setp.gt.s32 	%p448, %r10, %r1;
	setp.lt.s32 	%p449, %r10, %r2;
	selp.u64 	%rd726, 1, 0, %p449;
	selp.b64 	%rd727, 4294967296, %rd726, %p448;
	setp.gt.s32 	%p450, %r11, %r1;
	setp.lt.s32 	%p451, %r11, %r2;
	selp.u64 	%rd728, 1, 0, %p451;
	selp.b64 	%rd729, 4294967296, %rd728, %p450;
	setp.gt.s32 	%p452, %r12, %r1;
	setp.lt.s32 	%p453, %r12, %r2;
	selp.u64 	%rd730, 1, 0, %p453;
	selp.b64 	%rd731, 4294967296, %rd730, %p452;
	setp.gt.s32 	%p454, %r13, %r1;
	setp.lt.s32 	%p455, %r13, %r2;
	selp.u64 	%rd732, 1, 0, %p455;
	selp.b64 	%rd733, 4294967296, %rd732, %p454;
	setp.gt.s32 	%p456, %r14, %r1;
	setp.lt.s32 	%p457, %r14, %r2;
	selp.u64 	%rd734, 1, 0, %p457;
	selp.b64 	%rd735, 4294967296, %rd734, %p456;
	setp.gt.s32 	%p458, %r15, %r1;
	setp.lt.s32 	%p459, %r15, %r2;
	selp.u64 	%rd736, 1, 0, %p459;
	selp.b64 	%rd737, 4294967296, %rd736, %p458;
	setp.gt.s32 	%p460, %r16, %r1;
	setp.lt.s32 	%p461, %r16, %r2;
	selp.u64 	%rd738, 1, 0, %p461;
	selp.b64 	%rd739, 4294967296, %rd738, %p460;
	setp.gt.s32 	%p462, %r17, %r1;
	setp.lt.s32 	%p463, %r17, %r2;
	selp.u64 	%rd740, 1, 0, %p463;
	selp.b64 	%rd741, 4294967296, %rd740, %p462;
	bar.sync 	0;
	add.s64 	%rd6, %rd723, %rd5;
	add.s64 	%rd7, %rd725, %rd6;
	add.s64 	%rd8, %rd727, %rd7;
	add.s64 	%rd9, %rd729, %rd8;
	add.s64 	%rd10, %rd731, %rd9;
	add.s64 	%rd11, %rd733, %rd10;
	add.s64 	%rd12, %rd735, %rd11;
	add.s64 	%rd13, %rd737, %rd12;
	add.s64 	%rd14, %rd739, %rd13;
	add.s64 	%rd15, %rd741, %rd14;
	mov.b64 	{%r1338, %r1343}, %rd15;
	shr.u32 	%r18, %r5, 5;
	// begin inline asm
	mov.u32 %r1336, %laneid;
	// end inline asm
	mov.b32 	%r1344, 1;
	mov.b32 	%r1385, 0;
	mov.b32 	%r1386, -1;
	// begin inline asm
	shfl.sync.up.b32 %r1337, %r1338, %r1344, %r1385, %r1386;
	// end inline asm
	// begin inline asm
	shfl.sync.up.b32 %r1342, %r1343, %r1344, %r1385, %r1386;
	// end inline asm
	mov.b64 	%rd742, {%r1337, %r1342};
	setp.lt.s32 	%p464, %r1336, 1;
	selp.b64 	%rd743, 0, %rd742, %p464;
	add.s64 	%rd744, %rd743, %rd15;
	mov.b64 	{%r1348, %r1353}, %rd744;
	mov.b32 	%r1354, 2;
	// begin inline asm
	shfl.sync.up.b32 %r1347, %r1348, %r1354, %r1385, %r1386;
	// end inline asm
	// begin inline asm
	shfl.sync.up.b32 %r1352, %r1353, %r1354, %r1385, %r1386;
	// end inline asm
	mov.b64 	%rd745, {%r1347, %r1352};
	setp.lt.s32 	%p465, %r1336, 2;
	selp.b64 	%rd746, 0, %rd745, %p465;
	add.s64 	%rd747, %rd746, %rd744;
	mov.b64 	{%r1358, %r1363}, %rd747;
	mov.b32 	%r1364, 4;
	// begin inline asm
	shfl.sync.up.b32 %r1357, %r1358, %r1364, %r1385, %r1386;
	// end inline asm
	// begin inline asm
	shfl.sync.up.b32 %r1362, %r1363, %r1364, %r1385, %r1386;
	// end inline asm
	mov.b64 	%rd748, {%r1357, %r1362};
	setp.lt.s32 	%p466, %r1336, 4;
	selp.b64 	%rd749, 0, %rd748, %p466;
	add.s64 	%rd750, %rd749, %rd747;
	mov.b64 	{%r1368, %r1373}, %rd750;
	mov.b32 	%r1374, 8;
	// begin inline asm
	shfl.sync.up.b32 %r1367, %r1368, %r1374, %r1385, %r1386;
	// end inline asm
	// begin inline asm
	shfl.sync.up.b32 %r1372, %r1373, %r1374, %r1385, %r1386;
	// end inline asm
	mov.b64 	%rd751, {%r1367, %r1372};
	setp.lt.s32 	%p467, %r1336, 8;
	selp.b64 	%rd752, 0, %rd751, %p467;
	add.s64 	%rd753, %rd752, %rd750;
	mov.b64 	{%r1378, %r1383}, %rd753;
	mov.b32 	%r1384, 16;
	// begin inline asm
	shfl.sync.up.b32 %r1377, %r1378, %r1384, %r1385, %r1386;
	// end inline asm
	// begin inline asm
	shfl.sync.up.b32 %r1382, %r1383, %r1384, %r1385, %r1386;
	// end inline asm
	mov.b64 	%rd754, {%r1377, %r1382};
	setp.lt.s32 	%p468, %r1336, 16;
	selp.b64 	%rd755, 0, %rd754, %p468;
	add.s64 	%rd16, %rd755, %rd753;
	setp.ne.s32 	%p469, %r1336, 31;
	@%p469 bra 	$L__BB5_4;
	shl.b32 	%r1387, %r18, 3;
	mov.u32 	%r1388, _ZZN3cub18CUB_300001_SM_10006detail19three_way_partition29DeviceThreeWayPartitionKernelINS2_10policy_hubIiiE10Policy1000EPiS7_S7_S7_S7_NS0_13ScanTileStateImLb1EEE11GreaterThan8LessThaniNS2_19streaming_context_tIiEEEEvT0_T1_T2_T3_T4_T5_T6_T7_T8_iT9_E12temp_storage;
	add.s32 	%r1389, %r1388, %r1387;
	st.shared.u64 	[%r1389], %rd16;
$L__BB5_4:
	bar.sync 	0;
	ld.shared.v2.u64 	{%rd756, %rd757}, [_ZZN3cub18CUB_300001_SM_10006detail19three_way_partition29DeviceThreeWayPartitionKernelINS2_10policy_hubIiiE10Policy1000EPiS7_S7_S7_S7_NS0_13ScanTileStateImLb1EEE11GreaterThan8LessThaniNS2_19streaming_context_tIiEEEEvT0_T1_T2_T3_T4_T5_T6_T7_T8_iT9_E12temp_storage];
	add.s64 	%rd758, %rd757, %rd756;
	setp.eq.s32 	%p470, %r18, 2;
	selp.b64 	%rd759, %rd758, %rd756, %p470;
	ld.shared.v2.u64 	{%rd760, %rd761}, [_ZZN3cub18CUB_300001_SM_10006detail19three_way_partition29DeviceThreeWayPartitionKernelINS2_10policy_hubIiiE10Policy1000EPiS7_S7_S7_S7_NS0_13ScanTileStateImLb1EEE11GreaterThan8LessThaniNS2_19streaming_context_tIiEEEEvT0_T1_T2_T3_T4_T5_T6_T7_T8_iT9_E12temp_storage+16];
	add.s64 	%rd762, %rd758, %rd760;
	setp.eq.s32 	%p471, %r18, 3;
	selp.b64 	%rd763, %rd762, %rd759, %p471;
	add.s64 	%rd764, %rd762, %rd761;
	setp.eq.s32 	%p472, %r18, 4;
	selp.b64 	%rd765, %rd764, %rd763, %p472;
	ld.shared.v2.u64 	{%rd766, %rd767}, [_ZZN3cub18CUB_300001_SM_10006detail19three_way_partition29DeviceThreeWayPartitionKernelINS2_10policy_hubIiiE10Policy1000EPiS7_S7_S7_S7_NS0_13ScanTileStateImLb1EEE11GreaterThan8LessThaniNS2_19streaming_context_tIiEEEEvT0_T1_T2_T3_T4_T5_T6_T7_T8_iT9_E12temp_storage+32];
	add.s64 	%rd768, %rd764, %rd766;
	setp.eq.s32 	%p473, %r18, 5;
	selp.b64 	%rd769, %rd768, %rd765, %p473;
	add.s64 	%rd770, %rd768, %rd767;
	setp.eq.s32 	%p474, %r18, 6;
	selp.b64 	%rd771, %rd770, %rd769, %p474;
	ld.shared.v2.u64 	{%rd772, %rd773}, [_ZZN3cub18CUB_300001_SM_10006detail19three_way_partition29DeviceThreeWayPartitionKernelINS2_10policy_hubIiiE10Policy1000EPiS7_S7_S7_S7_NS0_13ScanTileStateImLb1EEE11GreaterThan8LessThaniNS2_19streaming_context_tIiEEEEvT0_T1_T2_T3_T4_T5_T6_T7_T8_iT9_E12temp_storage+48];
	add.s64 	%rd774, %rd770, %rd772;
	setp.eq.s32 	%p475, %r18, 7;
	selp.b64 	%rd775, %rd774, %rd771, %p475;
	add.s64 	%rd776, %rd774, %rd773;
	setp.eq.s32 	%p476, %r18, 8;
	selp.b64 	%rd777, %rd776, %rd775, %p476;
	ld.shared.v2.u64 	{%rd778, %rd779}, [_ZZN3cub18CUB_300001_SM_10006detail19three_way_partition29DeviceThreeWayPartitionKernelINS2_10policy_hubIiiE10Policy1000EPiS7_S7_S7_S7_NS0_13ScanTileStateImLb1EEE11GreaterThan8LessThaniNS2_19streaming_context_tIiEEEEvT0_T1_T2_T3_T4_T5_T6_T7_T8_iT9_E12temp_storage+64];
	add.s64 	%rd780, %rd776, %rd778;
	setp.eq.s32 	%p477, %r18, 9;
	selp.b64 	%rd781, %rd780, %rd777, %p477;
	add.s64 	%rd782, %rd780, %rd779;
	setp.eq.s32 	%p478, %r18, 10;
	selp.b64 	%rd783, %rd782, %rd781, %p478;
	ld.shared.v2.u64 	{%rd784, %rd785}, [_ZZN3cub18CUB_300001_SM_10006detail19three_way_partition29DeviceThreeWayPartitionKernelINS2_10policy_hubIiiE10Policy1000EPiS7_S7_S7_S7_NS0_13ScanTileStateImLb1EEE11GreaterThan8LessThaniNS2_19streaming_context_tIiEEEEvT0_T1_T2_T3_T4_T5_T6_T7_T8_iT9_E12temp_storage+80];
	add.s64 	%rd786, %rd782, %rd784;
	setp.eq.s32 	%p479, %r18, 11;
	selp.b64 	%rd787, %rd786, %rd783, %p479;
	add.s64 	%rd788, %rd786, %rd785;
	setp.eq.s32 	%p480, %r18, 12;
	selp.b64 	%rd789, %rd788, %rd787, %p480;
	ld.shared.v2.u64 	{%rd790, %rd791}, [_ZZN3cub18CUB_300001_SM_10006detail19three_way_partition29DeviceThreeWayPartitionKernelINS2_10policy_hubIiiE10Policy1000EPiS7_S7_S7_S7_NS0_13ScanTileStateImLb1EEE11GreaterThan8LessThaniNS2_19streaming_context_tIiEEEEvT0_T1_T2_T3_T4_T5_T6_T7_T8_iT9_E12temp_storage+96];
	add.s64 	%rd792, %rd788, %rd790;
	setp.eq.s32 	%p481, %r18, 13;
	selp.b64 	%rd793, %rd792, %rd789, %p481;
	add.s64 	%rd794, %rd792, %rd791;
	setp.eq.s32 	%p482, %r18, 14;
	selp.b64 	%rd795, %rd794, %rd793, %p482;
	ld.shared.v2.u64 	{%rd796, %rd797}, [_ZZN3cub18CUB_300001_SM_10006detail19three_way_partition29DeviceThreeWayPartitionKernelINS2_10policy_hubIiiE10Policy1000EPiS7_S7_S7_S7_NS0_13ScanTileStateImLb1EEE11GreaterThan8LessThaniNS2_19streaming_context_tIiEEEEvT0_T1_T2_T3_T4_T5_T6_T7_T8_iT9_E12temp_storage+112];
	add.s64 	%rd798, %rd794, %rd796;
	setp.eq.s32 	%p483, %r18, 15;
	selp.b64 	%rd799, %rd798, %rd795, %p483;
	add.s64 	%rd17, %rd798, %rd797;
	setp.lt.u32 	%p484, %r5, 32;
	selp.b64 	%rd800, 0, %rd799, %p484;
	setp.eq.s32 	%p485, %r1336, 0;
	sub.s64 	%rd801, %rd16, %rd15;
	selp.b64 	%rd802, 0, %rd801, %p485;
	add.s64 	%rd18, %rd800, %rd802;
	setp.ne.s32 	%p486, %r5, 0;
	@%p486 bra 	$L__BB5_6;
	add.s64 	%rd803, %rd4, 512;
	mov.b64 	%rd804, 101;
	// begin inline asm
	st.relaxed.gpu.v2.u64 [%rd803], {%rd804, %rd17};
	// end inline asm
$L__BB5_6:
	setp.gt.s32 	%p487, %r7, %r1;
	bar.sync 	0;
	{ .reg .b32 tmp; mov.b64 {tmp, %r20}, %rd17; }
	cvt.u32.u64 	%r1390, %rd17;
	add.s32 	%r21, %r20, %r1390;
	add.s32 	%r22, %r21, %r6;
	{ .reg .b32 tmp; mov.b64 {tmp, %r1460}, %rd18; }
	cvt.u32.u64 	%r24, %rd18;
	@%p487 bra 	$L__BB5_10;
	setp.ge.s32 	%p488, %r7, %r2;
	@%p488 bra 	$L__BB5_9;
	add.s32 	%r1460, %r24, %r20;
	bra.uni 	$L__BB5_10;
$L__BB5_9:
	add.s32 	%r1391, %r24, %r1460;
	sub.s32 	%r1460, %r22, %r1391;
$L__BB5_10:
	add.s64 	%rd806, %rd18, %rd5;
	setp.gt.s32 	%p489, %r8, %r1;
	shl.b32 	%r1392, %r1460, 2;
	mov.u32 	%r1393, _ZZN3cub18CUB_300001_SM_10006detail19three_way_partition29DeviceThreeWayPartitionKernelINS2_10policy_hubIiiE10Policy1000EPiS7_S7_S7_S7_NS0_13ScanTileStateImLb1EEE11GreaterThan8LessThaniNS2_19streaming_context_tIiEEEEvT0_T1_T2_T3_T4_T5_T6_T7_T8_iT9_E12temp_storage;
	add.s32 	%r1394, %r1393, %r1392;
	st.shared.u32 	[%r1394], %r7;
	{ .reg .b32 tmp; mov.b64 {tmp, %r1461}, %rd806; }
	cvt.u32.u64 	%r29, %rd806;
	@%p489 bra 	$L__BB5_14;
	setp.ge.s32 	%p490, %r8, %r2;
	@%p490 bra 	$L__BB5_13;
	add.s32 	%r1461, %r29, %r20;
	bra.uni 	$L__BB5_14;
$L__BB5_13:
	add.s32 	%r1395, %r29, %r1461;
	sub.s32 	%r1396, %r22, %r1395;
	add.s32 	%r1461, %r1396, 1;
$L__BB5_14:
	add.s64 	%rd807, %rd6, %rd18;
	setp.gt.s32 	%p491, %r9, %r1;
	shl.b32 	%r1397, %r1461, 2;
	add.s32 	%r1399, %r1393, %r1397;
	st.shared.u32 	[%r1399], %r8;
	{ .reg .b32 tmp; mov.b64 {tmp, %r1462}, %rd807; }
	cvt.u32.u64 	%r34, %rd807;
	@%p491 bra 	$L__BB5_18;
	setp.ge.s32 	%p492, %r9, %r2;
	@%p492 bra 	$L__BB5_17;
	add.s32 	%r1462, %r34, %r20;
	bra.uni 	$L__BB5_18;
$L__BB5_17:
	add.s32 	%r1400, %r34, %r1462;
	sub.s32 	%r1401, %r22, %r1400;
	add.s32 	%r1462, %r1401, 2;
$L__BB5_18:
	add.s64 	%rd808, %rd7, %rd18;
	setp.gt.s32 	%p493, %r10, %r1;
	shl.b32 	%r1402, %r1462, 2;
	add.s32 	%r1404, %r1393, %r1402;
	st.shared.u32 	[%r1404], %r9;
	{ .reg .b32 tmp; mov.b64 {tmp, %r1463}, %rd808; }
	cvt.u32.u64 	%r39, %rd808;
	@%p493 bra 	$L__BB5_22;
	setp.ge.s32 	%p494, %r10, %r2;
	@%p494 bra 	$L__BB5_21;
	add.s32 	%r1463, %r39, %r20;
	bra.uni 	$L__BB5_22;
$L__BB5_21:
	add.s32 	%r1405, %r39, %r1463;
	sub.s32 	%r1406, %r22, %r1405;
	add.s32 	%r1463, %r1406, 3;
$L__BB5_22:
	add.s64 	%rd809, %rd8, %rd18;
	setp.gt.s32 	%p495, %r11, %r1;
	shl.b32 	%r1407, %r1463, 2;
	add.s32 	%r1409, %r1393, %r1407;
	st.shared.u32 	[%r1409], %r10;
	{ .reg .b32 tmp; mov.b64 {tmp, %r1464}, %rd809; }
	cvt.u32.u64 	%r44, %rd809;
	@%p495 bra 	$L__BB5_26;
	setp.ge.s32 	%p496, %r11, %r2;
	@%p496 bra 	$L__BB5_25;
	add.s32 	%r1464, %r44, %r20;
	bra.uni 	$L__BB5_26;
$L__BB5_25:
	add.s32 	%r1410, %r44, %r1464;
	sub.s32 	%r1411, %r22, %r1410;
	add.s32 	%r1464, %r1411, 4;
$L__BB5_26:
	add.s64 	%rd810, %rd9, %rd18;
	setp.gt.s32 	%p497, %r12, %r1;
	shl.b32 	%r1412, %r1464, 2;
	add.s32 	%r1414, %r1393, %r1412;
	st.shared.u32 	[%r1414], %r11;
	{ .reg .b32 tmp; mov.b64 {tmp, %r1465}, %rd810; }
	cvt.u32.u64 	%r49, %rd810;
	@%p497 bra 	$L__BB5_30;
	setp.ge.s32 	%p498, %r12, %r2;
	@%p498 bra 	$L__BB5_29;
	add.s32 	%r1465, %r49, %r20;
	bra.uni 	$L__BB5_30;
$L__BB5_29:
	add.s32 	%r1415, %r49, %r1465;
	sub.s32 	%r1416, %r22, %r1415;
	add.s32 	%r1465, %r1416, 5;
$L__BB5_30:
	add.s64 	%rd811, %rd10, %rd18;
	setp.gt.s32 	%p499, %r13, %r1;
	shl.b32 	%r1417, %r1465, 2;
	add.s32 	%r1419, %r1393, %r1417;
	st.shared.u32 	[%r1419], %r12;
	{ .reg .b32 tmp; mov.b64 {tmp, %r1466}, %rd811; }
	cvt.u32.u64 	%r54, %rd811;
	@%p499 bra 	$L__BB5_34;
	setp.ge.s32 	%p500, %r13, %r2;
	@%p500 bra 	$L__BB5_33;
	add.s32 	%r1466, %r54, %r20;
	bra.uni 	$L__BB5_34;
$L__BB5_33:
	add.s32 	%r1420, %r54, %r1466;
	sub.s32 	%r1421, %r22, %r1420;
	add.s32 	%r1466, %r1421, 6;
$L__BB5_34:
	add.s64 	%rd812, %rd11, %rd18;
	setp.gt.s32 	%p501, %r14, %r1;
	shl.b32 	%r1422, %r1466, 2;
	add.s32 	%r1424, %r1393, %r1422;
	st.shared.u32 	[%r1424], %r13;
	{ .reg .b32 tmp; mov.b64 {tmp, %r1467}, %rd812; }
	cvt.u32.u64 	%r59, %rd812;
	@%p501 bra 	$L__BB5_38;
	setp.ge.s32 	%p502, %r14, %r2;
	@%p502 bra 	$L__BB5_37;
	add.s32 	%r1467, %r59, %r20;
	bra.uni 	$L__BB5_38;
$L__BB5_37:
	add.s32 	%r1425, %r59, %r1467;
	sub.s32 	%r1426, %r22, %r1425;
	add.s32 	%r1467, %r1426, 7;
$L__BB5_38:
	add.s64 	%rd813, %rd12, %rd18;
	setp.gt.s32 	%p503, %r15, %r1;
	shl.b32 	%r1427, %r1467, 2;
	add.s32 	%r1429, %r1393, %r1427;
	st.shared.u32 	[%r1429], %r14;
	{ .reg .b32 tmp; mov.b64 {tmp, %r1468}, %rd813; }
	cvt.u32.u64 	%r64, %rd813;
	@%p503 bra 	$L__BB5_42;
	setp.ge.s32 	%p504, %r15, %r2;
	@%p504 bra 	$L__BB5_41;
	add.s32 	%r1468, %r64, %r20;
	bra.uni 	$L__BB5_42;
$L__BB5_41:
	add.s32 	%r1430, %r64, %r1468;
	sub.s32 	%r1431, %r22, %r1430;
	add.s32 	%r1468, %r1431, 8;
$L__BB5_42:
	add.s64 	%rd814, %rd13, %rd18;
	setp.gt.s32 	%p505, %r16, %r1;
	shl.b32 	%r1432, %r1468, 2;
	add.s32 	%r1434, %r1393, %r1432;
	st.shared.u32 	[%r1434], %r15;
	{ .reg .b32 tmp; mov.b64 {tmp, %r1469}, %rd814; }
	cvt.u32.u64 	%r69, %rd814;
	@%p505 bra 	$L__BB5_46;
	setp.ge.s32 	%p506, %r16, %r2;
	@%p506 bra 	$L__BB5_45;
	add.s32 	%r1469, %r69, %r20;
	bra.uni 	$L__BB5_46;
$L__BB5_45:
	add.s32 	%r1435, %r69, %r1469;
	sub.s32 	%r1436, %r22, %r1435;
	add.s32 	%r1469, %r1436, 9;
$L__BB5_46:
	add.s64 	%rd815, %rd14, %rd18;
	setp.gt.s32 	%p507, %r17, %r1;
	shl.b32 	%r1437, %r1469, 2;
	add.s32 	%r1439, %r1393, %r1437;
	st.shared.u32 	[%r1439], %r16;
	{ .reg .b32 tmp; mov.b64 {tmp, %r1470}, %rd815; }
	cvt.u32.u64 	%r74, %rd815;
	@%p507 bra 	$L__BB5_50;
	setp.ge.s32 	%p508, %r17, %r2;
	@%p508 bra 	$L__BB5_49;
	add.s32 	%r1470, %r74, %r20;
	bra.uni 	$L__BB5_50;
$L__BB5_49:
	add.s32 	%r1440, %r74, %r1470;
	sub.s32 	%r1441, %r22, %r1440;
	add.s32 	%r1470, %r1441, 10;
$L__BB5_50:
	shl.b32 	%r1442, %r1470, 2;
	add.s32 	%r1444, %r1393, %r1442;
	st.shared.u32 	[%r1444], %r17;
	bar.sync 	0;
	setp.ne.s16 	%p509, %rs19, 0;
	mov.b64 	%rd848, 0;
	@%p509 bra 	$L__BB5_52;
	ld.param.u64 	%rd817, [%rd1+8];
	cvta.to.global.u64 	%rd818, %rd817;
	ld.global.s32 	%rd848, [%rd818];
$L__BB5_52:
	setp.ne.s16 	%p510, %rs19, 0;
	mov.b64 	%rd849, 0;
	@%p510 bra 	$L__BB5_54;
	ld.param.u64 	%rd820, [%rd1+8];
	cvta.to.global.u64 	%rd821, %rd820;
	ld.global.s32 	%rd849, [%rd821+4];
$L__BB5_54:
	setp.ne.s16 	%p511, %rs19, 0;
	mov.b64 	%rd850, 0;
	@%p511 bra 	$L__BB5_56;
	ld.param.u64 	%rd823, [%rd1+8];
	cvta.to.global.u64 	%rd824, %rd823;
	ld.global.s32 	%rd850, [%rd824+8];
$L__BB5_56:
	ld.param.u64 	%rd843, [_ZN3cub18CUB_300001_SM_10006detail19three_way_partition29DeviceThreeWayPartitionKernelINS2_10policy_hubIiiE10Policy1000EPiS7_S7_S7_S7_NS0_13ScanTileStateImLb1EEE11GreaterThan8LessThaniNS2_19streaming_context_tIiEEEEvT0_T1_T2_T3_T4_T5_T6_T7_T8_iT9__param_2];
	ld.param.u64 	%rd839, [_ZN3cub18CUB_300001_SM_10006detail19three_way_partition29DeviceThreeWayPartitionKernelINS2_10policy_hubIiiE10Policy1000EPiS7_S7_S7_S7_NS0_13ScanTileStateImLb1EEE11GreaterThan8LessThaniNS2_19streaming_context_tIiEEEEvT0_T1_T2_T3_T4_T5_T6_T7_T8_iT9__param_1];
	shl.b32 	%r1445, %r5, 2;
	add.s32 	%r78, %r1393, %r1445;
	ld.shared.u32 	%r79, [%r78];
	setp.ge.s32 	%p512, %r5, %r20;
	cvt.u64.u32 	%rd825, %r5;
	add.s64 	%rd826, %rd848, %rd825;
	cvta.to.global.u64 	%rd827, %rd839;
	shl.b64 	%rd828, %rd826, 2;
	add.s64 	%rd25, %rd827, %rd828;
	sub.s32 	%r1447, %r5, %r20;
	cvt.s64.s32 	%rd829, %r1447;
	add.s64 	%rd830, %rd849, %rd829;
	cvta.to.global.u64 	%rd831, %rd843;
	shl.b64 	%rd832, %rd830, 2;
	add.s64 	%rd26, %rd831, %rd832;
	sub.s32 	%r1448, %r5, %r21;
	cvt.s64.s32 	%rd833, %r1448;
	add.s64 	%rd834, %rd850, %rd833;
	shl.b64 	%rd835, %rd834, 2;
	add.s64 	%rd27, %rd3, %rd835;
	@%p512 bra 	$L__BB5_58;
	st.global.u32 	[%rd25], %r79;
	bra.uni 	$L__BB5_61;
$L__BB5_58:
	setp.ge.s32 	%p513, %r5, %r21;
	@%p513 bra 	$L__BB5_60;
	st.global.u32 	[%rd26], %r79;
	bra.uni 	$L__BB5_61;
$L__BB5_60:
	st.global.u32 	[%rd27], %r79;
$L__BB5_61:
	add.s32 	%r80, %r5, 512;
	ld.shared.u32 	%r81, [%r78+2048];
	setp.lt.s32 	%p514, %r80, %r20;
	@%p514 bra 	$L__BB5_65;
	setp.lt.s32 	%p515, %r80, %r21;
	@%p515 bra 	$L__BB5_64;
	st.global.u32 	[%rd27+2048], %r81;
	bra.uni 	$L__BB5_66;
$L__BB5_64:
	st.global.u32 	[%rd26+2048], %r81;
	bra.uni 	$L__BB5_66;
$L__BB5_65:
	st.global.u32 	[%rd25+2048], %r81;
$L__BB5_66:
	or.b32  	%r82, %r5, 1024;
	ld.shared.u32 	%r83, [%r78+4096];
	setp.lt.s32 	%p516, %r82, %r20;
	@%p516 bra 	$L__BB5_70;
	setp.lt.s32 	%p517, %r82, %r21;
	@%p517 bra 	$L__BB5_69;
	st.global.u32 	[%rd27+4096], %r83;
	bra.uni 	$L__BB5_71;
$L__BB5_69:
	st.global.u32 	[%rd26+4096], %r83;
	bra.uni 	$L__BB5_71;
$L__BB5_70:
	st.global.u32 	[%rd25+4096], %r83;
$L__BB5_71:
	add.s32 	%r84, %r5, 1536;
	ld.shared.u32 	%r85, [%r78+6144];
	setp.lt.s32 	%p518, %r84, %r20;
	@%p518 bra 	$L__BB5_75;
	setp.lt.s32 	%p519, %r84, %r21;
	@%p519 bra 	$L__BB5_74;
	st.global.u32 	[%rd27+6144], %r85;
	bra.uni 	$L__BB5_76;
$L__BB5_74:
	st.global.u32 	[%rd26+6144], %r85;
	bra.uni 	$L__BB5_76;
$L__BB5_75:
	st.global.u32 	[%rd25+6144], %r85;
$L__BB5_76:
	or.b32  	%r86, %r5, 2048;
	ld.shared.u32 	%r87, [%r78+8192];
	setp.lt.s32 	%p520, %r86, %r20;
	@%p520 bra 	$L__BB5_80;
	setp.lt.s32 	%p521, %r86, %r21;
	@%p521 bra 	$L__BB5_79;
	st.global.u32 	[%rd27+8192], %r87;
	bra.uni 	$L__BB5_81;
$L__BB5_79:
	st.global.u32 	[%rd26+8192], %r87;
	bra.uni 	$L__BB5_81;
$L__BB5_80:
	st.global.u32 	[%rd25+8192], %r87;
$L__BB5_81:
	add.s32 	%r88, %r5, 2560;
	ld.shared.u32 	%r89, [%r78+10240];
	setp.lt.s32 	%p522, %r88, %r20;
	@%p522 bra 	$L__BB5_85;
	setp.lt.s32 	%p523, %r88, %r21;
	@%p523 bra 	$L__BB5_84;
	st.global.u32 	[%rd27+10240], %r89;
	bra.uni 	$L__BB5_86;
$L__BB5_84:
	st.global.u32 	[%rd26+10240], %r89;
	bra.uni 	$L__BB5_86;
$L__BB5_85:
	st.global.u32 	[%rd25+10240], %r89;
$L__BB5_86:
	or.b32  	%r90, %r5, 3072;
	ld.shared.u32 	%r91, [%r78+12288];
	setp.lt.s32 	%p524, %r90, %r20;
	@%p524 bra 	$L__BB5_90;
	setp.lt.s32 	%p525, %r90, %r21;
	@%p525 bra 	$L__BB5_89;
	st.global.u32 	[%rd27+12288], %r91;
	bra.uni 	$L__BB5_91;
$L__BB5_89:
	st.global.u32 	[%rd26+12288], %r91;
	bra.uni 	$L__BB5_91;
$L__BB5_90:
	st.global.u32 	[%rd25+12288], %r91;
$L__BB5_91:
	add.s32 	%r92, %r5, 3584;
	ld.shared.u32 	%r93, [%r78+14336];
	setp.lt.s32 	%p526, %r92, %r20;
	@%p526 bra 	$L__BB5_95;
	setp.lt.s32 	%p527, %r92, %r21;
	@%p527 bra 	$L__BB5_94;
	st.global.u32 	[%rd27+14336], %r93;
	bra.uni 	$L__BB5_96;
$L__BB5_94:
	st.global.u32 	[%rd26+14336], %r93;
	bra.uni 	$L__BB5_96;
$L__BB5_95:
	st.global.u32 	[%rd25+14336], %r93;
$L__BB5_96:
	or.b32  	%r94, %r5, 4096;
	ld.shared.u32 	%r95, [%r78+16384];
	setp.lt.s32 	%p528, %r94, %r20;
	@%p528 bra 	$L__BB5_100;
	setp.lt.s32 	%p529, %r94, %r21;
	@%p529 bra 	$L__BB5_99;
	st.global.u32 	[%rd27+16384], %r95;
	bra.uni 	$L__BB5_101;
$L__BB5_99:
	st.global.u32 	[%rd26+16384], %r95;
	bra.uni 	$L__BB5_101;
$L__BB5_100:
	st.global.u32 	[%rd25+16384], %r95;
$L__BB5_101:
	add.s32 	%r96, %r5, 4608;
	ld.shared.u32 	%r97, [%r78+18432];
	setp.lt.s32 	%p530, %r96, %r20;
	@%p530 bra 	$L__BB5_105;
	setp.lt.s32 	%p531, %r96, %r21;
	@%p531 bra 	$L__BB5_104;
	st.global.u32 	[%rd27+18432], %r97;
	bra.uni 	$L__BB5_106;
$L__BB5_104:
	st.global.u32 	[%rd26+18432], %r97;
	bra.uni 	$L__BB5_106;
$L__BB5_105:
	st.global.u32 	[%rd25+18432], %r97;
$L__BB5_106:
	or.b32  	%r98, %r5, 5120;
	ld.shared.u32 	%r99, [%r78+20480];
	setp.lt.s32 	%p532, %r98, %r20;
	@%p532 bra 	$L__BB5_110;
	setp.lt.s32 	%p533, %r98, %r21;
	@%p533 bra 	$L__BB5_109;
	st.global.u32 	[%rd27+20480], %r99;
	bra.uni 	$L__BB5_611;
$L__BB5_109:
	st.global.u32 	[%rd26+20480], %r99;
	bra.uni 	$L__BB5_611;
$L__BB5_110:
	st.global.u32 	[%rd25+20480], %r99;
	bra.uni 	$L__BB5_611;
$L__BB5_111:
	ld.param.u8 	%rs15, [%rd1];
	setp.eq.s16 	%p311, %rs15, 0;
	ld.param.s32 	%rd530, [%rd1+4];
	selp.b64 	%rd531, %rd530, 0, %p311;
	cvt.u64.u32 	%rd532, %r4;
	add.s64 	%rd533, %rd531, %rd532;
	mov.u32 	%r100, %tid.x;
	mul.lo.s32 	%r1135, %r100, 11;
	cvt.u64.u32 	%rd534, %r1135;
	add.s64 	%rd535, %rd533, %rd534;
	shl.b64 	%rd536, %rd535, 2;
	add.s64 	%rd537, %rd2, %rd536;
	ld.global.u32 	%r101, [%rd537];
	ld.global.u32 	%r102, [%rd537+4];
	ld.global.u32 	%r103, [%rd537+8];
	ld.global.u32 	%r104, [%rd537+12];
	ld.global.u32 	%r105, [%rd537+16];
	ld.global.u32 	%r106, [%rd537+20];
	ld.global.u32 	%r107, [%rd537+24];
	ld.global.u32 	%r108, [%rd537+28];
	ld.global.u32 	%r109, [%rd537+32];
	ld.global.u32 	%r110, [%rd537+36];
	ld.global.u32 	%r111, [%rd537+40];
	setp.gt.s32 	%p312, %r101, %r1;
	setp.lt.s32 	%p313, %r101, %r2;
	selp.u64 	%rd538, 1, 0, %p313;
	selp.b64 	%rd539, 4294967296, %rd538, %p312;
	setp.gt.s32 	%p314, %r102, %r1;
	setp.lt.s32 	%p315, %r102, %r2;
	selp.u64 	%rd540, 1, 0, %p315;
	selp.b64 	%rd541, 4294967296, %rd540, %p314;
	setp.gt.s32 	%p316, %r103, %r1;
	setp.lt.s32 	%p317, %r103, %r2;
	selp.u64 	%rd542, 1, 0, %p317;
	selp.b64 	%rd543, 4294967296, %rd542, %p316;
	setp.gt.s32 	%p318, %r104, %r1;
	setp.lt.s32 	%p319, %r104, %r2;
	selp.u64 	%rd544, 1, 0, %p319;
	selp.b64 	%rd545, 4294967296, %rd544, %p318;
	setp.gt.s32 	%p320, %r105, %r1;
	setp.lt.s32 	%p321, %r105, %r2;
	selp.u64 	%rd546, 1, 0, %p321;
	selp.b64 	%rd547, 4294967296, %rd546, %p320;
	setp.gt.s32 	%p322, %r106, %r1;
	setp.lt.s32 	%p323, %r106, %r2;
	selp.u64 	%rd548, 1, 0, %p323;
	selp.b64 	%rd549, 4294967296, %rd548, %p322;
	setp.gt.s32 	%p324, %r107, %r1;
	setp.lt.s32 	%p325, %r107, %r2;
	selp.u64 	%rd550, 1, 0, %p325;
	selp.b64 	%rd551, 4294967296, %rd550, %p324;
	setp.gt.s32 	%p326, %r108, %r1;
	setp.lt.s32 	%p327, %r108, %r2;
	selp.u64 	%rd552, 1, 0, %p327;
	selp.b64 	%rd553, 4294967296, %rd552, %p326;
	setp.gt.s32 	%p328, %r109, %r1;
	setp.lt.s32 	%p329, %r109, %r2;
	selp.u64 	%rd554, 1, 0, %p329;
	selp.b64 	%rd555, 4294967296, %rd554, %p328;
	setp.gt.s32 	%p330, %r110, %r1;
	setp.lt.s32 	%p331, %r110, %r2;
	selp.u64 	%rd556, 1, 0, %p331;
	selp.b64 	%rd557, 4294967296, %rd556, %p330;
	setp.gt.s32 	%p332, %r111, %r1;
	setp.lt.s32 	%p333, %r111, %r2;
	selp.u64 	%rd558, 1, 0, %p333;
	selp.b64 	%rd559, 4294967296, %rd558, %p332;
	bar.sync 	0;
	add.s64 	%rd28, %rd541, %rd539;
	add.s64 	%rd29, %rd543, %rd28;
	add.s64 	%rd560, %rd545, %rd29;
	add.s64 	%rd30, %rd547, %rd560;
	add.s64 	%rd31, %rd549, %rd30;
	add.s64 	%rd32, %rd551, %rd31;
	add.s64 	%rd561, %rd553, %rd32;
	add.s64 	%rd562, %rd555, %rd561;
	add.s64 	%rd563, %rd557, %rd562;
	add.s64 	%rd33, %rd559, %rd563;
	mov.b64 	{%r1086, %r1091}, %rd33;
	shr.u32 	%r112, %r100, 5;
	// begin inline asm
	mov.u32 %r1084, %laneid;
	// end inline asm
	mov.b32 	%r1092, 1;
	mov.b32 	%r1133, 0;
	mov.b32 	%r1134, -1;
	// begin inline asm
	shfl.sync.up.b32 %r1085, %r1086, %r1092, %r1133, %r1134;
	// end inline asm
	// begin inline asm
	shfl.sync.up.b32 %r1090, %r1091, %r1092, %r1133, %r1134;
	// end inline asm
	mov.b64 	%rd564, {%r1085, %r1090};
	setp.lt.s32 	%p334, %r1084, 1;
	selp.b64 	%rd565, 0, %rd564, %p334;
	add.s64 	%rd566, %rd565, %rd33;
	mov.b64 	{%r1096, %r1101}, %rd566;
	mov.b32 	%r1102, 2;
	// begin inline asm
	shfl.sync.up.b32 %r1095, %r1096, %r1102, %r1133, %r1134;
	// end inline asm
	// begin inline asm
	shfl.sync.up.b32 %r1100, %r1101, %r1102, %r1133, %r1134;
	// end inline asm
	mov.b64 	%rd567, {%r1095, %r1100};
	setp.lt.s32 	%p335, %r1084, 2;
	selp.b64 	%rd568, 0, %rd567, %p335;
	add.s64 	%rd569, %rd568, %rd566;
	mov.b64 	{%r1106, %r1111}, %rd569;
	mov.b32 	%r1112, 4;
	// begin inline asm
	shfl.sync.up.b32 %r1105, %r1106, %r1112, %r1133, %r1134;
	// end inline asm
	// begin inline asm
	shfl.sync.up.b32 %r1110, %r1111, %r1112, %r1133, %r1134;
	// end inline asm
	mov.b64 	%rd570, {%r1105, %r1110};
	setp.lt.s32 	%p336, %r1084, 4;
	selp.b64 	%rd571, 0, %rd570, %p336;
	add.s64 	%rd572, %rd571, %rd569;
	mov.b64 	{%r1116, %r1121}, %rd572;
	mov.b32 	%r1122, 8;
	// begin inline asm
	shfl.sync.up.b32 %r1115, %r1116, %r1122, %r1133, %r1134;
	// end inline asm
	// begin inline asm
	shfl.sync.up.b32 %r1120, %r1121, %r1122, %r1133, %r1134;
	// end inline asm
	mov.b64 	%rd573, {%r1115, %r1120};
	setp.lt.s32 	%p337, %r1084, 8;
	selp.b64 	%rd574, 0, %rd573, %p337;
	add.s64 	%rd575, %rd574, %rd572;
	mov.b64 	{%r1126, %r1131}, %rd575;
	mov.b32 	%r1132, 16;
	// begin inline asm
	shfl.sync.up.b32 %r1125, %r1126, %r1132, %r1133, %r1134;
	// end inline asm
	// begin inline asm
	shfl.sync.up.b32 %r1130, %r1131, %r1132, %r1133, %r1134;
	// end inline asm
	mov.b64 	%rd576, {%r1125, %r1130};
	setp.lt.s32 	%p338, %r1084, 16;
	selp.b64 	%rd577, 0, %rd576, %p338;
	add.s64 	%rd34, %rd577, %rd575;
	setp.ne.s32 	%p339, %r1084, 31;
	@%p339 bra 	$L__BB5_113;
	shl.b32 	%r1136, %r112, 3;
	mov.u32 	%r1137, _ZZN3cub18CUB_300001_SM_10006detail19three_way_partition29DeviceThreeWayPartitionKernelINS2_10policy_hubIiiE10Policy1000EPiS7_S7_S7_S7_NS0_13ScanTileStateImLb1EEE11GreaterThan8LessThaniNS2_19streaming_context_tIiEEEEvT0_T1_T2_T3_T4_T5_T6_T7_T8_iT9_E12temp_storage;
	add.s32 	%r1138, %r1137, %r1136;
	st.shared.u64 	[%r1138], %rd34;
$L__BB5_113:
	sub.s64 	%rd578, %rd34, %rd33;
	bar.sync 	0;
	ld.shared.v2.u64 	{%rd579, %rd580}, [_ZZN3cub18CUB_300001_SM_10006detail19three_way_partition29DeviceThreeWayPartitionKernelINS2_10policy_hubIiiE10Policy1000EPiS7_S7_S7_S7_NS0_13ScanTileStateImLb1EEE11GreaterThan8LessThaniNS2_19streaming_context_tIiEEEEvT0_T1_T2_T3_T4_T5_T6_T7_T8_iT9_E12temp_storage];
	add.s64 	%rd581, %rd580, %rd579;
	setp.eq.s32 	%p340, %r112, 2;
	selp.b64 	%rd582, %rd581, %rd579, %p340;
	ld.shared.v2.u64 	{%rd583, %rd584}, [_ZZN3cub18CUB_300001_SM_10006detail19three_way_partition29DeviceThreeWayPartitionKernelINS2_10policy_hubIiiE10Policy1000EPiS7_S7_S7_S7_NS0_13ScanTileStateImLb1EEE11GreaterThan8LessThaniNS2_19streaming_context_tIiEEEEvT0_T1_T2_T3_T4_T5_T6_T7_T8_iT9_E12temp_storage+16];
	add.s64 	%rd585, %rd581, %rd583;
	setp.eq.s32 	%p341, %r112, 3;
	selp.b64 	%rd586, %rd585, %rd582, %p341;
	add.s64 	%rd587, %rd585, %rd584;
	setp.eq.s32 	%p342, %r112, 4;
	selp.b64 	%rd588, %rd587, %rd586, %p342;
	ld.shared.v2.u64 	{%rd589, %rd590}, [_ZZN3cub18CUB_300001_SM_10006detail19three_way_partition29DeviceThreeWayPartitionKernelINS2_10policy_hubIiiE10Policy1000EPiS7_S7_S7_S7_NS0_13ScanTileStateImLb1EEE11GreaterThan8LessThaniNS2_19streaming_context_tIiEEEEvT0_T1_T2_T3_T4_T5_T6_T7_T8_iT9_E12temp_storage+32];
	add.s64 	%rd591, %rd587, %rd589;
	setp.eq.s32 	%p343, %r112, 5;
	selp.b64 	%rd592, %rd591, %rd588, %p343;
	add.s64 	%rd593, %rd591, %rd590;
	setp.eq.s32 	%p344, %r112, 6;
	selp.b64 	%rd594, %rd593, %rd592, %p344;
	ld.shared.v2.u64 	{%rd595, %rd596}, [_ZZN3cub18CUB_300001_SM_10006detail19three_way_partition29DeviceThreeWayPartitionKernelINS2_10policy_hubIiiE10Policy1000EPiS7_S7_S7_S7_NS0_13ScanTileStateImLb1EEE11GreaterThan8LessThaniNS2_19streaming_context_tIiEEEEvT0_T1_T2_T3_T4_T5_T6_T7_T8_iT9_E12temp_storage+48];
	add.s64 	%rd597, %rd593, %rd595;
	setp.eq.s32 	%p345, %r112, 7;
	selp.b64 	%rd598, %rd597, %rd594, %p345;
	add.s64 	%rd599, %rd597, %rd596;
	setp.eq.s32 	%p346, %r112, 8;
	selp.b64 	%rd600, %rd599, %rd598, %p346;
	ld.shared.v2.u64 	{%rd601, %rd602}, [_ZZN3cub18CUB_300001_SM_10006detail19three_way_partition29DeviceThreeWayPartitionKernelINS2_10policy_hubIiiE10Policy1000EPiS7_S7_S7_S7_NS0_13ScanTileStateImLb1EEE11GreaterThan8LessThaniNS2_19streaming_context_tIiEEEEvT0_T1_T2_T3_T4_T5_T6_T7_T8_iT9_E12temp_storage+64];
	add.s64 	%rd603, %rd599, %rd601;
	setp.eq.s32 	%p347, %r112, 9;
	selp.b64 	%rd604, %rd603, %rd600, %p347;
	add.s64 	%rd605, %rd603, %rd602;
	setp.eq.s32 	%p348, %r112, 10;
	selp.b64 	%rd606, %rd605, %rd604, %p348;
	ld.shared.v2.u64 	{%rd607, %rd608}, [_ZZN3cub18CUB_300001_SM_10006detail19three_way_partition29DeviceThreeWayPartitionKernelINS2_10policy_hubIiiE10Policy1000EPiS7_S7_S7_S7_NS0_13ScanTileStateImLb1EEE11GreaterThan8LessThaniNS2_19streaming_context_tIiEEEEvT0_T1_T2_T3_T4_T5_T6_T7_T8_iT9_E12temp_storage+80];
	add.s64 	%rd609, %rd605, %rd607;
	setp.eq.s32 	%p349, %r112, 11;
	selp.b64 	%rd610, %rd609, %rd606, %p349;
	add.s64 	%rd611, %rd609, %rd608;
	setp.eq.s32 	%p350, %r112, 12;
	selp.b64 	%rd612, %rd611, %rd610, %p350;
	ld.shared.v2.u64 	{%rd613, %rd614}, [_ZZN3cub18CUB_300001_SM_10006detail19three_way_partition29DeviceThreeWayPartitionKernelINS2_10policy_hubIiiE10Policy1000EPiS7_S7_S7_S7_NS0_13ScanTileStateImLb1EEE11GreaterThan8LessThaniNS2_19streaming_context_tIiEEEEvT0_T1_T2_T3_T4_T5_T6_T7_T8_iT9_E12temp_storage+96];
	add.s64 	%rd615, %rd611, %rd613;
	setp.eq.s32 	%p351, %r112, 13;
	selp.b64 	%rd616, %rd615, %rd612, %p351;
	add.s64 	%rd617, %rd615, %rd614;
	setp.eq.s32 	%p352, %r112, 14;
	selp.b64 	%rd618, %rd617, %rd616, %p352;
	ld.shared.v2.u64 	{%rd619, %rd620}, [_ZZN3cub18CUB_300001_SM_10006detail19three_way_partition29DeviceThreeWayPartitionKernelINS2_10policy_hubIiiE10Policy1000EPiS7_S7_S7_S7_NS0_13ScanTileStateImLb1EEE11GreaterThan8LessThaniNS2_19streaming_context_tIiEEEEvT0_T1_T2_T3_T4_T5_T6_T7_T8_iT9_E12temp_storage+112];
	add.s64 	%rd621, %rd617, %rd619;
	setp.eq.s32 	%p353, %r112, 15;
	selp.b64 	%rd622, %rd621, %rd618, %p353;
	add.s64 	%rd35, %rd621, %rd620;
	setp.gt.u32 	%p354, %r100, 31;
	setp.lt.u32 	%p355, %r100, 32;
	setp.eq.s32 	%p356, %r1084, 0;
	selp.b64 	%rd623, 0, %rd578, %p356;
	add.s64 	%rd857, %rd622, %rd623;
	selp.b64 	%rd37, %rd578, %rd857, %p355;
	@%p354 bra 	$L__BB5_129;
	setp.ne.s32 	%p357, %r100, 0;
	mul.wide.u32 	%rd624, %r3, 16;
	add.s64 	%rd38, %rd4, %rd624;
	@%p357 bra 	$L__BB5_116;
	st.shared.u64 	[_ZZN3cub18CUB_300001_SM_10006detail19three_way_partition29DeviceThreeWayPartitionKernelINS2_10policy_hubIiiE10Policy1000EPiS7_S7_S7_S7_NS0_13ScanTileStateImLb1EEE11GreaterThan8LessThaniNS2_19streaming_context_tIiEEEEvT0_T1_T2_T3_T4_T5_T6_T7_T8_iT9_E12temp_storage+184], %rd35;
	add.s64 	%rd625, %rd38, 512;
	mov.b64 	%rd626, 100;
	// begin inline asm
	st.relaxed.gpu.v2.u64 [%rd625], {%rd626, %rd35};
	// end inline asm
$L__BB5_116:
	not.b32 	%r114, %r100;
	mov.b32 	%r1139, 840;
	// begin inline asm
	nanosleep.u32 %r1139;
	// end inline asm
	mul.wide.u32 	%rd631, %r100, 16;
	xor.b64  	%rd632, %rd631, -16;
	add.s64 	%rd633, %rd38, %rd632;
	add.s64 	%rd630, %rd633, 512;
	// begin inline asm
	ld.relaxed.gpu.v2.u64 {%rd855, %rd852}, [%rd630];
	// end inline asm
	mov.b32 	%r1472, 36;
	mov.u32 	%r1476, %r3;
$L__BB5_117:
	setp.eq.s64 	%p358, %rd855, 99;
	mov.b32 	%r1141, -1;
	vote.sync.any.pred 	%p359, %p358, %r1141;
	not.pred 	%p360, %p359;
	@%p360 bra 	$L__BB5_119;
	mul.lo.s32 	%r1334, %r1476, 16807;
	and.b32  	%r1476, %r1334, 2147483647;
	add.s32 	%r1335, %r1472, 1;
	rem.u32 	%r1333, %r1476, %r1335;
	// begin inline asm
	nanosleep.u32 %r1333;
	// end inline asm
	shr.u32 	%r1472, %r1472, 1;
	// begin inline asm
	ld.relaxed.gpu.v2.u64 {%rd855, %rd852}, [%rd630];
	// end inline asm
	bra.uni 	$L__BB5_117;
$L__BB5_119:
	setp.eq.s64 	%p361, %rd855, 101;
	mov.b32 	%r1193, -1;
	vote.sync.ballot.b32 	%r1195, %p361, %r1193;
	// begin inline asm
	mov.u32 %r1143, %lanemask_ge;
	// end inline asm
	and.b32  	%r1196, %r1195, %r1143;
	or.b32  	%r1197, %r1196, -2147483648;
	add.s32 	%r1198, %r1197, -1;
	not.b32 	%r1199, %r1197;
	and.b32  	%r1200, %r1199, %r1198;
	popc.b32 	%r1147, %r1200;
	mov.b64 	{%r1145, %r1150}, %rd852;
	mov.b32 	%r1151, 1;
	// begin inline asm
	shfl.sync.down.b32 %r1144, %r1145, %r1151, %r1147, %r1193;
	// end inline asm
	// begin inline asm
	shfl.sync.down.b32 %r1149, %r1150, %r1151, %r1147, %r1193;
	// end inline asm
	mov.b64 	%rd634, {%r1144, %r1149};
	setp.lt.s32 	%p363, %r1084, %r1147;
	selp.b64 	%rd635, %rd634, 0, %p363;
	add.s64 	%rd636, %rd635, %rd852;
	mov.b64 	{%r1155, %r1160}, %rd636;
	mov.b32 	%r1161, 2;
	// begin inline asm
	shfl.sync.down.b32 %r1154, %r1155, %r1161, %r1147, %r1193;
	// end inline asm
	// begin inline asm
	shfl.sync.down.b32 %r1159, %r1160, %r1161, %r1147, %r1193;
	// end inline asm
	mov.b64 	%rd637, {%r1154, %r1159};
	add.s32 	%r120, %r1084, 2;
	setp.gt.s32 	%p364, %r120, %r1147;
	selp.b64 	%rd638, 0, %rd637, %p364;
	add.s64 	%rd639, %rd638, %rd636;
	mov.b64 	{%r1165, %r1170}, %rd639;
	mov.b32 	%r1171, 4;
	// begin inline asm
	shfl.sync.down.b32 %r1164, %r1165, %r1171, %r1147, %r1193;
	// end inline asm
	// begin inline asm
	shfl.sync.down.b32 %r1169, %r1170, %r1171, %r1147, %r1193;
	// end inline asm
	mov.b64 	%rd640, {%r1164, %r1169};
	add.s32 	%r121, %r1084, 4;
	setp.gt.s32 	%p365, %r121, %r1147;
	selp.b64 	%rd641, 0, %rd640, %p365;
	add.s64 	%rd642, %rd641, %rd639;
	mov.b64 	{%r1175, %r1180}, %rd642;
	mov.b32 	%r1181, 8;
	// begin inline asm
	shfl.sync.down.b32 %r1174, %r1175, %r1181, %r1147, %r1193;
	// end inline asm
	// begin inline asm
	shfl.sync.down.b32 %r1179, %r1180, %r1181, %r1147, %r1193;
	// end inline asm
	mov.b64 	%rd643, {%r1174, %r1179};
	add.s32 	%r122, %r1084, 8;
	setp.gt.s32 	%p366, %r122, %r1147;
	selp.b64 	%rd644, 0, %rd643, %p366;
	add.s64 	%rd645, %rd644, %rd642;
	mov.b64 	{%r1185, %r1190}, %rd645;
	mov.b32 	%r1191, 16;
	// begin inline asm
	shfl.sync.down.b32 %r1184, %r1185, %r1191, %r1147, %r1193;
	// end inline asm
	// begin inline asm
	shfl.sync.down.b32 %r1189, %r1190, %r1191, %r1147, %r1193;
	// end inline asm
	mov.b64 	%rd646, {%r1184, %r1189};
	add.s32 	%r123, %r1084, 16;
	setp.gt.s32 	%p367, %r123, %r1147;
	selp.b64 	%rd647, 0, %rd646, %p367;
	add.s64 	%rd853, %rd647, %rd645;
	add.s64 	%rd49, %rd4, 512;
	add.s32 	%r1475, %r3, %r114;
	mov.b32 	%r1474, 36;
$L__BB5_120:
	setp.ne.s64 	%p368, %rd855, 101;
	mov.b32 	%r1201, -1;
	vote.sync.all.pred 	%p369, %p368, %r1201;
	not.pred 	%p370, %p369;
	@%p370 bra 	$L__BB5_125;
	shr.u32 	%r1474, %r1474, 1;
	mul.wide.s32 	%rd690, %r1475, 16;
	add.s64 	%rd691, %rd49, %rd690;
	add.s64 	%rd689, %rd691, -512;
	// begin inline asm
	ld.relaxed.gpu.v2.u64 {%rd855, %rd856}, [%rd689];
	// end inline asm
	mov.u32 	%r1477, %r1474;
$L__BB5_122:
	setp.eq.s64 	%p431, %rd855, 99;
	mov.b32 	%r1272, -1;
	vote.sync.any.pred 	%p432, %p431, %r1272;
	not.pred 	%p433, %p432;
	@%p433 bra 	$L__BB5_124;
	mul.lo.s32 	%r1331, %r1476, 16807;
	and.b32  	%r1476, %r1331, 2147483647;
	add.s32 	%r1332, %r1477, 1;
	rem.u32 	%r1330, %r1476, %r1332;
	// begin inline asm
	nanosleep.u32 %r1330;
	// end inline asm
	shr.u32 	%r1477, %r1477, 1;
	// begin inline asm
	ld.relaxed.gpu.v2.u64 {%rd855, %rd856}, [%rd689];
	// end inline asm
	bra.uni 	$L__BB5_122;
$L__BB5_124:
	setp.eq.s64 	%p434, %rd855, 101;
	mov.b32 	%r1323, -1;
	vote.sync.ballot.b32 	%r1324, %p434, %r1323;
	and.b32  	%r1325, %r1324, %r1143;
	or.b32  	%r1326, %r1325, -2147483648;
	add.s32 	%r1327, %r1326, -1;
	not.b32 	%r1328, %r1326;
	and.b32  	%r1329, %r1328, %r1327;
	popc.b32 	%r1277, %r1329;
	mov.b64 	{%r1275, %r1280}, %rd856;
	mov.b32 	%r1281, 1;
	// begin inline asm
	shfl.sync.down.b32 %r1274, %r1275, %r1281, %r1277, %r1323;
	// end inline asm
	// begin inline asm
	shfl.sync.down.b32 %r1279, %r1280, %r1281, %r1277, %r1323;
	// end inline asm
	mov.b64 	%rd692, {%r1274, %r1279};
	setp.lt.s32 	%p436, %r1084, %r1277;
	selp.b64 	%rd693, %rd692, 0, %p436;
	add.s64 	%rd694, %rd693, %rd856;
	mov.b64 	{%r1285, %r1290}, %rd694;
	mov.b32 	%r1291, 2;
	// begin inline asm
	shfl.sync.down.b32 %r1284, %r1285, %r1291, %r1277, %r1323;
	// end inline asm
	// begin inline asm
	shfl.sync.down.b32 %r1289, %r1290, %r1291, %r1277, %r1323;
	// end inline asm
	mov.b64 	%rd695, {%r1284, %r1289};
	setp.gt.s32 	%p437, %r120, %r1277;
	selp.b64 	%rd696, 0, %rd695, %p437;
	add.s64 	%rd697, %rd694, %rd696;
	mov.b64 	{%r1295, %r1300}, %rd697;
	mov.b32 	%r1301, 4;
	// begin inline asm
	shfl.sync.down.b32 %r1294, %r1295, %r1301, %r1277, %r1323;
	// end inline asm
	// begin inline asm
	shfl.sync.down.b32 %r1299, %r1300, %r1301, %r1277, %r1323;
	// end inline asm
	mov.b64 	%rd698, {%r1294, %r1299};
	setp.gt.s32 	%p438, %r121, %r1277;
	selp.b64 	%rd699, 0, %rd698, %p438;
	add.s64 	%rd700, %rd699, %rd697;
	mov.b64 	{%r1305, %r1310}, %rd700;
	mov.b32 	%r1311, 8;
	// begin inline asm
	shfl.sync.down.b32 %r1304, %r1305, %r1311, %r1277, %r1323;
	// end inline asm
	// begin inline asm
	shfl.sync.down.b32 %r1309, %r1310, %r1311, %r1277, %r1323;
	// end inline asm
	mov.b64 	%rd701, {%r1304, %r1309};
	setp.gt.s32 	%p439, %r122, %r1277;
	selp.b64 	%rd702, 0, %rd701, %p439;
	add.s64 	%rd703, %rd702, %rd700;
	mov.b64 	{%r1315, %r1320}, %rd703;
	mov.b32 	%r1321, 16;
	// begin inline asm
	shfl.sync.down.b32 %r1314, %r1315, %r1321, %r1277, %r1323;
	// end inline asm
	// begin inline asm
	shfl.sync.down.b32 %r1319, %r1320, %r1321, %r1277, %r1323;
	// end inline asm
	mov.b64 	%rd704, {%r1314, %r1319};
	setp.gt.s32 	%p440, %r123, %r1277;
	selp.b64 	%rd705, 0, %rd704, %p440;
	add.s64 	%rd706, %rd703, %rd853;
	add.s64 	%rd853, %rd706, %rd705;
	add.s32 	%r1475, %r1475, -32;
	bra.uni 	$L__BB5_120;
$L__BB5_125:
	setp.ne.s32 	%p371, %r100, 0;
	@%p371 bra 	$L__BB5_127;
	add.s64 	%rd650, %rd853, %rd35;
	add.s64 	%rd648, %rd38, 512;
	mov.b64 	%rd649, 101;
	// begin inline asm
	st.relaxed.gpu.v2.u64 [%rd648], {%rd649, %rd650};
	// end inline asm
	st.shared.u64 	[_ZZN3cub18CUB_300001_SM_10006detail19three_way_partition29DeviceThreeWayPartitionKernelINS2_10policy_hubIiiE10Policy1000EPiS7_S7_S7_S7_NS0_13ScanTileStateImLb1EEE11GreaterThan8LessThaniNS2_19streaming_context_tIiEEEEvT0_T1_T2_T3_T4_T5_T6_T7_T8_iT9_E12temp_storage+168], %rd853;
	st.shared.u64 	[_ZZN3cub18CUB_300001_SM_10006detail19three_way_partition29DeviceThreeWayPartitionKernelINS2_10policy_hubIiiE10Policy1000EPiS7_S7_S7_S7_NS0_13ScanTileStateImLb1EEE11GreaterThan8LessThaniNS2_19streaming_context_tIiEEEEvT0_T1_T2_T3_T4_T5_T6_T7_T8_iT9_E12temp_storage+176], %rd650;
$L__BB5_127:
	setp.ne.s32 	%p372, %r1084, 0;
	mov.u64 	%rd857, %rd37;
	@%p372 bra 	$L__BB5_129;
	st.shared.u64 	[_ZZN3cub18CUB_300001_SM_10006detail19three_way_partition29DeviceThreeWayPartitionKernelINS2_10policy_hubIiiE10Policy1000EPiS7_S7_S7_S7_NS0_13ScanTileStateImLb1EEE11GreaterThan8LessThaniNS2_19streaming_context_tIiEEEEvT0_T1_T2_T3_T4_T5_T6_T7_T8_iT9_E12temp_storage+144], %rd853;
	mov.u64 	%rd857, %rd853;
$L__BB5_129:
	setp.le.s32 	%p373, %r101, %r1;
	setp.gt.s32 	%p374, %r101, %r1;
	bar.sync 	0;
	setp.eq.s32 	%p375, %r100, 0;
	ld.shared.u64 	%rd651, [_ZZN3cub18CUB_300001_SM_10006detail19three_way_partition29DeviceThreeWayPartitionKernelINS2_10policy_hubIiiE10Policy1000EPiS7_S7_S7_S7_NS0_13ScanTileStateImLb1EEE11GreaterThan8LessThaniNS2_19streaming_context_tIiEEEEvT0_T1_T2_T3_T4_T5_T6_T7_T8_iT9_E12temp_storage+144];
	selp.b64 	%rd652, 0, %rd651, %p375;
	add.s64 	%rd653, %rd652, %rd857;
	setp.lt.s32 	%p376, %r101, %r2;
	selp.u64 	%rd654, 1, 0, %p376;
	selp.b64 	%rd655, 4294967296, %rd654, %p374;
	add.s64 	%rd63, %rd653, %rd655;
	add.s64 	%rd64, %rd28, %rd653;
	add.s64 	%rd65, %rd29, %rd653;
	setp.gt.s32 	%p377, %r104, %r1;
	setp.lt.s32 	%p378, %r104, %r2;
	selp.u64 	%rd656, 1, 0, %p378;
	selp.b64 	%rd657, 4294967296, %rd656, %p377;
	add.s64 	%rd66, %rd65, %rd657;
	add.s64 	%rd67, %rd30, %rd653;
	add.s64 	%rd68, %rd31, %rd653;
	add.s64 	%rd69, %rd32, %rd653;
	setp.gt.s32 	%p379, %r108, %r1;
	setp.lt.s32 	%p380, %r108, %r2;
	selp.u64 	%rd658, 1, 0, %p380;
	selp.b64 	%rd659, 4294967296, %rd658, %p379;
	add.s64 	%rd70, %rd69, %rd659;
	setp.gt.s32 	%p381, %r109, %r1;
	setp.lt.s32 	%p382, %r109, %r2;
	selp.u64 	%rd660, 1, 0, %p382;
	selp.b64 	%rd661, 4294967296, %rd660, %p381;
	add.s64 	%rd71, %rd70, %rd661;
	setp.gt.s32 	%p383, %r110, %r1;
	setp.lt.s32 	%p384, %r110, %r2;
	selp.u64 	%rd662, 1, 0, %p384;
	selp.b64 	%rd663, 4294967296, %rd662, %p383;
	add.s64 	%rd72, %rd71, %rd663;
	ld.shared.u64 	%rd664, [_ZZN3cub18CUB_300001_SM_10006detail19three_way_partition29DeviceThreeWayPartitionKernelINS2_10policy_hubIiiE10Policy1000EPiS7_S7_S7_S7_NS0_13ScanTileStateImLb1EEE11GreaterThan8LessThaniNS2_19streaming_context_tIiEEEEvT0_T1_T2_T3_T4_T5_T6_T7_T8_iT9_E12temp_storage+184];
	ld.shared.u64 	%rd665, [_ZZN3cub18CUB_300001_SM_10006detail19three_way_partition29DeviceThreeWayPartitionKernelINS2_10policy_hubIiiE10Policy1000EPiS7_S7_S7_S7_NS0_13ScanTileStateImLb1EEE11GreaterThan8LessThaniNS2_19streaming_context_tIiEEEEvT0_T1_T2_T3_T4_T5_T6_T7_T8_iT9_E12temp_storage+168];
	bar.sync 	0;
	{ .reg .b32 tmp; mov.b64 {tmp, %r134}, %rd665; }
	cvt.u32.u64 	%r135, %rd665;
	bar.sync 	0;
	{ .reg .b32 tmp; mov.b64 {tmp, %r136}, %rd664; }
	cvt.u32.u64 	%r1203, %rd664;
	add.s32 	%r137, %r136, %r1203;
	sub.s32 	%r138, %r136, %r135;
	mad.lo.s32 	%r1204, %r100, 11, %r135;
	add.s32 	%r1205, %r1204, %r137;
	add.s32 	%r139, %r1205, %r134;
	{ .reg .b32 tmp; mov.b64 {tmp, %r140}, %rd653; }
	cvt.u32.u64 	%r141, %rd653;
	@%p373 bra 	$L__BB5_131;
	sub.s32 	%r1478, %r140, %r134;
	bra.uni 	$L__BB5_134;
$L__BB5_131:
	setp.ge.s32 	%p385, %r101, %r2;
	@%p385 bra 	$L__BB5_133;
	add.s32 	%r1478, %r138, %r141;
	bra.uni 	$L__BB5_134;
$L__BB5_133:
	add.s32 	%r1206, %r141, %r140;
	sub.s32 	%r1478, %r139, %r1206;
$L__BB5_134:
	setp.le.s32 	%p386, %r102, %r1;
	shl.b32 	%r1207, %r1478, 2;
	mov.u32 	%r1208, _ZZN3cub18CUB_300001_SM_10006detail19three_way_partition29DeviceThreeWayPartitionKernelINS2_10policy_hubIiiE10Policy1000EPiS7_S7_S7_S7_NS0_13ScanTileStateImLb1EEE11GreaterThan8LessThaniNS2_19streaming_context_tIiEEEEvT0_T1_T2_T3_T4_T5_T6_T7_T8_iT9_E12temp_storage;
	add.s32 	%r1209, %r1208, %r1207;
	st.shared.u32 	[%r1209], %r101;
	{ .reg .b32 tmp; mov.b64 {tmp, %r146}, %rd63; }
	cvt.u32.u64 	%r147, %rd63;
	@%p386 bra 	$L__BB5_136;
	sub.s32 	%r1479, %r146, %r134;
	bra.uni 	$L__BB5_139;
$L__BB5_136:
	setp.ge.s32 	%p387, %r102, %r2;
	@%p387 bra 	$L__BB5_138;
	add.s32 	%r1479, %r138, %r147;
	bra.uni 	$L__BB5_139;
$L__BB5_138:
	add.s32 	%r1210, %r147, %r146;
	sub.s32 	%r1211, %r139, %r1210;
	add.s32 	%r1479, %r1211, 1;
$L__BB5_139:
	setp.le.s32 	%p388, %r103, %r1;
	shl.b32 	%r1212, %r1479, 2;
	add.s32 	%r1214, %r1208, %r1212;
	st.shared.u32 	[%r1214], %r102;
	{ .reg .b32 tmp; mov.b64 {tmp, %r152}, %rd64; }
	cvt.u32.u64 	%r153, %rd64;
	@%p388 bra 	$L__BB5_141;
	sub.s32 	%r1480, %r152, %r134;
	bra.uni 	$L__BB5_144;
$L__BB5_141:
	setp.ge.s32 	%p389, %r103, %r2;
	@%p389 bra 	$L__BB5_143;
	add.s32 	%r1480, %r138, %r153;
	bra.uni 	$L__BB5_144;
$L__BB5_143:
	add.s32 	%r1215, %r153, %r152;
	sub.s32 	%r1216, %r139, %r1215;
	add.s32 	%r1480, %r1216, 2;
$L__BB5_144:
	setp.le.s32 	%p390, %r104, %r1;
	shl.b32 	%r1217, %r1480, 2;
	add.s32 	%r1219, %r1208, %r1217;
	st.shared.u32 	[%r1219], %r103;
	{ .reg .b32 tmp; mov.b64 {tmp, %r158}, %rd65; }
	cvt.u32.u64 	%r159, %rd65;
	@%p390 bra 	$L__BB5_146;
	sub.s32 	%r1481, %r158, %r134;
	bra.uni 	$L__BB5_149;
$L__BB5_146:
	setp.ge.s32 	%p391, %r104, %r2;
	@%p391 bra 	$L__BB5_148;
	add.s32 	%r1481, %r138, %r159;
	bra.uni 	$L__BB5_149;
$L__BB5_148:
	add.s32 	%r1220, %r159, %r158;
	sub.s32 	%r1221, %r139, %r1220;
	add.s32 	%r1481, %r1221, 3;
$L__BB5_149:
	setp.le.s32 	%p392, %r105, %r1;
	shl.b32 	%r1222, %r1481, 2;
	add.s32 	%r1224, %r1208, %r1222;
	st.shared.u32 	[%r1224], %r104;
	{ .reg .b32 tmp; mov.b64 {tmp, %r164}, %rd66; }
	cvt.u32.u64 	%r165, %rd66;
	@%p392 bra 	$L__BB5_151;
	sub.s32 	%r1482, %r164, %r134;
	bra.uni 	$L__BB5_154;
$L__BB5_151:
	setp.ge.s32 	%p393, %r105, %r2;
	@%p393 bra 	$L__BB5_153;
	add.s32 	%r1482, %r138, %r165;
	bra.uni 	$L__BB5_154;
$L__BB5_153:
	add.s32 	%r1225, %r165, %r164;
	sub.s32 	%r1226, %r139, %r1225;
	add.s32 	%r1482, %r1226, 4;
$L__BB5_154:
	setp.le.s32 	%p394, %r106, %r1;
	shl.b32 	%r1227, %r1482, 2;
	add.s32 	%r1229, %r1208, %r1227;
	st.shared.u32 	[%r1229], %r105;
	{ .reg .b32 tmp; mov.b64 {tmp, %r170}, %rd67; }
	cvt.u32.u64 	%r171, %rd67;
	@%p394 bra 	$L__BB5_156;
	sub.s32 	%r1483, %r170, %r134;
	bra.uni 	$L__BB5_159;
$L__BB5_156:
	setp.ge.s32 	%p395, %r106, %r2;
	@%p395 bra 	$L__BB5_158;
	add.s32 	%r1483, %r138, %r171;
	bra.uni 	$L__BB5_159;
$L__BB5_158:
	add.s32 	%r1230, %r171, %r170;
	sub.s32 	%r1231, %r139, %r1230;
	add.s32 	%r1483, %r1231, 5;
$L__BB5_159:
	setp.le.s32 	%p396, %r107, %r1;
	shl.b32 	%r1232, %r1483, 2;
	add.s32 	%r1234, %r1208, %r1232;
	st.shared.u32 	[%r1234], %r106;
	{ .reg .b32 tmp; mov.b64 {tmp, %r176}, %rd68; }
	cvt.u32.u64 	%r177, %rd68;
	@%p396 bra 	$L__BB5_161;
	sub.s32 	%r1484, %r176, %r134;
	bra.uni 	$L__BB5_164;
$L__BB5_161:
	setp.ge.s32 	%p397, %r107, %r2;
	@%p397 bra 	$L__BB5_163;
	add.s32 	%r1484, %r138, %r177;
	bra.uni 	$L__BB5_164;
$L__BB5_163:
	add.s32 	%r1235, %r177, %r176;
	sub.s32 	%r1236, %r139, %r1235;
	add.s32 	%r1484, %r1236, 6;
$L__BB5_164:
	setp.le.s32 	%p398, %r108, %r1;
	shl.b32 	%r1237, %r1484, 2;
	add.s32 	%r1239, %r1208, %r1237;
	st.shared.u32 	[%r1239], %r107;
	{ .reg .b32 tmp; mov.b64 {tmp, %r182}, %rd69; }
	cvt.u32.u64 	%r183, %rd69;
	@%p398 bra 	$L__BB5_166;
	sub.s32 	%r1485, %r182, %r134;
	bra.uni 	$L__BB5_169;
$L__BB5_166:
	setp.ge.s32 	%p399, %r108, %r2;
	@%p399 bra 	$L__BB5_168;
	add.s32 	%r1485, %r138, %r183;
	bra.uni 	$L__BB5_169;
$L__BB5_168:
	add.s32 	%r1240, %r183, %r182;
	sub.s32 	%r1241, %r139, %r1240;
	add.s32 	%r1485, %r1241, 7;
$L__BB5_169:
	setp.le.s32 	%p400, %r109, %r1;
	shl.b32 	%r1242, %r1485, 2;
	add.s32 	%r1244, %r1208, %r1242;
	st.shared.u32 	[%r1244], %r108;
	{ .reg .b32 tmp; mov.b64 {tmp, %r188}, %rd70; }
	cvt.u32.u64 	%r189, %rd70;
	@%p400 bra 	$L__BB5_171;
	sub.s32 	%r1486, %r188, %r134;
	bra.uni 	$L__BB5_174;
$L__BB5_171:
	setp.ge.s32 	%p401, %r109, %r2;
	@%p401 bra 	$L__BB5_173;
	add.s32 	%r1486, %r138, %r189;
	bra.uni 	$L__BB5_174;
$L__BB5_173:
	add.s32 	%r1245, %r189, %r188;
	sub.s32 	%r1246, %r139, %r1245;
	add.s32 	%r1486, %r1246, 8;
$L__BB5_174:
	setp.le.s32 	%p402, %r110, %r1;
	shl.b32 	%r1247, %r1486, 2;
	add.s32 	%r1249, %r1208, %r1247;
	st.shared.u32 	[%r1249], %r109;
	{ .reg .b32 tmp; mov.b64 {tmp, %r194}, %rd71; }
	cvt.u32.u64 	%r195, %rd71;
	@%p402 bra 	$L__BB5_176;
	sub.s32 	%r1487, %r194, %r134;
	bra.uni 	$L__BB5_179;
$L__BB5_176:
	setp.ge.s32 	%p403, %r110, %r2;
	@%p403 bra 	$L__BB5_178;
	add.s32 	%r1487, %r138, %r195;
	bra.uni 	$L__BB5_179;
$L__BB5_178:
	add.s32 	%r1250, %r195, %r194;
	sub.s32 	%r1251, %r139, %r1250;
	add.s32 	%r1487, %r1251, 9;
$L__BB5_179:
	setp.le.s32 	%p404, %r111, %r1;
	shl.b32 	%r1252, %r1487, 2;
	add.s32 	%r1254, %r1208, %r1252;
	st.shared.u32 	[%r1254], %r110;
	{ .reg .b32 tmp; mov.b64 {tmp, %r200}, %rd72; }
	cvt.u32.u64 	%r201, %rd72;
	@%p404 bra 	$L__BB5_181;
	sub.s32 	%r1488, %r200, %r134;
	bra.uni 	$L__BB5_184;
$L__BB5_181:
	setp.ge.s32 	%p405, %r111, %r2;
	@%p405 bra 	$L__BB5_183;
	add.s32 	%r1488, %r138, %r201;
	bra.uni 	$L__BB5_184;
$L__BB5_183:
	add.s32 	%r1255, %r201, %r200;
	sub.s32 	%r1256, %r139, %r1255;
	add.s32 	%r1488, %r1256, 10;
$L__BB5_184:
	shl.b32 	%r1258, %r1488, 2;
	add.s32 	%r1260, %r1208, %r1258;
	st.shared.u32 	[%r1260], %r111;
	bar.sync 	0;
	setp.ne.s16 	%p406, %rs15, 0;
	mov.b32 	%r1489, 0;
	@%p406 bra 	$L__BB5_186;
	ld.param.u64 	%rd666, [%rd1+8];
	cvta.to.global.u64 	%rd667, %rd666;
	ld.global.u32 	%r1489, [%rd667];
$L__BB5_186:
	add.s32 	%r208, %r1489, %r134;
	setp.ne.s16 	%p407, %rs15, 0;
	mov.b32 	%r1490, 0;
	@%p407 bra 	$L__BB5_188;
	ld.param.u64 	%rd668, [%rd1+8];
	cvta.to.global.u64 	%rd669, %rd668;
	ld.global.u32 	%r1490, [%rd669+4];
$L__BB5_188:
	add.s32 	%r211, %r1490, %r135;
	setp.ne.s16 	%p408, %rs15, 0;
	mov.b32 	%r1491, 0;
	@%p408 bra 	$L__BB5_190;
	ld.param.u64 	%rd670, [%rd1+8];
	cvta.to.global.u64 	%rd671, %rd670;
	ld.global.u32 	%r1491, [%rd671+8];
$L__BB5_190:
	ld.param.u64 	%rd846, [_ZN3cub18CUB_300001_SM_10006detail19three_way_partition29DeviceThreeWayPartitionKernelINS2_10policy_hubIiiE10Policy1000EPiS7_S7_S7_S7_NS0_13ScanTileStateImLb1EEE11GreaterThan8LessThaniNS2_19streaming_context_tIiEEEEvT0_T1_T2_T3_T4_T5_T6_T7_T8_iT9__param_3];
	ld.param.u64 	%rd842, [_ZN3cub18CUB_300001_SM_10006detail19three_way_partition29DeviceThreeWayPartitionKernelINS2_10policy_hubIiiE10Policy1000EPiS7_S7_S7_S7_NS0_13ScanTileStateImLb1EEE11GreaterThan8LessThaniNS2_19streaming_context_tIiEEEEvT0_T1_T2_T3_T4_T5_T6_T7_T8_iT9__param_2];
	ld.param.u64 	%rd838, [_ZN3cub18CUB_300001_SM_10006detail19three_way_partition29DeviceThreeWayPartitionKernelINS2_10policy_hubIiiE10Policy1000EPiS7_S7_S7_S7_NS0_13ScanTileStateImLb1EEE11GreaterThan8LessThaniNS2_19streaming_context_tIiEEEEvT0_T1_T2_T3_T4_T5_T6_T7_T8_iT9__param_1];
	add.s32 	%r1263, %r135, %r134;
	mov.u32 	%r1264, %ctaid.x;
	mul.lo.s32 	%r1265, %r1264, 5632;
	sub.s32 	%r1266, %r1265, %r1263;
	add.s32 	%r1267, %r1266, %r1491;
	cvt.s64.s32 	%rd672, %r1267;
	shl.b32 	%r1268, %r100, 2;
	add.s32 	%r214, %r1208, %r1268;
	ld.shared.u32 	%r215, [%r214];
	setp.ge.s32 	%p409, %r100, %r136;
	cvt.u64.u32 	%rd673, %r100;
	cvt.s64.s32 	%rd674, %r208;
	add.s64 	%rd675, %rd673, %rd674;
	cvta.to.global.u64 	%rd676, %rd838;
	shl.b64 	%rd677, %rd675, 2;
	add.s64 	%rd73, %rd676, %rd677;
	sub.s32 	%r1270, %r100, %r136;
	cvt.s64.s32 	%rd678, %r1270;
	cvt.s64.s32 	%rd679, %r211;
	add.s64 	%rd680, %rd678, %rd679;
	cvta.to.global.u64 	%rd681, %rd842;
	shl.b64 	%rd682, %rd680, 2;
	add.s64 	%rd74, %rd681, %rd682;
	sub.s32 	%r1271, %r100, %r137;
	cvt.s64.s32 	%rd683, %r1271;
	add.s64 	%rd684, %rd683, %rd672;
	cvta.to.global.u64 	%rd685, %rd846;
	shl.b64 	%rd686, %rd684, 2;
	add.s64 	%rd75, %rd685, %rd686;
	@%p409 bra 	$L__BB5_192;
	st.global.u32 	[%rd73], %r215;
	bra.uni 	$L__BB5_195;
$L__BB5_192:
	setp.ge.s32 	%p410, %r100, %r137;
	@%p410 bra 	$L__BB5_194;
	st.global.u32 	[%rd74], %r215;
	bra.uni 	$L__BB5_195;
$L__BB5_194:
	st.global.u32 	[%rd75], %r215;
$L__BB5_195:
	add.s32 	%r216, %r100, 512;
	ld.shared.u32 	%r217, [%r214+2048];
	setp.lt.s32 	%p411, %r216, %r136;
	@%p411 bra 	$L__BB5_199;
	setp.lt.s32 	%p412, %r216, %r137;
	@%p412 bra 	$L__BB5_198;
	st.global.u32 	[%rd75+2048], %r217;
	bra.uni 	$L__BB5_200;
$L__BB5_198:
	st.global.u32 	[%rd74+2048], %r217;
	bra.uni 	$L__BB5_200;
$L__BB5_199:
	st.global.u32 	[%rd73+2048], %r217;
$L__BB5_200:
	or.b32  	%r218, %r100, 1024;
	ld.shared.u32 	%r219, [%r214+4096];
	setp.lt.s32 	%p413, %r218, %r136;
	@%p413 bra 	$L__BB5_204;
	setp.lt.s32 	%p414, %r218, %r137;
	@%p414 bra 	$L__BB5_203;
	st.global.u32 	[%rd75+4096], %r219;
	bra.uni 	$L__BB5_205;
$L__BB5_203:
	st.global.u32 	[%rd74+4096], %r219;
	bra.uni 	$L__BB5_205;
$L__BB5_204:
	st.global.u32 	[%rd73+4096], %r219;
$L__BB5_205:
	add.s32 	%r220, %r100, 1536;
	ld.shared.u32 	%r221, [%r214+6144];
	setp.lt.s32 	%p415, %r220, %r136;
	@%p415 bra 	$L__BB5_209;
	setp.lt.s32 	%p416, %r220, %r137;
	@%p416 bra 	$L__BB5_208;
	st.global.u32 	[%rd75+6144], %r221;
	bra.uni 	$L__BB5_210;
$L__BB5_208:
	st.global.u32 	[%rd74+6144], %r221;
	bra.uni 	$L__BB5_210;
$L__BB5_209:
	st.global.u32 	[%rd73+6144], %r221;
$L__BB5_210:
	or.b32  	%r222, %r100, 2048;
	ld.shared.u32 	%r223, [%r214+8192];
	setp.lt.s32 	%p417, %r222, %r136;
	@%p417 bra 	$L__BB5_214;
	setp.lt.s32 	%p418, %r222, %r137;
	@%p418 bra 	$L__BB5_213;
	st.global.u32 	[%rd75+8192], %r223;
	bra.uni 	$L__BB5_215;
$L__BB5_213:
	st.global.u32 	[%rd74+8192], %r223;
	bra.uni 	$L__BB5_215;
$L__BB5_214:
	st.global.u32 	[%rd73+8192], %r223;
$L__BB5_215:
	add.s32 	%r224, %r100, 2560;
	ld.shared.u32 	%r225, [%r214+10240];
	setp.lt.s32 	%p419, %r224, %r136;
	@%p419 bra 	$L__BB5_219;
	setp.lt.s32 	%p420, %r224, %r137;
	@%p420 bra 	$L__BB5_218;
	st.global.u32 	[%rd75+10240], %r225;
	bra.uni 	$L__BB5_220;
$L__BB5_218:
	st.global.u32 	[%rd74+10240], %r225;
	bra.uni 	$L__BB5_220;
$L__BB5_219:
	st.global.u32 	[%rd73+10240], %r225;
$L__BB5_220:
	or.b32  	%r226, %r100, 3072;
	ld.shared.u32 	%r227, [%r214+12288];
	setp.lt.s32 	%p421, %r226, %r136;
	@%p421 bra 	$L__BB5_224;
	setp.lt.s32 	%p422, %r226, %r137;
	@%p422 bra 	$L__BB5_223;
	st.global.u32 	[%rd75+12288], %r227;
	bra.uni 	$L__BB5_225;
$L__BB5_223:
	st.global.u32 	[%rd74+12288], %r227;
	bra.uni 	$L__BB5_225;
$L__BB5_224:
	st.global.u32 	[%rd73+12288], %r227;
$L__BB5_225:
	add.s32 	%r228, %r100, 3584;
	ld.shared.u32 	%r229, [%r214+14336];
	setp.lt.s32 	%p423, %r228, %r136;
	@%p423 bra 	$L__BB5_229;
	setp.lt.s32 	%p424, %r228, %r137;
	@%p424 bra 	$L__BB5_228;
	st.global.u32 	[%rd75+14336], %r229;
	bra.uni 	$L__BB5_230;
$L__BB5_228:
	st.global.u32 	[%rd74+14336], %r229;
	bra.uni 	$L__BB5_230;
$L__BB5_229:
	st.global.u32 	[%rd73+14336], %r229;
$L__BB5_230:
	or.b32  	%r230, %r100, 4096;
	ld.shared.u32 	%r231, [%r214+16384];
	setp.lt.s32 	%p425, %r230, %r136;
	@%p425 bra 	$L__BB5_234;
	setp.lt.s32 	%p426, %r230, %r137;
	@%p426 bra 	$L__BB5_233;
	st.global.u32 	[%rd75+16384], %r231;
	bra.uni 	$L__BB5_235;
$L__BB5_233:
	st.global.u32 	[%rd74+16384], %r231;
	bra.uni 	$L__BB5_235;
$L__BB5_234:
	st.global.u32 	[%rd73+16384], %r231;
$L__BB5_235:
	add.s32 	%r232, %r100, 4608;
	ld.shared.u32 	%r233, [%r214+18432];
	setp.lt.s32 	%p427, %r232, %r136;
	@%p427 bra 	$L__BB5_239;
	setp.lt.s32 	%p428, %r232, %r137;
	@%p428 bra 	$L__BB5_238;
	st.global.u32 	[%rd75+18432], %r233;
	bra.uni 	$L__BB5_240;
$L__BB5_238:
	st.global.u32 	[%rd74+18432], %r233;
	bra.uni 	$L__BB5_240;
$L__BB5_239:
	st.global.u32 	[%rd73+18432], %r233;
$L__BB5_240:
	or.b32  	%r234, %r100, 5120;
	ld.shared.u32 	%r235, [%r214+20480];
	setp.lt.s32 	%p429, %r234, %r136;
	@%p429 bra 	$L__BB5_244;
	setp.lt.s32 	%p430, %r234, %r137;
	@%p430 bra 	$L__BB5_243;
	st.global.u32 	[%rd75+20480], %r235;
	bra.uni 	$L__BB5_611;
$L__BB5_243:
	st.global.u32 	[%rd74+20480], %r235;
	bra.uni 	$L__BB5_611;
$L__BB5_244:
	st.global.u32 	[%rd73+20480], %r235;
	bra.uni 	$L__BB5_611;
$L__BB5_245:
	ld.param.u32 	%r1449, [_ZN3cub18CUB_300001_SM_10006detail19three_way_partition29DeviceThreeWayPartitionKernelINS2_10policy_hubIiiE10Policy1000EPiS7_S7_S7_S7_NS0_13ScanTileStateImLb1EEE11GreaterThan8LessThaniNS2_19streaming_context_tIiEEEEvT0_T1_T2_T3_T4_T5_T6_T7_T8_iT9__param_8];
	sub.s32 	%r236, %r1449, %r4;
	setp.ne.s32 	%p2, %r3, 0;
	@%p2 bra 	$L__BB5_408;
	ld.param.u8 	%rs5, [%rd1];
	setp.eq.s16 	%p167, %rs5, 0;
	ld.param.s32 	%rd372, [%rd1+4];
	selp.b64 	%rd373, %rd372, 0, %p167;
	cvt.u64.u32 	%rd374, %r4;
	add.s64 	%rd375, %rd373, %rd374;
	mov.u32 	%r880, %tid.x;
	mul.lo.s32 	%r237, %r880, 11;
	setp.ge.s32 	%p168, %r237, %r236;
	cvt.u64.u32 	%rd376, %r237;
	add.s64 	%rd377, %rd375, %rd376;
	shl.b64 	%rd378, %rd377, 2;
	add.s64 	%rd76, %rd2, %rd378;
	@%p168 bra 	$L__BB5_248;
	ld.global.u32 	%r1492, [%rd76];
$L__BB5_248:
	add.s32 	%r882, %r237, 1;
	setp.ge.s32 	%p169, %r882, %r236;
	@%p169 bra 	$L__BB5_250;
	ld.global.u32 	%r1493, [%rd76+4];
$L__BB5_250:
	add.s32 	%r884, %r237, 2;
	setp.ge.s32 	%p170, %r884, %r236;
	@%p170 bra 	$L__BB5_252;
	ld.global.u32 	%r1494, [%rd76+8];
$L__BB5_252:
	add.s32 	%r886, %r237, 3;
	setp.ge.s32 	%p171, %r886, %r236;
	@%p171 bra 	$L__BB5_254;
	ld.global.u32 	%r1495, [%rd76+12];
$L__BB5_254:
	add.s32 	%r888, %r237, 4;
	setp.ge.s32 	%p172, %r888, %r236;
	@%p172 bra 	$L__BB5_256;
	ld.global.u32 	%r1496, [%rd76+16];
$L__BB5_256:
	add.s32 	%r890, %r237, 5;
	setp.ge.s32 	%p173, %r890, %r236;
	@%p173 bra 	$L__BB5_258;
	ld.global.u32 	%r1497, [%rd76+20];
$L__BB5_258:
	add.s32 	%r892, %r237, 6;
	setp.ge.s32 	%p174, %r892, %r236;
	@%p174 bra 	$L__BB5_260;
	ld.global.u32 	%r1498, [%rd76+24];
$L__BB5_260:
	add.s32 	%r894, %r237, 7;
	setp.ge.s32 	%p175, %r894, %r236;
	@%p175 bra 	$L__BB5_262;
	ld.global.u32 	%r1499, [%rd76+28];
$L__BB5_262:
	add.s32 	%r896, %r237, 8;
	setp.ge.s32 	%p176, %r896, %r236;
	@%p176 bra 	$L__BB5_264;
	ld.global.u32 	%r1500, [%rd76+32];
$L__BB5_264:
	add.s32 	%r898, %r237, 9;
	setp.ge.s32 	%p177, %r898, %r236;
	@%p177 bra 	$L__BB5_266;
	ld.global.u32 	%r1501, [%rd76+36];
$L__BB5_266:
	add.s32 	%r900, %r237, 10;
	setp.ge.s32 	%p178, %r900, %r236;
	@%p178 bra 	$L__BB5_268;
	ld.global.u32 	%r1502, [%rd76+40];
$L__BB5_268:
	ld.param.u32 	%r1456, [_ZN3cub18CUB_300001_SM_10006detail19three_way_partition29DeviceThreeWayPartitionKernelINS2_10policy_hubIiiE10Policy1000EPiS7_S7_S7_S7_NS0_13ScanTileStateImLb1EEE11GreaterThan8LessThaniNS2_19streaming_context_tIiEEEEvT0_T1_T2_T3_T4_T5_T6_T7_T8_iT9__param_8];
	mov.u32 	%r260, %tid.x;
	mul.lo.s32 	%r952, %r260, 11;
	add.s32 	%r953, %r952, 10;
	mov.u32 	%r954, %ctaid.x;
	mul.lo.s32 	%r955, %r954, 5632;
	sub.s32 	%r956, %r1456, %r955;
	setp.lt.s32 	%p179, %r953, %r956;
	add.s32 	%r957, %r952, 9;
	setp.lt.s32 	%p180, %r957, %r956;
	add.s32 	%r958, %r952, 8;
	setp.lt.s32 	%p181, %r958, %r956;
	add.s32 	%r959, %r952, 7;
	setp.lt.s32 	%p182, %r959, %r956;
	add.s32 	%r960, %r952, 6;
	setp.lt.s32 	%p183, %r960, %r956;
	add.s32 	%r961, %r952, 5;
	setp.lt.s32 	%p184, %r961, %r956;
	add.s32 	%r962, %r952, 4;
	setp.lt.s32 	%p185, %r962, %r956;
	add.s32 	%r963, %r952, 3;
	setp.lt.s32 	%p186, %r963, %r956;
	add.s32 	%r964, %r952, 2;
	setp.lt.s32 	%p187, %r964, %r956;
	add.s32 	%r965, %r952, 1;
	setp.lt.s32 	%p188, %r965, %r956;
	setp.lt.s32 	%p189, %r952, %r956;
	setp.gt.s32 	%p190, %r1492, %r1;
	setp.lt.s32 	%p191, %r1492, %r2;
	selp.u64 	%rd379, 1, 0, %p191;
	selp.b64 	%rd380, 4294967296, %rd379, %p190;
	selp.b64 	%rd77, %rd380, 4294967297, %p189;
	setp.gt.s32 	%p192, %r1493, %r1;
	setp.lt.s32 	%p193, %r1493, %r2;
	selp.u64 	%rd381, 1, 0, %p193;
	selp.b64 	%rd382, 4294967296, %rd381, %p192;
	selp.b64 	%rd78, %rd382, 4294967297, %p188;
	setp.gt.s32 	%p194, %r1494, %r1;
	setp.lt.s32 	%p195, %r1494, %r2;
	selp.u64 	%rd383, 1, 0, %p195;
	selp.b64 	%rd384, 4294967296, %rd383, %p194;
	selp.b64 	%rd79, %rd384, 4294967297, %p187;
	setp.gt.s32 	%p196, %r1495, %r1;
	setp.lt.s32 	%p197, %r1495, %r2;
	selp.u64 	%rd385, 1, 0, %p197;
	selp.b64 	%rd386, 4294967296, %rd385, %p196;
	selp.b64 	%rd80, %rd386, 4294967297, %p186;
	setp.gt.s32 	%p198, %r1496, %r1;
	setp.lt.s32 	%p199, %r1496, %r2;
	selp.u64 	%rd387, 1, 0, %p199;
	selp.b64 	%rd388, 4294967296, %rd387, %p198;
	selp.b64 	%rd81, %rd388, 4294967297, %p185;
	setp.gt.s32 	%p200, %r1497, %r1;
	setp.lt.s32 	%p201, %r1497, %r2;
	selp.u64 	%rd389, 1, 0, %p201;
	selp.b64 	%rd390, 4294967296, %rd389, %p200;
	selp.b64 	%rd82, %rd390, 4294967297, %p184;
	setp.gt.s32 	%p202, %r1498, %r1;
	setp.lt.s32 	%p203, %r1498, %r2;
	selp.u64 	%rd391, 1, 0, %p203;
	selp.b64 	%rd392, 4294967296, %rd391, %p202;
	selp.b64 	%rd83, %rd392, 4294967297, %p183;
	setp.gt.s32 	%p204, %r1499, %r1;
	setp.lt.s32 	%p205, %r1499, %r2;
	selp.u64 	%rd393, 1, 0, %p205;
	selp.b64 	%rd394, 4294967296, %rd393, %p204;
	selp.b64 	%rd84, %rd394, 4294967297, %p182;
	setp.gt.s32 	%p206, %r1500, %r1;
	setp.lt.s32 	%p207, %r1500, %r2;
	selp.u64 	%rd395, 1, 0, %p207;
	selp.b64 	%rd396, 4294967296, %rd395, %p206;
	selp.b64 	%rd85, %rd396, 4294967297, %p181;
	setp.gt.s32 	%p208, %r1501, %r1;
	setp.lt.s32 	%p209, %r1501, %r2;
	selp.u64 	%rd397, 1, 0, %p209;
	selp.b64 	%rd398, 4294967296, %rd397, %p208;
	selp.b64 	%rd86, %rd398, 4294967297, %p180;
	setp.gt.s32 	%p210, %r1502, %r1;
	setp.lt.s32 	%p211, %r1502, %r2;
	selp.u64 	%rd399, 1, 0, %p211;
	selp.b64 	%rd400, 4294967296, %rd399, %p210;
	selp.b64 	%rd87, %rd400, 4294967297, %p179;
	bar.sync 	0;
	add.s64 	%rd88, %rd78, %rd77;
	add.s64 	%rd89, %rd79, %rd88;
	add.s64 	%rd90, %rd80, %rd89;
	add.s64 	%rd91, %rd81, %rd90;
	add.s64 	%rd92, %rd82, %rd91;
	add.s64 	%rd93, %rd83, %rd92;
	add.s64 	%rd94, %rd84, %rd93;
	add.s64 	%rd95, %rd85, %rd94;
	add.s64 	%rd96, %rd86, %rd95;
	add.s64 	%rd401, %rd87, %rd96;
	mov.b64 	{%r903, %r908}, %rd401;
	// begin inline asm
	mov.u32 %r901, %laneid;
	// end inline asm
	mov.b32 	%r909, 1;
	mov.b32 	%r950, 0;
	mov.b32 	%r951, -1;
	// begin inline asm
	shfl.sync.up.b32 %r902, %r903, %r909, %r950, %r951;
	// end inline asm
	// begin inline asm
	shfl.sync.up.b32 %r907, %r908, %r909, %r950, %r951;
	// end inline asm
	mov.b64 	%rd402, {%r902, %r907};
	setp.lt.s32 	%p212, %r901, 1;
	selp.b64 	%rd403, 0, %rd402, %p212;
	add.s64 	%rd404, %rd403, %rd401;
	mov.b64 	{%r913, %r918}, %rd404;
	mov.b32 	%r919, 2;
	// begin inline asm
	shfl.sync.up.b32 %r912, %r913, %r919, %r950, %r951;
	// end inline asm
	// begin inline asm
	shfl.sync.up.b32 %r917, %r918, %r919, %r950, %r951;
	// end inline asm
	mov.b64 	%rd405, {%r912, %r917};
	setp.lt.s32 	%p213, %r901, 2;
	selp.b64 	%rd406, 0, %rd405, %p213;
	add.s64 	%rd407, %rd406, %rd404;
	mov.b64 	{%r923, %r928}, %rd407;
	mov.b32 	%r929, 4;
	// begin inline asm
	shfl.sync.up.b32 %r922, %r923, %r929, %r950, %r951;
	// end inline asm
	// begin inline asm
	shfl.sync.up.b32 %r927, %r928, %r929, %r950, %r951;
	// end inline asm
	mov.b64 	%rd408, {%r922, %r927};
	setp.lt.s32 	%p214, %r901, 4;
	selp.b64 	%rd409, 0, %rd408, %p214;
	add.s64 	%rd410, %rd409, %rd407;
	mov.b64 	{%r933, %r938}, %rd410;
	mov.b32 	%r939, 8;
	// begin inline asm
	shfl.sync.up.b32 %r932, %r933, %r939, %r950, %r951;
	// end inline asm
	// begin inline asm
	shfl.sync.up.b32 %r937, %r938, %r939, %r950, %r951;
	// end inline asm
	mov.b64 	%rd411, {%r932, %r937};
	setp.lt.s32 	%p215, %r901, 8;
	selp.b64 	%rd412, 0, %rd411, %p215;
	add.s64 	%rd413, %rd412, %rd410;
	mov.b64 	{%r943, %r948}, %rd413;
	mov.b32 	%r949, 16;
	// begin inline asm
	shfl.sync.up.b32 %r942, %r943, %r949, %r950, %r951;
	// end inline asm
	// begin inline asm
	shfl.sync.up.b32 %r947, %r948, %r949, %r950, %r951;
	// end inline asm
	mov.b64 	%rd414, {%r942, %r947};
	setp.lt.s32 	%p216, %r901, 16;
	selp.b64 	%rd415, 0, %rd414, %p216;
	add.s64 	%rd97, %rd415, %rd413;
	setp.ne.s32 	%p217, %r901, 31;
	@%p217 bra 	$L__BB5_270;
	shr.u32 	%r966, %r260, 2;
	and.b32  	%r967, %r966, 248;
	mov.u32 	%r968, _ZZN3cub18CUB_300001_SM_10006detail19three_way_partition29DeviceThreeWayPartitionKernelINS2_10policy_hubIiiE10Policy1000EPiS7_S7_S7_S7_NS0_13ScanTileStateImLb1EEE11GreaterThan8LessThaniNS2_19streaming_context_tIiEEEEvT0_T1_T2_T3_T4_T5_T6_T7_T8_iT9_E12temp_storage;
	add.s32 	%r969, %r968, %r967;
	st.shared.u64 	[%r969], %rd97;
$L__BB5_270:
	ld.param.u32 	%r1457, [_ZN3cub18CUB_300001_SM_10006detail19three_way_partition29DeviceThreeWayPartitionKernelINS2_10policy_hubIiiE10Policy1000EPiS7_S7_S7_S7_NS0_13ScanTileStateImLb1EEE11GreaterThan8LessThaniNS2_19streaming_context_tIiEEEEvT0_T1_T2_T3_T4_T5_T6_T7_T8_iT9__param_8];
	mov.u32 	%r970, %tid.x;
	mul.lo.s32 	%r971, %r970, 11;
	mov.u32 	%r972, %ctaid.x;
	mul.lo.s32 	%r973, %r972, 5632;
	sub.s32 	%r262, %r1457, %r973;
	setp.ge.s32 	%p218, %r971, %r262;
	bar.sync 	0;
	ld.shared.v2.u64 	{%rd416, %rd417}, [_ZZN3cub18CUB_300001_SM_10006detail19three_way_partition29DeviceThreeWayPartitionKernelINS2_10policy_hubIiiE10Policy1000EPiS7_S7_S7_S7_NS0_13ScanTileStateImLb1EEE11GreaterThan8LessThaniNS2_19streaming_context_tIiEEEEvT0_T1_T2_T3_T4_T5_T6_T7_T8_iT9_E12temp_storage];
	shr.u32 	%r974, %r970, 5;
	add.s64 	%rd418, %rd417, %rd416;
	setp.eq.s32 	%p219, %r974, 2;
	selp.b64 	%rd419, %rd418, %rd416, %p219;
	ld.shared.v2.u64 	{%rd420, %rd421}, [_ZZN3cub18CUB_300001_SM_10006detail19three_way_partition29DeviceThreeWayPartitionKernelINS2_10policy_hubIiiE10Policy1000EPiS7_S7_S7_S7_NS0_13ScanTileStateImLb1EEE11GreaterThan8LessThaniNS2_19streaming_context_tIiEEEEvT0_T1_T2_T3_T4_T5_T6_T7_T8_iT9_E12temp_storage+16];
	add.s64 	%rd422, %rd418, %rd420;
	setp.eq.s32 	%p220, %r974, 3;
	selp.b64 	%rd423, %rd422, %rd419, %p220;
	add.s64 	%rd424, %rd422, %rd421;
	setp.eq.s32 	%p221, %r974, 4;
	selp.b64 	%rd425, %rd424, %rd423, %p221;
	ld.shared.v2.u64 	{%rd426, %rd427}, [_ZZN3cub18CUB_300001_SM_10006detail19three_way_partition29DeviceThreeWayPartitionKernelINS2_10policy_hubIiiE10Policy1000EPiS7_S7_S7_S7_NS0_13ScanTileStateImLb1EEE11GreaterThan8LessThaniNS2_19streaming_context_tIiEEEEvT0_T1_T2_T3_T4_T5_T6_T7_T8_iT9_E12temp_storage+32];
	add.s64 	%rd428, %rd424, %rd426;
	setp.eq.s32 	%p222, %r974, 5;
	selp.b64 	%rd429, %rd428, %rd425, %p222;
	add.s64 	%rd430, %rd428, %rd427;
	setp.eq.s32 	%p223, %r974, 6;
	selp.b64 	%rd431, %rd430, %rd429, %p223;
	ld.shared.v2.u64 	{%rd432, %rd433}, [_ZZN3cub18CUB_300001_SM_10006detail19three_way_partition29DeviceThreeWayPartitionKernelINS2_10policy_hubIiiE10Policy1000EPiS7_S7_S7_S7_NS0_13ScanTileStateImLb1EEE11GreaterThan8LessThaniNS2_19streaming_context_tIiEEEEvT0_T1_T2_T3_T4_T5_T6_T7_T8_iT9_E12temp_storage+48];
	add.s64 	%rd434, %rd430, %rd432;
	setp.eq.s32 	%p224, %r974, 7;
	selp.b64 	%rd435, %rd434, %rd431, %p224;
	add.s64 	%rd436, %rd434, %rd433;
	setp.eq.s32 	%p225, %r974, 8;
	selp.b64 	%rd437, %rd436, %rd435, %p225;
	ld.shared.v2.u64 	{%rd438, %rd439}, [_ZZN3cub18CUB_300001_SM_10006detail19three_way_partition29DeviceThreeWayPartitionKernelINS2_10policy_hubIiiE10Policy1000EPiS7_S7_S7_S7_NS0_13ScanTileStateImLb1EEE11GreaterThan8LessThaniNS2_19streaming_context_tIiEEEEvT0_T1_T2_T3_T4_T5_T6_T7_T8_iT9_E12temp_storage+64];
	add.s64 	%rd440, %rd436, %rd438;
	setp.eq.s32 	%p226, %r974, 9;
	selp.b64 	%rd441, %rd440, %rd437, %p226;
	add.s64 	%rd442, %rd440, %rd439;
	setp.eq.s32 	%p227, %r974, 10;
	selp.b64 	%rd443, %rd442, %rd441, %p227;
	ld.shared.v2.u64 	{%rd444, %rd445}, [_ZZN3cub18CUB_300001_SM_10006detail19three_way_partition29DeviceThreeWayPartitionKernelINS2_10policy_hubIiiE10Policy1000EPiS7_S7_S7_S7_NS0_13ScanTileStateImLb1EEE11GreaterThan8LessThaniNS2_19streaming_context_tIiEEEEvT0_T1_T2_T3_T4_T5_T6_T7_T8_iT9_E12temp_storage+80];
	add.s64 	%rd446, %rd442, %rd444;
	setp.eq.s32 	%p228, %r974, 11;
	selp.b64 	%rd447, %rd446, %rd443, %p228;
	add.s64 	%rd448, %rd446, %rd445;
	setp.eq.s32 	%p229, %r974, 12;
	selp.b64 	%rd449, %rd448, %rd447, %p229;
	ld.shared.v2.u64 	{%rd450, %rd451}, [_ZZN3cub18CUB_300001_SM_10006detail19three_way_partition29DeviceThreeWayPartitionKernelINS2_10policy_hubIiiE10Policy1000EPiS7_S7_S7_S7_NS0_13ScanTileStateImLb1EEE11GreaterThan8LessThaniNS2_19streaming_context_tIiEEEEvT0_T1_T2_T3_T4_T5_T6_T7_T8_iT9_E12temp_storage+96];
	add.s64 	%rd452, %rd448, %rd450;
	setp.eq.s32 	%p230, %r974, 13;
	selp.b64 	%rd453, %rd452, %rd449, %p230;
	add.s64 	%rd454, %rd452, %rd451;
	setp.eq.s32 	%p231, %r974, 14;
	selp.b64 	%rd455, %rd454, %rd453, %p231;
	ld.shared.v2.u64 	{%rd456, %rd457}, [_ZZN3cub18CUB_300001_SM_10006detail19three_way_partition29DeviceThreeWayPartitionKernelINS2_10policy_hubIiiE10Policy1000EPiS7_S7_S7_S7_NS0_13ScanTileStateImLb1EEE11GreaterThan8LessThaniNS2_19streaming_context_tIiEEEEvT0_T1_T2_T3_T4_T5_T6_T7_T8_iT9_E12temp_storage+112];
	add.s64 	%rd458, %rd454, %rd456;
	setp.eq.s32 	%p232, %r974, 15;
	selp.b64 	%rd459, %rd458, %rd455, %p232;
	add.s64 	%rd98, %rd458, %rd457;
	setp.lt.u32 	%p233, %r970, 32;
	selp.b64 	%rd460, 0, %rd459, %p233;
	setp.eq.s32 	%p234, %r901, 0;
	add.s64 	%rd461, %rd87, %rd96;
	sub.s64 	%rd462, %rd97, %rd461;
	selp.b64 	%rd463, 0, %rd462, %p234;
	add.s64 	%rd99, %rd460, %rd463;
	bar.sync 	0;
	@%p218 bra 	$L__BB5_276;
	{ .reg .b32 tmp; mov.b64 {tmp, %r1503}, %rd99; }
	setp.gt.u64 	%p235, %rd77, 4294967295;
	@%p235 bra 	$L__BB5_275;
	setp.eq.s64 	%p236, %rd77, 0;
	@%p236 bra 	$L__BB5_274;
	cvt.u32.u64 	%r975, %rd99;
	{ .reg .b32 tmp; mov.b64 {tmp, %r976}, %rd98; }
	sub.s32 	%r977, 5632, %r262;
	sub.s32 	%r978, %r976, %r977;
	cvt.u64.u32 	%rd464, %r978;
	shl.b64 	%rd465, %rd464, 32;
	cvt.u32.u64 	%r979, %rd98;
	sub.s32 	%r980, %r979, %r977;
	cvt.s64.s32 	%rd466, %r980;
	or.b64  	%rd467, %rd465, %rd466;
	{ .reg .b32 tmp; mov.b64 {tmp, %r981}, %rd467; }
	add.s32 	%r1503, %r975, %r981;
	bra.uni 	$L__BB5_275;
$L__BB5_274:
	mov.u32 	%r982, %tid.x;
	cvt.u32.u64 	%r983, %rd98;
	sub.s32 	%r984, 5632, %r262;
	sub.s32 	%r985, %r983, %r984;
	{ .reg .b32 tmp; mov.b64 {tmp, %r986}, %rd98; }
	sub.s32 	%r987, %r986, %r984;
	cvt.u64.u32 	%rd468, %r987;
	shl.b64 	%rd469, %rd468, 32;
	cvt.s64.s32 	%rd470, %r985;
	or.b64  	%rd471, %rd469, %rd470;
	{ .reg .b32 tmp; mov.b64 {tmp, %r988}, %rd471; }
	add.s32 	%r989, %r985, %r988;
	mad.lo.s32 	%r990, %r982, 11, %r989;
	cvt.u32.u64 	%r991, %rd99;
	{ .reg .b32 tmp; mov.b64 {tmp, %r992}, %rd99; }
	add.s32 	%r993, %r991, %r992;
	sub.s32 	%r1503, %r990, %r993;
$L__BB5_275:
	shl.b32 	%r994, %r1503, 2;
	mov.u32 	%r995, _ZZN3cub18CUB_300001_SM_10006detail19three_way_partition29DeviceThreeWayPartitionKernelINS2_10policy_hubIiiE10Policy1000EPiS7_S7_S7_S7_NS0_13ScanTileStateImLb1EEE11GreaterThan8LessThaniNS2_19streaming_context_tIiEEEEvT0_T1_T2_T3_T4_T5_T6_T7_T8_iT9_E12temp_storage;
	add.s32 	%r996, %r995, %r994;
	st.shared.u32 	[%r996], %r1492;
$L__BB5_276:
	ld.param.u32 	%r1458, [_ZN3cub18CUB_300001_SM_10006detail19three_way_partition29DeviceThreeWayPartitionKernelINS2_10policy_hubIiiE10Policy1000EPiS7_S7_S7_S7_NS0_13ScanTileStateImLb1EEE11GreaterThan8LessThaniNS2_19streaming_context_tIiEEEEvT0_T1_T2_T3_T4_T5_T6_T7_T8_iT9__param_8];
	{ .reg .b32 tmp; mov.b64 {tmp, %r997}, %rd98; }
	mov.u32 	%r998, %ctaid.x;
	mul.lo.s32 	%r999, %r998, 5632;
	sub.s32 	%r267, %r1458, %r999;
	sub.s32 	%r1000, 5632, %r267;
	sub.s32 	%r1001, %r997, %r1000;
	cvt.u64.u32 	%rd472, %r1001;
	shl.b64 	%rd473, %rd472, 32;
	cvt.u32.u64 	%r1002, %rd98;
	sub.s32 	%r1003, %r1002, %r1000;
	cvt.s64.s32 	%rd474, %r1003;
	or.b64  	%rd868, %rd473, %rd474;
	add.s64 	%rd475, %rd99, %rd77;
	mov.u32 	%r1004, %tid.x;
	mad.lo.s32 	%r1005, %r1004, 11, 1;
	setp.ge.s32 	%p237, %r1005, %r267;
	{ .reg .b32 tmp; mov.b64 {tmp, %r1504}, %rd475; }
	cvt.u32.u64 	%r269, %rd475;
	@%p237 bra 	$L__BB5_282;
	setp.gt.u64 	%p238, %rd78, 4294967295;
	@%p238 bra 	$L__BB5_281;
	setp.eq.s64 	%p239, %rd78, 0;
	@%p239 bra 	$L__BB5_280;
	{ .reg .b32 tmp; mov.b64 {tmp, %r1006}, %rd868; }
	add.s32 	%r1504, %r269, %r1006;
	bra.uni 	$L__BB5_281;
$L__BB5_280:
	add.s32 	%r1009, %r267, %r1002;
	{ .reg .b32 tmp; mov.b64 {tmp, %r1010}, %rd868; }
	add.s32 	%r1011, %r1009, %r1010;
	mad.lo.s32 	%r1012, %r1004, 11, %r1011;
	add.s32 	%r1013, %r269, %r1504;
	sub.s32 	%r1014, %r1012, %r1013;
	add.s32 	%r1504, %r1014, -5631;
$L__BB5_281:
	shl.b32 	%r1015, %r1504, 2;
	mov.u32 	%r1016, _ZZN3cub18CUB_300001_SM_10006detail19three_way_partition29DeviceThreeWayPartitionKernelINS2_10policy_hubIiiE10Policy1000EPiS7_S7_S7_S7_NS0_13ScanTileStateImLb1EEE11GreaterThan8LessThaniNS2_19streaming_context_tIiEEEEvT0_T1_T2_T3_T4_T5_T6_T7_T8_iT9_E12temp_storage;
	add.s32 	%r1017, %r1016, %r1015;
	st.shared.u32 	[%r1017], %r1493;
$L__BB5_282:
	add.s32 	%r1019, %r267, %r1002;
	{ .reg .b32 tmp; mov.b64 {tmp, %r274}, %rd868; }
	add.s32 	%r1020, %r1019, %r274;
	add.s32 	%r273, %r1020, -5632;
	add.s64 	%rd476, %rd88, %rd99;
	mad.lo.s32 	%r1021, %r1004, 11, 2;
	setp.ge.s32 	%p240, %r1021, %r267;
	{ .reg .b32 tmp; mov.b64 {tmp, %r1505}, %rd476; }
	cvt.u32.u64 	%r277, %rd476;
	@%p240 bra 	$L__BB5_288;
	setp.gt.u64 	%p241, %rd79, 4294967295;
	@%p241 bra 	$L__BB5_287;
	setp.eq.s64 	%p242, %rd79, 0;
	@%p242 bra 	$L__BB5_286;
	add.s32 	%r1505, %r277, %r274;
	bra.uni 	$L__BB5_287;
$L__BB5_286:
	mad.lo.s32 	%r1022, %r1004, 11, %r273;
	add.s32 	%r1023, %r277, %r1505;
	sub.s32 	%r1024, %r1022, %r1023;
	add.s32 	%r1505, %r1024, 2;
$L__BB5_287:
	shl.b32 	%r1025, %r1505, 2;
	mov.u32 	%r1026, _ZZN3cub18CUB_300001_SM_10006detail19three_way_partition29DeviceThreeWayPartitionKernelINS2_10policy_hubIiiE10Policy1000EPiS7_S7_S7_S7_NS0_13ScanTileStateImLb1EEE11GreaterThan8LessThaniNS2_19streaming_context_tIiEEEEvT0_T1_T2_T3_T4_T5_T6_T7_T8_iT9_E12temp_storage;
	add.s32 	%r1027, %r1026, %r1025;
	st.shared.u32 	[%r1027], %r1494;
$L__BB5_288:
	add.s64 	%rd477, %rd89, %rd99;
	mad.lo.s32 	%r281, %r1004, 11, 3;
	setp.ge.s32 	%p243, %r281, %r267;
	{ .reg .b32 tmp; mov.b64 {tmp, %r1506}, %rd477; }
	cvt.u32.u64 	%r283, %rd477;
	@%p243 bra 	$L__BB5_294;
	setp.gt.u64 	%p244, %rd80, 4294967295;
	@%p244 bra 	$L__BB5_293;
	setp.eq.s64 	%p245, %rd80, 0;
	@%p245 bra 	$L__BB5_292;
	add.s32 	%r1506, %r283, %r274;
	bra.uni 	$L__BB5_293;
$L__BB5_292:
	add.s32 	%r1028, %r281, %r273;
	add.s32 	%r1029, %r283, %r1506;
	sub.s32 	%r1506, %r1028, %r1029;
$L__BB5_293:
	shl.b32 	%r1030, %r1506, 2;
	mov.u32 	%r1031, _ZZN3cub18CUB_300001_SM_10006detail19three_way_partition29DeviceThreeWayPartitionKernelINS2_10policy_hubIiiE10Policy1000EPiS7_S7_S7_S7_NS0_13ScanTileStateImLb1EEE11GreaterThan8LessThaniNS2_19streaming_context_tIiEEEEvT0_T1_T2_T3_T4_T5_T6_T7_T8_iT9_E12temp_storage;
	add.s32 	%r1032, %r1031, %r1030;
	st.shared.u32 	[%r1032], %r1495;
$L__BB5_294:
	add.s64 	%rd478, %rd90, %rd99;
	mad.lo.s32 	%r287, %r1004, 11, 4;
	setp.ge.s32 	%p246, %r287, %r267;
	{ .reg .b32 tmp; mov.b64 {tmp, %r1507}, %rd478; }
	cvt.u32.u64 	%r289, %rd478;
	@%p246 bra 	$L__BB5_300;
	setp.gt.u64 	%p247, %rd81, 4294967295;
	@%p247 bra 	$L__BB5_299;
	setp.eq.s64 	%p248, %rd81, 0;
	@%p248 bra 	$L__BB5_298;
	add.s32 	%r1507, %r289, %r274;
	bra.uni 	$L__BB5_299;
$L__BB5_298:
	add.s32 	%r1033, %r287, %r273;
	add.s32 	%r1034, %r289, %r1507;
	sub.s32 	%r1507, %r1033, %r1034;
$L__BB5_299:
	shl.b32 	%r1035, %r1507, 2;
	mov.u32 	%r1036, _ZZN3cub18CUB_300001_SM_10006detail19three_way_partition29DeviceThreeWayPartitionKernelINS2_10policy_hubIiiE10Policy1000EPiS7_S7_S7_S7_NS0_13ScanTileStateImLb1EEE11GreaterThan8LessThaniNS2_19streaming_context_tIiEEEEvT0_T1_T2_T3_T4_T5_T6_T7_T8_iT9_E12temp_storage;
	add.s32 	%r1037, %r1036, %r1035;
	st.shared.u32 	[%r1037], %r1496;
$L__BB5_300:
	add.s64 	%rd479, %rd91, %rd99;
	mad.lo.s32 	%r293, %r1004, 11, 5;
	setp.ge.s32 	%p249, %r293, %r267;
	{ .reg .b32 tmp; mov.b64 {tmp, %r1508}, %rd479; }
	cvt.u32.u64 	%r295, %rd479;
	@%p249 bra 	$L__BB5_306;
	setp.gt.u64 	%p250, %rd82, 4294967295;
	@%p250 bra 	$L__BB5_305;
	setp.eq.s64 	%p251, %rd82, 0;
	@%p251 bra 	$L__BB5_304;
	add.s32 	%r1508, %r295, %r274;
	bra.uni 	$L__BB5_305;
$L__BB5_304:
	add.s32 	%r1038, %r293, %r273;
	add.s32 	%r1039, %r295, %r1508;
	sub.s32 	%r1508, %r1038, %r1039;
$L__BB5_305:
	shl.b32 	%r1040, %r1508, 2;
	mov.u32 	%r1041, _ZZN3cub18CUB_300001_SM_10006detail19three_way_partition29DeviceThreeWayPartitionKernelINS2_10policy_hubIiiE10Policy1000EPiS7_S7_S7_S7_NS0_13ScanTileStateImLb1EEE11GreaterThan8LessThaniNS2_19streaming_context_tIiEEEEvT0_T1_T2_T3_T4_T5_T6_T7_T8_iT9_E12temp_storage;
	add.s32 	%r1042, %r1041, %r1040;
	st.shared.u32 	[%r1042], %r1497;
$L__BB5_306:
	add.s64 	%rd480, %rd92, %rd99;
	mad.lo.s32 	%r299, %r1004, 11, 6;
	setp.ge.s32 	%p252, %r299, %r267;
	{ .reg .b32 tmp; mov.b64 {tmp, %r1509}, %rd480; }
	cvt.u32.u64 	%r301, %rd480;
	@%p252 bra 	$L__BB5_312;
	setp.gt.u64 	%p253, %rd83, 4294967295;
	@%p253 bra 	$L__BB5_311;
	setp.eq.s64 	%p254, %rd83, 0;
	@%p254 bra 	$L__BB5_310;
	add.s32 	%r1509, %r301, %r274;
	bra.uni 	$L__BB5_311;
$L__BB5_310:
	add.s32 	%r1043, %r299, %r273;
	add.s32 	%r1044, %r301, %r1509;
	sub.s32 	%r1509, %r1043, %r1044;
$L__BB5_311:
	shl.b32 	%r1045, %r1509, 2;
	mov.u32 	%r1046, _ZZN3cub18CUB_300001_SM_10006detail19three_way_partition29DeviceThreeWayPartitionKernelINS2_10policy_hubIiiE10Policy1000EPiS7_S7_S7_S7_NS0_13ScanTileStateImLb1EEE11GreaterThan8LessThaniNS2_19streaming_context_tIiEEEEvT0_T1_T2_T3_T4_T5_T6_T7_T8_iT9_E12temp_storage;
	add.s32 	%r1047, %r1046, %r1045;
	st.shared.u32 	[%r1047], %r1498;
$L__BB5_312:
	add.s64 	%rd481, %rd93, %rd99;
	mad.lo.s32 	%r305, %r1004, 11, 7;
	setp.ge.s32 	%p255, %r305, %r267;
	{ .reg .b32 tmp; mov.b64 {tmp, %r1510}, %rd481; }
	cvt.u32.u64 	%r307, %rd481;
	@%p255 bra 	$L__BB5_318;
	setp.gt.u64 	%p256, %rd84, 4294967295;
	@%p256 bra 	$L__BB5_317;
	setp.eq.s64 	%p257, %rd84, 0;
	@%p257 bra 	$L__BB5_316;
	add.s32 	%r1510, %r307, %r274;
	bra.uni 	$L__BB5_317;
$L__BB5_316:
	add.s32 	%r1048, %r305, %r273;
	add.s32 	%r1049, %r307, %r1510;
	sub.s32 	%r1510, %r1048, %r1049;
$L__BB5_317:
	shl.b32 	%r1050, %r1510, 2;
	mov.u32 	%r1051, _ZZN3cub18CUB_300001_SM_10006detail19three_way_partition29DeviceThreeWayPartitionKernelINS2_10policy_hubIiiE10Policy1000EPiS7_S7_S7_S7_NS0_13ScanTileStateImLb1EEE11GreaterThan8LessThaniNS2_19streaming_context_tIiEEEEvT0_T1_T2_T3_T4_T5_T6_T7_T8_iT9_E12temp_storage;
	add.s32 	%r1052, %r1051, %r1050;
	st.shared.u32 	[%r1052], %r1499;
$L__BB5_318:
	add.s64 	%rd482, %rd94, %rd99;
	mad.lo.s32 	%r311, %r1004, 11, 8;
	setp.ge.s32 	%p258, %r311, %r267;
	{ .reg .b32 tmp; mov.b64 {tmp, %r1511}, %rd482; }
	cvt.u32.u64 	%r313, %rd482;
	@%p258 bra 	$L__BB5_324;
	setp.gt.u64 	%p259, %rd85, 4294967295;
	@%p259 bra 	$L__BB5_323;
	setp.eq.s64 	%p260, %rd85, 0;
	@%p260 bra 	$L__BB5_322;
	add.s32 	%r1511, %r313, %r274;
	bra.uni 	$L__BB5_323;
$L__BB5_322:
	add.s32 	%r1053, %r311, %r273;
	add.s32 	%r1054, %r313, %r1511;
	sub.s32 	%r1511, %r1053, %r1054;
$L__BB5_323:
	shl.b32 	%r1055, %r1511, 2;
	mov.u32 	%r1056, _ZZN3cub18CUB_300001_SM_10006detail19three_way_partition29DeviceThreeWayPartitionKernelINS2_10policy_hubIiiE10Policy1000EPiS7_S7_S7_S7_NS0_13ScanTileStateImLb1EEE11GreaterThan8LessThaniNS2_19streaming_context_tIiEEEEvT0_T1_T2_T3_T4_T5_T6_T7_T8_iT9_E12temp_storage;
	add.s32 	%r1057, %r1056, %r1055;
	st.shared.u32 	[%r1057], %r1500;
$L__BB5_324:
	add.s64 	%rd483, %rd95, %rd99;
	mad.lo.s32 	%r317, %r1004, 11, 9;
	setp.ge.s32 	%p261, %r317, %r267;
	{ .reg .b32 tmp; mov.b64 {tmp, %r1512}, %rd483; }
	cvt.u32.u64 	%r319, %rd483;
	@%p261 bra 	$L__BB5_330;
	setp.gt.u64 	%p262, %rd86, 4294967295;
	@%p262 bra 	$L__BB5_329;
	setp.eq.s64 	%p263, %rd86, 0;
	@%p263 bra 	$L__BB5_328;
	add.s32 	%r1512, %r319, %r274;
	bra.uni 	$L__BB5_329;
$L__BB5_328:
	add.s32 	%r1058, %r317, %r273;
	add.s32 	%r1059, %r319, %r1512;
	sub.s32 	%r1512, %r1058, %r1059;
$L__BB5_329:
	shl.b32 	%r1060, %r1512, 2;
	mov.u32 	%r1061, _ZZN3cub18CUB_300001_SM_10006detail19three_way_partition29DeviceThreeWayPartitionKernelINS2_10policy_hubIiiE10Policy1000EPiS7_S7_S7_S7_NS0_13ScanTileStateImLb1EEE11GreaterThan8LessThaniNS2_19streaming_context_tIiEEEEvT0_T1_T2_T3_T4_T5_T6_T7_T8_iT9_E12temp_storage;
	add.s32 	%r1062, %r1061, %r1060;
	st.shared.u32 	[%r1062], %r1501;
$L__BB5_330:
	add.s64 	%rd484, %rd96, %rd99;
	mad.lo.s32 	%r323, %r1004, 11, 10;
	setp.ge.s32 	%p264, %r323, %r267;
	{ .reg .b32 tmp; mov.b64 {tmp, %r1513}, %rd484; }
	cvt.u32.u64 	%r325, %rd484;
	@%p264 bra 	$L__BB5_336;
	setp.gt.u64 	%p265, %rd87, 4294967295;
	@%p265 bra 	$L__BB5_335;
	setp.eq.s64 	%p266, %rd87, 0;
	@%p266 bra 	$L__BB5_334;
	add.s32 	%r1513, %r325, %r274;
	bra.uni 	$L__BB5_335;
$L__BB5_334:
	add.s32 	%r1063, %r323, %r273;
	add.s32 	%r1064, %r325, %r1513;
	sub.s32 	%r1513, %r1063, %r1064;
$L__BB5_335:
	shl.b32 	%r1065, %r1513, 2;
	mov.u32 	%r1066, _ZZN3cub18CUB_300001_SM_10006detail19three_way_partition29DeviceThreeWayPartitionKernelINS2_10policy_hubIiiE10Policy1000EPiS7_S7_S7_S7_NS0_13ScanTileStateImLb1EEE11GreaterThan8LessThaniNS2_19streaming_context_tIiEEEEvT0_T1_T2_T3_T4_T5_T6_T7_T8_iT9_E12temp_storage;
	add.s32 	%r1067, %r1066, %r1065;
	st.shared.u32 	[%r1067], %r1502;
$L__BB5_336:
	bar.sync 	0;
	mov.u64 	%rd101, %rd177;
	ld.param.u8 	%rs6, [%rd101];
	setp.ne.s16 	%p267, %rs6, 0;
	mov.b64 	%rd858, 0;
	@%p267 bra 	$L__BB5_338;
	ld.param.u64 	%rd486, [%rd101+8];
	cvta.to.global.u64 	%rd487, %rd486;
	ld.global.s32 	%rd858, [%rd487];
$L__BB5_338:
	setp.ne.s16 	%p268, %rs6, 0;
	mov.b64 	%rd859, 0;
	@%p268 bra 	$L__BB5_340;
	ld.param.u64 	%rd489, [%rd101+8];
	cvta.to.global.u64 	%rd490, %rd489;
	ld.global.s32 	%rd859, [%rd490+4];
$L__BB5_340:
	setp.ne.s16 	%p269, %rs6, 0;
	mov.b64 	%rd860, 0;
	@%p269 bra 	$L__BB5_342;
	ld.param.u64 	%rd492, [%rd101+8];
	cvta.to.global.u64 	%rd493, %rd492;
	ld.global.s32 	%rd860, [%rd493+8];
$L__BB5_342:
	ld.param.u64 	%rd845, [_ZN3cub18CUB_300001_SM_10006detail19three_way_partition29DeviceThreeWayPartitionKernelINS2_10policy_hubIiiE10Policy1000EPiS7_S7_S7_S7_NS0_13ScanTileStateImLb1EEE11GreaterThan8LessThaniNS2_19streaming_context_tIiEEEEvT0_T1_T2_T3_T4_T5_T6_T7_T8_iT9__param_3];
	ld.param.u64 	%rd841, [_ZN3cub18CUB_300001_SM_10006detail19three_way_partition29DeviceThreeWayPartitionKernelINS2_10policy_hubIiiE10Policy1000EPiS7_S7_S7_S7_NS0_13ScanTileStateImLb1EEE11GreaterThan8LessThaniNS2_19streaming_context_tIiEEEEvT0_T1_T2_T3_T4_T5_T6_T7_T8_iT9__param_2];
	ld.param.u64 	%rd837, [_ZN3cub18CUB_300001_SM_10006detail19three_way_partition29DeviceThreeWayPartitionKernelINS2_10policy_hubIiiE10Policy1000EPiS7_S7_S7_S7_NS0_13ScanTileStateImLb1EEE11GreaterThan8LessThaniNS2_19streaming_context_tIiEEEEvT0_T1_T2_T3_T4_T5_T6_T7_T8_iT9__param_1];
	cvta.to.global.u64 	%rd108, %rd845;
	setp.ge.s32 	%p270, %r1004, %r267;
	shl.b32 	%r1068, %r1004, 2;
	mov.u32 	%r1069, _ZZN3cub18CUB_300001_SM_10006detail19three_way_partition29DeviceThreeWayPartitionKernelINS2_10policy_hubIiiE10Policy1000EPiS7_S7_S7_S7_NS0_13ScanTileStateImLb1EEE11GreaterThan8LessThaniNS2_19streaming_context_tIiEEEEvT0_T1_T2_T3_T4_T5_T6_T7_T8_iT9_E12temp_storage;
	add.s32 	%r329, %r1069, %r1068;
	cvt.u64.u32 	%rd109, %r1004;
	add.s64 	%rd494, %rd858, %rd109;
	cvta.to.global.u64 	%rd495, %rd837;
	shl.b64 	%rd496, %rd494, 2;
	add.s64 	%rd110, %rd495, %rd496;
	sub.s32 	%r1070, %r1004, %r274;
	cvt.s64.s32 	%rd497, %r1070;
	add.s64 	%rd498, %rd859, %rd497;
	cvta.to.global.u64 	%rd499, %rd841;
	shl.b64 	%rd500, %rd498, 2;
	add.s64 	%rd111, %rd499, %rd500;
	@%p270 bra 	$L__BB5_348;
	ld.shared.u32 	%r330, [%r329];
	setp.ge.s32 	%p271, %r1004, %r274;
	@%p271 bra 	$L__BB5_345;
	st.global.u32 	[%rd110], %r330;
	bra.uni 	$L__BB5_348;
$L__BB5_345:
	setp.ge.s32 	%p272, %r1004, %r273;
	@%p272 bra 	$L__BB5_347;
	st.global.u32 	[%rd111], %r330;
	bra.uni 	$L__BB5_348;
$L__BB5_347:
	shr.s64 	%rd501, %rd868, 32;
	cvt.s64.s32 	%rd502, %rd98;
	cvt.s64.s32 	%rd503, %r267;
	add.s64 	%rd504, %rd502, %rd503;
	add.s64 	%rd505, %rd504, %rd501;
	sub.s64 	%rd506, %rd109, %rd505;
	add.s64 	%rd507, %rd860, %rd506;
	shl.b64 	%rd508, %rd507, 2;
	add.s64 	%rd509, %rd108, %rd508;
	st.global.u32 	[%rd509+22528], %r330;
$L__BB5_348:
	add.s32 	%r331, %r1004, 512;
	setp.ge.s32 	%p273, %r331, %r267;
	cvt.s64.s32 	%rd510, %r273;
	sub.s64 	%rd511, %rd109, %rd510;
	add.s64 	%rd512, %rd860, %rd511;
	shl.b64 	%rd513, %rd512, 2;
	add.s64 	%rd112, %rd108, %rd513;
	@%p273 bra 	$L__BB5_354;
	ld.shared.u32 	%r332, [%r329+2048];
	setp.lt.s32 	%p274, %r331, %r274;
	@%p274 bra 	$L__BB5_353;
	setp.lt.s32 	%p275, %r331, %r273;
	@%p275 bra 	$L__BB5_352;
	st.global.u32 	[%rd112+2048], %r332;
	bra.uni 	$L__BB5_354;
$L__BB5_352:
	st.global.u32 	[%rd111+2048], %r332;
	bra.uni 	$L__BB5_354;
$L__BB5_353:
	st.global.u32 	[%rd110+2048], %r332;
$L__BB5_354:
	or.b32  	%r333, %r1004, 1024;
	setp.ge.s32 	%p276, %r333, %r267;
	@%p276 bra 	$L__BB5_360;
	ld.shared.u32 	%r334, [%r329+4096];
	setp.lt.s32 	%p277, %r333, %r274;
	@%p277 bra 	$L__BB5_359;
	setp.lt.s32 	%p278, %r333, %r273;
	@%p278 bra 	$L__BB5_358;
	st.global.u32 	[%rd112+4096], %r334;
	bra.uni 	$L__BB5_360;
$L__BB5_358:
	st.global.u32 	[%rd111+4096], %r334;
	bra.uni 	$L__BB5_360;
$L__BB5_359:
	st.global.u32 	[%rd110+4096], %r334;
$L__BB5_360:
	add.s32 	%r335, %r1004, 1536;
	setp.ge.s32 	%p279, %r335, %r267;
	@%p279 bra 	$L__BB5_366;
	ld.shared.u32 	%r336, [%r329+6144];
	setp.lt.s32 	%p280, %r335, %r274;
	@%p280 bra 	$L__BB5_365;
	setp.lt.s32 	%p281, %r335, %r273;
	@%p281 bra 	$L__BB5_364;
	st.global.u32 	[%rd112+6144], %r336;
	bra.uni 	$L__BB5_366;
$L__BB5_364:
	st.global.u32 	[%rd111+6144], %r336;
	bra.uni 	$L__BB5_366;
$L__BB5_365:
	st.global.u32 	[%rd110+6144], %r336;
$L__BB5_366:
	or.b32  	%r337, %r1004, 2048;
	setp.ge.s32 	%p282, %r337, %r267;
	@%p282 bra 	$L__BB5_372;
	ld.shared.u32 	%r338, [%r329+8192];
	setp.lt.s32 	%p283, %r337, %r274;
	@%p283 bra 	$L__BB5_371;
	setp.lt.s32 	%p284, %r337, %r273;
	@%p284 bra 	$L__BB5_370;
	st.global.u32 	[%rd112+8192], %r338;
	bra.uni 	$L__BB5_372;
$L__BB5_370:
	st.global.u32 	[%rd111+8192], %r338;
	bra.uni 	$L__BB5_372;
$L__BB5_371:
	st.global.u32 	[%rd110+8192], %r338;
$L__BB5_372:
	add.s32 	%r339, %r1004, 2560;
	setp.ge.s32 	%p285, %r339, %r267;
	@%p285 bra 	$L__BB5_378;
	ld.shared.u32 	%r340, [%r329+10240];
	setp.lt.s32 	%p286, %r339, %r274;
	@%p286 bra 	$L__BB5_377;
	setp.lt.s32 	%p287, %r339, %r273;
	@%p287 bra 	$L__BB5_376;
	st.global.u32 	[%rd112+10240], %r340;
	bra.uni 	$L__BB5_378;
$L__BB5_376:
	st.global.u32 	[%rd111+10240], %r340;
	bra.uni 	$L__BB5_378;
$L__BB5_377:
	st.global.u32 	[%rd110+10240], %r340;
$L__BB5_378:
	or.b32  	%r341, %r1004, 3072;
	setp.ge.s32 	%p288, %r341, %r267;
	@%p288 bra 	$L__BB5_384;
	ld.shared.u32 	%r342, [%r329+12288];
	setp.lt.s32 	%p289, %r341, %r274;
	@%p289 bra 	$L__BB5_383;
	setp.lt.s32 	%p290, %r341, %r273;
	@%p290 bra 	$L__BB5_382;
	st.global.u32 	[%rd112+12288], %r342;
	bra.uni 	$L__BB5_384;
$L__BB5_382:
	st.global.u32 	[%rd111+12288], %r342;
	bra.uni 	$L__BB5_384;
$L__BB5_383:
	st.global.u32 	[%rd110+12288], %r342;
$L__BB5_384:
	add.s32 	%r343, %r1004, 3584;
	setp.ge.s32 	%p291, %r343, %r267;
	@%p291 bra 	$L__BB5_390;
	ld.shared.u32 	%r344, [%r329+14336];
	setp.lt.s32 	%p292, %r343, %r274;
	@%p292 bra 	$L__BB5_389;
	setp.lt.s32 	%p293, %r343, %r273;
	@%p293 bra 	$L__BB5_388;
	st.global.u32 	[%rd112+14336], %r344;
	bra.uni 	$L__BB5_390;
$L__BB5_388:
	st.global.u32 	[%rd111+14336], %r344;
	bra.uni 	$L__BB5_390;
$L__BB5_389:
	st.global.u32 	[%rd110+14336], %r344;
$L__BB5_390:
	or.b32  	%r345, %r1004, 4096;
	setp.ge.s32 	%p294, %r345, %r267;
	@%p294 bra 	$L__BB5_396;
	ld.shared.u32 	%r346, [%r329+16384];
	setp.lt.s32 	%p295, %r345, %r274;
	@%p295 bra 	$L__BB5_395;
	setp.lt.s32 	%p296, %r345, %r273;
	@%p296 bra 	$L__BB5_394;
	st.global.u32 	[%rd112+16384], %r346;
	bra.uni 	$L__BB5_396;
$L__BB5_394:
	st.global.u32 	[%rd111+16384], %r346;
	bra.uni 	$L__BB5_396;
$L__BB5_395:
	st.global.u32 	[%rd110+16384], %r346;
$L__BB5_396:
	add.s32 	%r347, %r1004, 4608;
	setp.ge.s32 	%p297, %r347, %r267;
	@%p297 bra 	$L__BB5_402;
	ld.shared.u32 	%r348, [%r329+18432];
	setp.lt.s32 	%p298, %r347, %r274;
	@%p298 bra 	$L__BB5_401;
	setp.lt.s32 	%p299, %r347, %r273;
	@%p299 bra 	$L__BB5_400;
	st.global.u32 	[%rd112+18432], %r348;
	bra.uni 	$L__BB5_402;
$L__BB5_400:
	st.global.u32 	[%rd111+18432], %r348;
	bra.uni 	$L__BB5_402;
$L__BB5_401:
	st.global.u32 	[%rd110+18432], %r348;
$L__BB5_402:
	or.b32  	%r349, %r1004, 5120;
	setp.ge.s32 	%p300, %r349, %r267;
	@%p300 bra 	$L__BB5_597;
	ld.shared.u32 	%r350, [%r329+20480];
	setp.lt.s32 	%p301, %r349, %r274;
	@%p301 bra 	$L__BB5_407;
	setp.lt.s32 	%p302, %r349, %r273;
	@%p302 bra 	$L__BB5_406;
	st.global.u32 	[%rd112+20480], %r350;
	bra.uni 	$L__BB5_597;
$L__BB5_406:
	st.global.u32 	[%rd111+20480], %r350;
	bra.uni 	$L__BB5_597;
$L__BB5_407:
	st.global.u32 	[%rd110+20480], %r350;
	bra.uni 	$L__BB5_597;
$L__BB5_408:
	ld.param.u8 	%rs1, [%rd1];
	setp.eq.s16 	%p3, %rs1, 0;
	ld.param.s32 	%rd179, [%rd1+4];
	selp.b64 	%rd180, %rd179, 0, %p3;
	cvt.u64.u32 	%rd181, %r4;
	add.s64 	%rd182, %rd180, %rd181;
	mov.u32 	%r520, %tid.x;
	mul.lo.s32 	%r351, %r520, 11;
	setp.ge.s32 	%p4, %r351, %r236;
	cvt.u64.u32 	%rd183, %r351;
	add.s64 	%rd184, %rd182, %rd183;
	shl.b64 	%rd185, %rd184, 2;
	add.s64 	%rd113, %rd2, %rd185;
	@%p4 bra 	$L__BB5_410;
	ld.global.u32 	%r1514, [%rd113];
$L__BB5_410:
	add.s32 	%r522, %r351, 1;
	setp.ge.s32 	%p5, %r522, %r236;
	@%p5 bra 	$L__BB5_412;
	ld.global.u32 	%r1515, [%rd113+4];
$L__BB5_412:
	add.s32 	%r524, %r351, 2;
	setp.ge.s32 	%p6, %r524, %r236;
	@%p6 bra 	$L__BB5_414;
	ld.global.u32 	%r1516, [%rd113+8];
$L__BB5_414:
	add.s32 	%r526, %r351, 3;
	setp.ge.s32 	%p7, %r526, %r236;
	@%p7 bra 	$L__BB5_416;
	ld.global.u32 	%r1517, [%rd113+12];
$L__BB5_416:
	add.s32 	%r528, %r351, 4;
	setp.ge.s32 	%p8, %r528, %r236;
	@%p8 bra 	$L__BB5_418;
	ld.global.u32 	%r1518, [%rd113+16];
$L__BB5_418:
	add.s32 	%r530, %r351, 5;
	setp.ge.s32 	%p9, %r530, %r236;
	@%p9 bra 	$L__BB5_420;
	ld.global.u32 	%r1519, [%rd113+20];
$L__BB5_420:
	add.s32 	%r532, %r351, 6;
	setp.ge.s32 	%p10, %r532, %r236;
	@%p10 bra 	$L__BB5_422;
	ld.global.u32 	%r1520, [%rd113+24];
$L__BB5_422:
	add.s32 	%r534, %r351, 7;
	setp.ge.s32 	%p11, %r534, %r236;
	@%p11 bra 	$L__BB5_424;
	ld.global.u32 	%r1521, [%rd113+28];
$L__BB5_424:
	add.s32 	%r536, %r351, 8;
	setp.ge.s32 	%p12, %r536, %r236;
	@%p12 bra 	$L__BB5_426;
	ld.global.u32 	%r1522, [%rd113+32];
$L__BB5_426:
	add.s32 	%r538, %r351, 9;
	setp.ge.s32 	%p13, %r538, %r236;
	@%p13 bra 	$L__BB5_428;
	ld.global.u32 	%r1523, [%rd113+36];
$L__BB5_428:
	add.s32 	%r540, %r351, 10;
	setp.ge.s32 	%p14, %r540, %r236;
	@%p14 bra 	$L__BB5_430;
	ld.global.u32 	%r1524, [%rd113+40];
$L__BB5_430:
	ld.param.u32 	%r1450, [_ZN3cub18CUB_300001_SM_10006detail19three_way_partition29DeviceThreeWayPartitionKernelINS2_10policy_hubIiiE10Policy1000EPiS7_S7_S7_S7_NS0_13ScanTileStateImLb1EEE11GreaterThan8LessThaniNS2_19streaming_context_tIiEEEEvT0_T1_T2_T3_T4_T5_T6_T7_T8_iT9__param_8];
	mov.u32 	%r592, %tid.x;
	mul.lo.s32 	%r593, %r592, 11;
	add.s32 	%r594, %r593, 10;
	mov.u32 	%r595, %ctaid.x;
	mul.lo.s32 	%r596, %r595, 5632;
	sub.s32 	%r597, %r1450, %r596;
	setp.lt.s32 	%p15, %r594, %r597;
	add.s32 	%r598, %r593, 9;
	setp.lt.s32 	%p16, %r598, %r597;
	add.s32 	%r599, %r593, 8;
	setp.lt.s32 	%p17, %r599, %r597;
	add.s32 	%r600, %r593, 7;
	setp.lt.s32 	%p18, %r600, %r597;
	add.s32 	%r601, %r593, 6;
	setp.lt.s32 	%p19, %r601, %r597;
	add.s32 	%r602, %r593, 5;
	setp.lt.s32 	%p20, %r602, %r597;
	add.s32 	%r603, %r593, 4;
	setp.lt.s32 	%p21, %r603, %r597;
	add.s32 	%r604, %r593, 3;
	setp.lt.s32 	%p22, %r604, %r597;
	add.s32 	%r605, %r593, 2;
	setp.lt.s32 	%p23, %r605, %r597;
	add.s32 	%r606, %r593, 1;
	setp.lt.s32 	%p24, %r606, %r597;
	setp.lt.s32 	%p25, %r593, %r597;
	setp.gt.s32 	%p26, %r1514, %r1;
	setp.lt.s32 	%p27, %r1514, %r2;
	selp.u64 	%rd186, 1, 0, %p27;
	selp.b64 	%rd187, 4294967296, %rd186, %p26;
	selp.b64 	%rd114, %rd187, 4294967297, %p25;
	setp.gt.s32 	%p28, %r1515, %r1;
	setp.lt.s32 	%p29, %r1515, %r2;
	selp.u64 	%rd188, 1, 0, %p29;
	selp.b64 	%rd189, 4294967296, %rd188, %p28;
	selp.b64 	%rd115, %rd189, 4294967297, %p24;
	setp.gt.s32 	%p30, %r1516, %r1;
	setp.lt.s32 	%p31, %r1516, %r2;
	selp.u64 	%rd190, 1, 0, %p31;
	selp.b64 	%rd191, 4294967296, %rd190, %p30;
	selp.b64 	%rd116, %rd191, 4294967297, %p23;
	setp.gt.s32 	%p32, %r1517, %r1;
	setp.lt.s32 	%p33, %r1517, %r2;
	selp.u64 	%rd192, 1, 0, %p33;
	selp.b64 	%rd193, 4294967296, %rd192, %p32;
	selp.b64 	%rd117, %rd193, 4294967297, %p22;
	setp.gt.s32 	%p34, %r1518, %r1;
	setp.lt.s32 	%p35, %r1518, %r2;
	selp.u64 	%rd194, 1, 0, %p35;
	selp.b64 	%rd195, 4294967296, %rd194, %p34;
	selp.b64 	%rd118, %rd195, 4294967297, %p21;
	setp.gt.s32 	%p36, %r1519, %r1;
	setp.lt.s32 	%p37, %r1519, %r2;
	selp.u64 	%rd196, 1, 0, %p37;
	selp.b64 	%rd197, 4294967296, %rd196, %p36;
	selp.b64 	%rd119, %rd197, 4294967297, %p20;
	setp.gt.s32 	%p38, %r1520, %r1;
	setp.lt.s32 	%p39, %r1520, %r2;
	selp.u64 	%rd198, 1, 0, %p39;
	selp.b64 	%rd199, 4294967296, %rd198, %p38;
	selp.b64 	%rd120, %rd199, 4294967297, %p19;
	setp.gt.s32 	%p40, %r1521, %r1;
	setp.lt.s32 	%p41, %r1521, %r2;
	selp.u64 	%rd200, 1, 0, %p41;
	selp.b64 	%rd201, 4294967296, %rd200, %p40;
	selp.b64 	%rd121, %rd201, 4294967297, %p18;
	setp.gt.s32 	%p42, %r1522, %r1;
	setp.lt.s32 	%p43, %r1522, %r2;
	selp.u64 	%rd202, 1, 0, %p43;
	selp.b64 	%rd203, 4294967296, %rd202, %p42;
	selp.b64 	%rd122, %rd203, 4294967297, %p17;
	setp.gt.s32 	%p44, %r1523, %r1;
	setp.lt.s32 	%p45, %r1523, %r2;
	selp.u64 	%rd204, 1, 0, %p45;
	selp.b64 	%rd205, 4294967296, %rd204, %p44;
	selp.b64 	%rd123, %rd205, 4294967297, %p16;
	setp.gt.s32 	%p46, %r1524, %r1;
	setp.lt.s32 	%p47, %r1524, %r2;
	selp.u64 	%rd206, 1, 0, %p47;
	selp.b64 	%rd207, 4294967296, %rd206, %p46;
	selp.b64 	%rd124, %rd207, 4294967297, %p15;
	bar.sync 	0;
	add.s64 	%rd125, %rd115, %rd114;
	add.s64 	%rd126, %rd116, %rd125;
	add.s64 	%rd127, %rd117, %rd126;
	add.s64 	%rd128, %rd118, %rd127;
	add.s64 	%rd129, %rd119, %rd128;
	add.s64 	%rd130, %rd120, %rd129;
	add.s64 	%rd131, %rd121, %rd130;
	add.s64 	%rd132, %rd122, %rd131;
	add.s64 	%rd133, %rd123, %rd132;
	add.s64 	%rd208, %rd124, %rd133;
	mov.b64 	{%r543, %r548}, %rd208;
	// begin inline asm
	mov.u32 %r541, %laneid;
	// end inline asm
	mov.b32 	%r549, 1;
	mov.b32 	%r590, 0;
	mov.b32 	%r591, -1;
	// begin inline asm
	shfl.sync.up.b32 %r542, %r543, %r549, %r590, %r591;
	// end inline asm
	// begin inline asm
	shfl.sync.up.b32 %r547, %r548, %r549, %r590, %r591;
	// end inline asm
	mov.b64 	%rd209, {%r542, %r547};
	setp.lt.s32 	%p48, %r541, 1;
	selp.b64 	%rd210, 0, %rd209, %p48;
	add.s64 	%rd211, %rd210, %rd208;
	mov.b64 	{%r553, %r558}, %rd211;
	mov.b32 	%r559, 2;
	// begin inline asm
	shfl.sync.up.b32 %r552, %r553, %r559, %r590, %r591;
	// end inline asm
	// begin inline asm
	shfl.sync.up.b32 %r557, %r558, %r559, %r590, %r591;
	// end inline asm
	mov.b64 	%rd212, {%r552, %r557};
	setp.lt.s32 	%p49, %r541, 2;
	selp.b64 	%rd213, 0, %rd212, %p49;
	add.s64 	%rd214, %rd213, %rd211;
	mov.b64 	{%r563, %r568}, %rd214;
	mov.b32 	%r569, 4;
	// begin inline asm
	shfl.sync.up.b32 %r562, %r563, %r569, %r590, %r591;
	// end inline asm
	// begin inline asm
	shfl.sync.up.b32 %r567, %r568, %r569, %r590, %r591;
	// end inline asm
	mov.b64 	%rd215, {%r562, %r567};
	setp.lt.s32 	%p50, %r541, 4;
	selp.b64 	%rd216, 0, %rd215, %p50;
	add.s64 	%rd217, %rd216, %rd214;
	mov.b64 	{%r573, %r578}, %rd217;
	mov.b32 	%r579, 8;
	// begin inline asm
	shfl.sync.up.b32 %r572, %r573, %r579, %r590, %r591;
	// end inline asm
	// begin inline asm
	shfl.sync.up.b32 %r577, %r578, %r579, %r590, %r591;
	// end inline asm
	mov.b64 	%rd218, {%r572, %r577};
	setp.lt.s32 	%p51, %r541, 8;
	selp.b64 	%rd219, 0, %rd218, %p51;
	add.s64 	%rd220, %rd219, %rd217;
	mov.b64 	{%r583, %r588}, %rd220;
	mov.b32 	%r589, 16;
	// begin inline asm
	shfl.sync.up.b32 %r582, %r583, %r589, %r590, %r591;
	// end inline asm
	// begin inline asm
	shfl.sync.up.b32 %r587, %r588, %r589, %r590, %r591;
	// end inline asm
	mov.b64 	%rd221, {%r582, %r587};
	setp.lt.s32 	%p52, %r541, 16;
	selp.b64 	%rd222, 0, %rd221, %p52;
	add.s64 	%rd134, %rd222, %rd220;
	setp.ne.s32 	%p53, %r541, 31;
	@%p53 bra 	$L__BB5_432;
	shr.u32 	%r608, %r592, 2;
	and.b32  	%r609, %r608, 248;
	mov.u32 	%r610, _ZZN3cub18CUB_300001_SM_10006detail19three_way_partition29DeviceThreeWayPartitionKernelINS2_10policy_hubIiiE10Policy1000EPiS7_S7_S7_S7_NS0_13ScanTileStateImLb1EEE11GreaterThan8LessThaniNS2_19streaming_context_tIiEEEEvT0_T1_T2_T3_T4_T5_T6_T7_T8_iT9_E12temp_storage;
	add.s32 	%r611, %r610, %r609;
	st.shared.u64 	[%r611], %rd134;
$L__BB5_432:
	add.s64 	%rd223, %rd124, %rd133;
	sub.s64 	%rd224, %rd134, %rd223;
	bar.sync 	0;
	ld.shared.v2.u64 	{%rd225, %rd226}, [_ZZN3cub18CUB_300001_SM_10006detail19three_way_partition29DeviceThreeWayPartitionKernelINS2_10policy_hubIiiE10Policy1000EPiS7_S7_S7_S7_NS0_13ScanTileStateImLb1EEE11GreaterThan8LessThaniNS2_19streaming_context_tIiEEEEvT0_T1_T2_T3_T4_T5_T6_T7_T8_iT9_E12temp_storage];
	mov.u32 	%r612, %tid.x;
	shr.u32 	%r613, %r612, 5;
	add.s64 	%rd227, %rd226, %rd225;
	setp.eq.s32 	%p54, %r613, 2;
	selp.b64 	%rd228, %rd227, %rd225, %p54;
	ld.shared.v2.u64 	{%rd229, %rd230}, [_ZZN3cub18CUB_300001_SM_10006detail19three_way_partition29DeviceThreeWayPartitionKernelINS2_10policy_hubIiiE10Policy1000EPiS7_S7_S7_S7_NS0_13ScanTileStateImLb1EEE11GreaterThan8LessThaniNS2_19streaming_context_tIiEEEEvT0_T1_T2_T3_T4_T5_T6_T7_T8_iT9_E12temp_storage+16];
	add.s64 	%rd231, %rd227, %rd229;
	setp.eq.s32 	%p55, %r613, 3;
	selp.b64 	%rd232, %rd231, %rd228, %p55;
	add.s64 	%rd233, %rd231, %rd230;
	setp.eq.s32 	%p56, %r613, 4;
	selp.b64 	%rd234, %rd233, %rd232, %p56;
	ld.shared.v2.u64 	{%rd235, %rd236}, [_ZZN3cub18CUB_300001_SM_10006detail19three_way_partition29DeviceThreeWayPartitionKernelINS2_10policy_hubIiiE10Policy1000EPiS7_S7_S7_S7_NS0_13ScanTileStateImLb1EEE11GreaterThan8LessThaniNS2_19streaming_context_tIiEEEEvT0_T1_T2_T3_T4_T5_T6_T7_T8_iT9_E12temp_storage+32];
	add.s64 	%rd237, %rd233, %rd235;
	setp.eq.s32 	%p57, %r613, 5;
	selp.b64 	%rd238, %rd237, %rd234, %p57;
	add.s64 	%rd239, %rd237, %rd236;
	setp.eq.s32 	%p58, %r613, 6;
	selp.b64 	%rd240, %rd239, %rd238, %p58;
	ld.shared.v2.u64 	{%rd241, %rd242}, [_ZZN3cub18CUB_300001_SM_10006detail19three_way_partition29DeviceThreeWayPartitionKernelINS2_10policy_hubIiiE10Policy1000EPiS7_S7_S7_S7_NS0_13ScanTileStateImLb1EEE11GreaterThan8LessThaniNS2_19streaming_context_tIiEEEEvT0_T1_T2_T3_T4_T5_T6_T7_T8_iT9_E12temp_storage+48];
	add.s64 	%rd243, %rd239, %rd241;
	setp.eq.s32 	%p59, %r613, 7;
	selp.b64 	%rd244, %rd243, %rd240, %p59;
	add.s64 	%rd245, %rd243, %rd242;
	setp.eq.s32 	%p60, %r613, 8;
	selp.b64 	%rd246, %rd245, %rd244, %p60;
	ld.shared.v2.u64 	{%rd247, %rd248}, [_ZZN3cub18CUB_300001_SM_10006detail19three_way_partition29DeviceThreeWayPartitionKernelINS2_10policy_hubIiiE10Policy1000EPiS7_S7_S7_S7_NS0_13ScanTileStateImLb1EEE11GreaterThan8LessThaniNS2_19streaming_context_tIiEEEEvT0_T1_T2_T3_T4_T5_T6_T7_T8_iT9_E12temp_storage+64];
	add.s64 	%rd249, %rd245, %rd247;
	setp.eq.s32 	%p61, %r613, 9;
	selp.b64 	%rd250, %rd249, %rd246, %p61;
	add.s64 	%rd251, %rd249, %rd248;
	setp.eq.s32 	%p62, %r613, 10;
	selp.b64 	%rd252, %rd251, %rd250, %p62;
	ld.shared.v2.u64 	{%rd253, %rd254}, [_ZZN3cub18CUB_300001_SM_10006detail19three_way_partition29DeviceThreeWayPartitionKernelINS2_10policy_hubIiiE10Policy1000EPiS7_S7_S7_S7_NS0_13ScanTileStateImLb1EEE11GreaterThan8LessThaniNS2_19streaming_context_tIiEEEEvT0_T1_T2_T3_T4_T5_T6_T7_T8_iT9_E12temp_storage+80];
	add.s64 	%rd255, %rd251, %rd253;
	setp.eq.s32 	%p63, %r613, 11;
	selp.b64 	%rd256, %rd255, %rd252, %p63;
	add.s64 	%rd257, %rd255, %rd254;
	setp.eq.s32 	%p64, %r613, 12;
	selp.b64 	%rd258, %rd257, %rd256, %p64;
	ld.shared.v2.u64 	{%rd259, %rd260}, [_ZZN3cub18CUB_300001_SM_10006detail19three_way_partition29DeviceThreeWayPartitionKernelINS2_10policy_hubIiiE10Policy1000EPiS7_S7_S7_S7_NS0_13ScanTileStateImLb1EEE11GreaterThan8LessThaniNS2_19streaming_context_tIiEEEEvT0_T1_T2_T3_T4_T5_T6_T7_T8_iT9_E12temp_storage+96];
	add.s64 	%rd261, %rd257, %rd259;
	setp.eq.s32 	%p65, %r613, 13;
	selp.b64 	%rd262, %rd261, %rd258, %p65;
	add.s64 	%rd263, %rd261, %rd260;
	setp.eq.s32 	%p66, %r613, 14;
	selp.b64 	%rd264, %rd263, %rd262, %p66;
	ld.shared.v2.u64 	{%rd265, %rd266}, [_ZZN3cub18CUB_300001_SM_10006detail19three_way_partition29DeviceThreeWayPartitionKernelINS2_10policy_hubIiiE10Policy1000EPiS7_S7_S7_S7_NS0_13ScanTileStateImLb1EEE11GreaterThan8LessThaniNS2_19streaming_context_tIiEEEEvT0_T1_T2_T3_T4_T5_T6_T7_T8_iT9_E12temp_storage+112];
	add.s64 	%rd267, %rd263, %rd265;
	setp.eq.s32 	%p67, %r613, 15;
	selp.b64 	%rd268, %rd267, %rd264, %p67;
	add.s64 	%rd135, %rd267, %rd266;
	setp.gt.u32 	%p68, %r612, 31;
	setp.lt.u32 	%p69, %r612, 32;
	setp.eq.s32 	%p70, %r541, 0;
	selp.b64 	%rd269, 0, %rd224, %p70;
	add.s64 	%rd867, %rd268, %rd269;
	selp.b64 	%rd137, %rd224, %rd867, %p69;
	@%p68 bra 	$L__BB5_448;
	mov.u32 	%r614, %tid.x;
	setp.ne.s32 	%p71, %r614, 0;
	mov.u32 	%r615, %ctaid.x;
	mul.wide.u32 	%rd270, %r615, 16;
	add.s64 	%rd138, %rd4, %rd270;
	@%p71 bra 	$L__BB5_435;
	st.shared.u64 	[_ZZN3cub18CUB_300001_SM_10006detail19three_way_partition29DeviceThreeWayPartitionKernelINS2_10policy_hubIiiE10Policy1000EPiS7_S7_S7_S7_NS0_13ScanTileStateImLb1EEE11GreaterThan8LessThaniNS2_19streaming_context_tIiEEEEvT0_T1_T2_T3_T4_T5_T6_T7_T8_iT9_E12temp_storage+184], %rd135;
	add.s64 	%rd271, %rd138, 512;
	mov.b64 	%rd272, 100;
	// begin inline asm
	st.relaxed.gpu.v2.u64 [%rd271], {%rd272, %rd135};
	// end inline asm
$L__BB5_435:
	mov.u32 	%r1530, %ctaid.x;
	mov.u32 	%r618, %tid.x;
	mov.b32 	%r616, 840;
	// begin inline asm
	nanosleep.u32 %r616;
	// end inline asm
	mul.wide.u32 	%rd277, %r618, 16;
	xor.b64  	%rd278, %rd277, -16;
	add.s64 	%rd279, %rd138, %rd278;
	add.s64 	%rd276, %rd279, 512;
	// begin inline asm
	ld.relaxed.gpu.v2.u64 {%rd865, %rd862}, [%rd276];
	// end inline asm
	mov.b32 	%r1526, 36;
$L__BB5_436:
	setp.eq.s64 	%p72, %rd865, 99;
	mov.b32 	%r619, -1;
	vote.sync.any.pred 	%p73, %p72, %r619;
	not.pred 	%p74, %p73;
	@%p74 bra 	$L__BB5_438;
	mul.lo.s32 	%r876, %r1530, 16807;
	and.b32  	%r1530, %r876, 2147483647;
	add.s32 	%r877, %r1526, 1;
	rem.u32 	%r875, %r1530, %r877;
	// begin inline asm
	nanosleep.u32 %r875;
	// end inline asm
	shr.u32 	%r1526, %r1526, 1;
	mov.u32 	%r878, %tid.x;
	mul.wide.u32 	%rd369, %r878, 16;
	xor.b64  	%rd370, %rd369, -16;
	add.s64 	%rd371, %rd138, %rd370;
	add.s64 	%rd368, %rd371, 512;
	// begin inline asm
	ld.relaxed.gpu.v2.u64 {%rd865, %rd862}, [%rd368];
	// end inline asm
	bra.uni 	$L__BB5_436;
$L__BB5_438:
	setp.eq.s64 	%p75, %rd865, 101;
	mov.b32 	%r671, -1;
	vote.sync.ballot.b32 	%r673, %p75, %r671;
	// begin inline asm
	mov.u32 %r621, %lanemask_ge;
	// end inline asm
	and.b32  	%r674, %r673, %r621;
	or.b32  	%r675, %r674, -2147483648;
	add.s32 	%r676, %r675, -1;
	not.b32 	%r677, %r675;
	and.b32  	%r678, %r677, %r676;
	popc.b32 	%r625, %r678;
	mov.b64 	{%r623, %r628}, %rd862;
	mov.b32 	%r629, 1;
	// begin inline asm
	shfl.sync.down.b32 %r622, %r623, %r629, %r625, %r671;
	// end inline asm
	// begin inline asm
	shfl.sync.down.b32 %r627, %r628, %r629, %r625, %r671;
	// end inline asm
	mov.b64 	%rd280, {%r622, %r627};
	setp.lt.s32 	%p77, %r541, %r625;
	selp.b64 	%rd281, %rd280, 0, %p77;
	add.s64 	%rd282, %rd281, %rd862;
	mov.b64 	{%r633, %r638}, %rd282;
	mov.b32 	%r639, 2;
	// begin inline asm
	shfl.sync.down.b32 %r632, %r633, %r639, %r625, %r671;
	// end inline asm
	// begin inline asm
	shfl.sync.down.b32 %r637, %r638, %r639, %r625, %r671;
	// end inline asm
	mov.b64 	%rd283, {%r632, %r637};
	add.s32 	%r679, %r541, 2;
	setp.gt.s32 	%p78, %r679, %r625;
	selp.b64 	%rd284, 0, %rd283, %p78;
	add.s64 	%rd285, %rd284, %rd282;
	mov.b64 	{%r643, %r648}, %rd285;
	mov.b32 	%r649, 4;
	// begin inline asm
	shfl.sync.down.b32 %r642, %r643, %r649, %r625, %r671;
	// end inline asm
	// begin inline asm
	shfl.sync.down.b32 %r647, %r648, %r649, %r625, %r671;
	// end inline asm
	mov.b64 	%rd286, {%r642, %r647};
	add.s32 	%r680, %r541, 4;
	setp.gt.s32 	%p79, %r680, %r625;
	selp.b64 	%rd287, 0, %rd286, %p79;
	add.s64 	%rd288, %rd287, %rd285;
	mov.b64 	{%r653, %r658}, %rd288;
	mov.b32 	%r659, 8;
	// begin inline asm
	shfl.sync.down.b32 %r652, %r653, %r659, %r625, %r671;
	// end inline asm
	// begin inline asm
	shfl.sync.down.b32 %r657, %r658, %r659, %r625, %r671;
	// end inline asm
	mov.b64 	%rd289, {%r652, %r657};
	add.s32 	%r681, %r541, 8;
	setp.gt.s32 	%p80, %r681, %r625;
	selp.b64 	%rd290, 0, %rd289, %p80;
	add.s64 	%rd291, %rd290, %rd288;
	mov.b64 	{%r663, %r668}, %rd291;
	mov.b32 	%r669, 16;
	// begin inline asm
	shfl.sync.down.b32 %r662, %r663, %r669, %r625, %r671;
	// end inline asm
	// begin inline asm
	shfl.sync.down.b32 %r667, %r668, %r669, %r625, %r671;
	// end inline asm
	mov.b64 	%rd292, {%r662, %r667};
	add.s32 	%r682, %r541, 16;
	setp.gt.s32 	%p81, %r682, %r625;
	selp.b64 	%rd293, 0, %rd292, %p81;
	add.s64 	%rd863, %rd293, %rd291;
	add.s64 	%rd148, %rd4, 512;
	mov.u32 	%r683, %tid.x;
	not.b32 	%r684, %r683;
	mov.u32 	%r685, %ctaid.x;
	add.s32 	%r1529, %r685, %r684;
	mov.b32 	%r1528, 36;
$L__BB5_439:
	setp.ne.s64 	%p82, %rd865, 101;
	mov.b32 	%r686, -1;
	vote.sync.all.pred 	%p83, %p82, %r686;
	not.pred 	%p84, %p83;
	@%p84 bra 	$L__BB5_444;
	shr.u32 	%r1528, %r1528, 1;
	mul.wide.s32 	%rd344, %r1529, 16;
	add.s64 	%rd345, %rd148, %rd344;
	add.s64 	%rd343, %rd345, -512;
	// begin inline asm
	ld.relaxed.gpu.v2.u64 {%rd865, %rd866}, [%rd343];
	// end inline asm
	mov.u32 	%r1531, %r1528;
$L__BB5_441:
	setp.eq.s64 	%p157, %rd865, 99;
	mov.b32 	%r810, -1;
	vote.sync.any.pred 	%p158, %p157, %r810;
	not.pred 	%p159, %p158;
	@%p159 bra 	$L__BB5_443;
	mul.lo.s32 	%r873, %r1530, 16807;
	and.b32  	%r1530, %r873, 2147483647;
	add.s32 	%r874, %r1531, 1;
	rem.u32 	%r872, %r1530, %r874;
	// begin inline asm
	nanosleep.u32 %r872;
	// end inline asm
	shr.u32 	%r1531, %r1531, 1;
	mul.wide.s32 	%rd364, %r1529, 16;
	add.s64 	%rd365, %rd148, %rd364;
	add.s64 	%rd363, %rd365, -512;
	// begin inline asm
	ld.relaxed.gpu.v2.u64 {%rd865, %rd866}, [%rd363];
	// end inline asm
	bra.uni 	$L__BB5_441;
$L__BB5_443:
	setp.eq.s64 	%p160, %rd865, 101;
	mov.b32 	%r861, -1;
	vote.sync.ballot.b32 	%r862, %p160, %r861;
	and.b32  	%r863, %r862, %r621;
	or.b32  	%r864, %r863, -2147483648;
	add.s32 	%r865, %r864, -1;
	not.b32 	%r866, %r864;
	and.b32  	%r867, %r866, %r865;
	popc.b32 	%r815, %r867;
	mov.b64 	{%r813, %r818}, %rd866;
	mov.b32 	%r819, 1;
	// begin inline asm
	shfl.sync.down.b32 %r812, %r813, %r819, %r815, %r861;
	// end inline asm
	// begin inline asm
	shfl.sync.down.b32 %r817, %r818, %r819, %r815, %r861;
	// end inline asm
	mov.b64 	%rd346, {%r812, %r817};
	setp.lt.s32 	%p162, %r541, %r815;
	selp.b64 	%rd347, %rd346, 0, %p162;
	add.s64 	%rd348, %rd347, %rd866;
	mov.b64 	{%r823, %r828}, %rd348;
	mov.b32 	%r829, 2;
	// begin inline asm
	shfl.sync.down.b32 %r822, %r823, %r829, %r815, %r861;
	// end inline asm
	// begin inline asm
	shfl.sync.down.b32 %r827, %r828, %r829, %r815, %r861;
	// end inline asm
	mov.b64 	%rd349, {%r822, %r827};
	add.s32 	%r868, %r541, 2;
	setp.gt.s32 	%p163, %r868, %r815;
	selp.b64 	%rd350, 0, %rd349, %p163;
	add.s64 	%rd351, %rd348, %rd350;
	mov.b64 	{%r833, %r838}, %rd351;
	mov.b32 	%r839, 4;
	// begin inline asm
	shfl.sync.down.b32 %r832, %r833, %r839, %r815, %r861;
	// end inline asm
	// begin inline asm
	shfl.sync.down.b32 %r837, %r838, %r839, %r815, %r861;
	// end inline asm
	mov.b64 	%rd352, {%r832, %r837};
	add.s32 	%r869, %r541, 4;
	setp.gt.s32 	%p164, %r869, %r815;
	selp.b64 	%rd353, 0, %rd352, %p164;
	add.s64 	%rd354, %rd353, %rd351;
	mov.b64 	{%r843, %r848}, %rd354;
	mov.b32 	%r849, 8;
	// begin inline asm
	shfl.sync.down.b32 %r842, %r843, %r849, %r815, %r861;
	// end inline asm
	// begin inline asm
	shfl.sync.down.b32 %r847, %r848, %r849, %r815, %r861;
	// end inline asm
	mov.b64 	%rd355, {%r842, %r847};
	add.s32 	%r870, %r541, 8;
	setp.gt.s32 	%p165, %r870, %r815;
	selp.b64 	%rd356, 0, %rd355, %p165;
	add.s64 	%rd357, %rd356, %rd354;
	mov.b64 	{%r853, %r858}, %rd357;
	mov.b32 	%r859, 16;
	// begin inline asm
	shfl.sync.down.b32 %r852, %r853, %r859, %r815, %r861;
	// end inline asm
	// begin inline asm
	shfl.sync.down.b32 %r857, %r858, %r859, %r815, %r861;
	// end inline asm
	mov.b64 	%rd358, {%r852, %r857};
	add.s32 	%r871, %r541, 16;
	setp.gt.s32 	%p166, %r871, %r815;
	selp.b64 	%rd359, 0, %rd358, %p166;
	add.s64 	%rd360, %rd357, %rd863;
	add.s64 	%rd863, %rd360, %rd359;
	add.s32 	%r1529, %r1529, -32;
	bra.uni 	$L__BB5_439;
$L__BB5_444:
	mov.u32 	%r688, %tid.x;
	setp.ne.s32 	%p85, %r688, 0;
	@%p85 bra 	$L__BB5_446;
	add.s64 	%rd296, %rd863, %rd135;
	add.s64 	%rd294, %rd138, 512;
	mov.b64 	%rd295, 101;
	// begin inline asm
	st.relaxed.gpu.v2.u64 [%rd294], {%rd295, %rd296};
	// end inline asm
	st.shared.u64 	[_ZZN3cub18CUB_300001_SM_10006detail19three_way_partition29DeviceThreeWayPartitionKernelINS2_10policy_hubIiiE10Policy1000EPiS7_S7_S7_S7_NS0_13ScanTileStateImLb1EEE11GreaterThan8LessThaniNS2_19streaming_context_tIiEEEEvT0_T1_T2_T3_T4_T5_T6_T7_T8_iT9_E12temp_storage+168], %rd863;
	st.shared.u64 	[_ZZN3cub18CUB_300001_SM_10006detail19three_way_partition29DeviceThreeWayPartitionKernelINS2_10policy_hubIiiE10Policy1000EPiS7_S7_S7_S7_NS0_13ScanTileStateImLb1EEE11GreaterThan8LessThaniNS2_19streaming_context_tIiEEEEvT0_T1_T2_T3_T4_T5_T6_T7_T8_iT9_E12temp_storage+176], %rd296;
$L__BB5_446:
	setp.ne.s32 	%p86, %r541, 0;
	mov.u64 	%rd867, %rd137;
	@%p86 bra 	$L__BB5_448;
	st.shared.u64 	[_ZZN3cub18CUB_300001_SM_10006detail19three_way_partition29DeviceThreeWayPartitionKernelINS2_10policy_hubIiiE10Policy1000EPiS7_S7_S7_S7_NS0_13ScanTileStateImLb1EEE11GreaterThan8LessThaniNS2_19streaming_context_tIiEEEEvT0_T1_T2_T3_T4_T5_T6_T7_T8_iT9_E12temp_storage+144], %rd863;
	mov.u64 	%rd867, %rd863;
$L__BB5_448:
	ld.param.u32 	%r1451, [_ZN3cub18CUB_300001_SM_10006detail19three_way_partition29DeviceThreeWayPartitionKernelINS2_10policy_hubIiiE10Policy1000EPiS7_S7_S7_S7_NS0_13ScanTileStateImLb1EEE11GreaterThan8LessThaniNS2_19streaming_context_tIiEEEEvT0_T1_T2_T3_T4_T5_T6_T7_T8_iT9__param_8];
	mov.u32 	%r689, %tid.x;
	mul.lo.s32 	%r690, %r689, 11;
	mov.u32 	%r691, %ctaid.x;
	mul.lo.s32 	%r692, %r691, 5632;
	sub.s32 	%r693, %r1451, %r692;
	setp.ge.s32 	%p87, %r690, %r693;
	bar.sync 	0;
	setp.eq.s32 	%p88, %r689, 0;
	ld.shared.u64 	%rd297, [_ZZN3cub18CUB_300001_SM_10006detail19three_way_partition29DeviceThreeWayPartitionKernelINS2_10policy_hubIiiE10Policy1000EPiS7_S7_S7_S7_NS0_13ScanTileStateImLb1EEE11GreaterThan8LessThaniNS2_19streaming_context_tIiEEEEvT0_T1_T2_T3_T4_T5_T6_T7_T8_iT9_E12temp_storage+144];
	selp.b64 	%rd298, 0, %rd297, %p88;
	add.s64 	%rd161, %rd298, %rd867;
	ld.shared.u64 	%rd299, [_ZZN3cub18CUB_300001_SM_10006detail19three_way_partition29DeviceThreeWayPartitionKernelINS2_10policy_hubIiiE10Policy1000EPiS7_S7_S7_S7_NS0_13ScanTileStateImLb1EEE11GreaterThan8LessThaniNS2_19streaming_context_tIiEEEEvT0_T1_T2_T3_T4_T5_T6_T7_T8_iT9_E12temp_storage+168];
	ld.shared.v4.u32 	{%r694, %r695, %r395, %r696}, [_ZZN3cub18CUB_300001_SM_10006detail19three_way_partition29DeviceThreeWayPartitionKernelINS2_10policy_hubIiiE10Policy1000EPiS7_S7_S7_S7_NS0_13ScanTileStateImLb1EEE11GreaterThan8LessThaniNS2_19streaming_context_tIiEEEEvT0_T1_T2_T3_T4_T5_T6_T7_T8_iT9_E12temp_storage+176];
	bar.sync 	0;
	{ .reg .b32 tmp; mov.b64 {tmp, %r391}, %rd299; }
	cvt.u32.u64 	%r392, %rd299;
	sub.s32 	%r697, 5632, %r693;
	sub.s32 	%r393, %r695, %r697;
	sub.s32 	%r394, %r694, %r697;
	sub.s32 	%r698, %r696, %r697;
	sub.s32 	%r699, %r395, %r697;
	bar.sync 	0;
	shr.s32 	%r700, %r699, 31;
	or.b32  	%r396, %r700, %r698;
	@%p87 bra 	$L__BB5_455;
	setp.lt.u64 	%p89, %rd114, 4294967296;
	@%p89 bra 	$L__BB5_451;
	{ .reg .b32 tmp; mov.b64 {tmp, %r701}, %rd161; }
	sub.s32 	%r1532, %r701, %r391;
	bra.uni 	$L__BB5_454;
$L__BB5_451:
	setp.eq.s64 	%p90, %rd114, 0;
	@%p90 bra 	$L__BB5_453;
	cvt.u32.u64 	%r702, %rd161;
	sub.s32 	%r703, %r396, %r392;
	add.s32 	%r1532, %r703, %r702;
	bra.uni 	$L__BB5_454;
$L__BB5_453:
	ld.param.u32 	%r1452, [_ZN3cub18CUB_300001_SM_10006detail19three_way_partition29DeviceThreeWayPartitionKernelINS2_10policy_hubIiiE10Policy1000EPiS7_S7_S7_S7_NS0_13ScanTileStateImLb1EEE11GreaterThan8LessThaniNS2_19streaming_context_tIiEEEEvT0_T1_T2_T3_T4_T5_T6_T7_T8_iT9__param_8];
	add.s32 	%r704, %r391, %r392;
	mov.u32 	%r705, %ctaid.x;
	mul.lo.s32 	%r706, %r705, 5632;
	sub.s32 	%r707, %r1452, %r706;
	add.s32 	%r708, %r707, %r395;
	add.s32 	%r709, %r708, %r396;
	add.s32 	%r710, %r709, %r704;
	mov.u32 	%r711, %tid.x;
	mad.lo.s32 	%r712, %r711, 11, %r710;
	cvt.u32.u64 	%r713, %rd161;
	{ .reg .b32 tmp; mov.b64 {tmp, %r714}, %rd161; }
	add.s32 	%r715, %r713, %r714;
	sub.s32 	%r716, %r712, %r715;
	add.s32 	%r1532, %r716, -5632;
$L__BB5_454:
	shl.b32 	%r717, %r1532, 2;
	mov.u32 	%r718, _ZZN3cub18CUB_300001_SM_10006detail19three_way_partition29DeviceThreeWayPartitionKernelINS2_10policy_hubIiiE10Policy1000EPiS7_S7_S7_S7_NS0_13ScanTileStateImLb1EEE11GreaterThan8LessThaniNS2_19streaming_context_tIiEEEEvT0_T1_T2_T3_T4_T5_T6_T7_T8_iT9_E12temp_storage;
	add.s32 	%r719, %r718, %r717;
	st.shared.u32 	[%r719], %r1514;
$L__BB5_455:
	ld.param.u32 	%r1453, [_ZN3cub18CUB_300001_SM_10006detail19three_way_partition29DeviceThreeWayPartitionKernelINS2_10policy_hubIiiE10Policy1000EPiS7_S7_S7_S7_NS0_13ScanTileStateImLb1EEE11GreaterThan8LessThaniNS2_19streaming_context_tIiEEEEvT0_T1_T2_T3_T4_T5_T6_T7_T8_iT9__param_8];
	add.s64 	%rd300, %rd161, %rd114;
	mov.u32 	%r720, %tid.x;
	mad.lo.s32 	%r721, %r720, 11, 1;
	mov.u32 	%r722, %ctaid.x;
	mul.lo.s32 	%r723, %r722, 5632;
	sub.s32 	%r724, %r1453, %r723;
	setp.ge.s32 	%p91, %r721, %r724;
	{ .reg .b32 tmp; mov.b64 {tmp, %r401}, %rd300; }
	cvt.u32.u64 	%r402, %rd300;
	@%p91 bra 	$L__BB5_462;
	setp.lt.u64 	%p92, %rd115, 4294967296;
	@%p92 bra 	$L__BB5_458;
	sub.s32 	%r1533, %r401, %r391;
	bra.uni 	$L__BB5_461;
$L__BB5_458:
	setp.eq.s64 	%p93, %rd115, 0;
	@%p93 bra 	$L__BB5_460;
	sub.s32 	%r725, %r396, %r392;
	add.s32 	%r1533, %r725, %r402;
	bra.uni 	$L__BB5_461;
$L__BB5_460:
	ld.param.u32 	%r1454, [_ZN3cub18CUB_300001_SM_10006detail19three_way_partition29DeviceThreeWayPartitionKernelINS2_10policy_hubIiiE10Policy1000EPiS7_S7_S7_S7_NS0_13ScanTileStateImLb1EEE11GreaterThan8LessThaniNS2_19streaming_context_tIiEEEEvT0_T1_T2_T3_T4_T5_T6_T7_T8_iT9__param_8];
	add.s32 	%r726, %r391, %r392;
	mov.u32 	%r727, %ctaid.x;
	mul.lo.s32 	%r728, %r727, 5632;
	sub.s32 	%r729, %r1454, %r728;
	add.s32 	%r730, %r729, %r395;
	add.s32 	%r731, %r730, %r396;
	add.s32 	%r732, %r731, %r726;
	mad.lo.s32 	%r734, %r720, 11, %r732;
	add.s32 	%r735, %r402, %r401;
	sub.s32 	%r736, %r734, %r735;
	add.s32 	%r1533, %r736, -5631;
$L__BB5_461:
	shl.b32 	%r737, %r1533, 2;
	mov.u32 	%r738, _ZZN3cub18CUB_300001_SM_10006detail19three_way_partition29DeviceThreeWayPartitionKernelINS2_10policy_hubIiiE10Policy1000EPiS7_S7_S7_S7_NS0_13ScanTileStateImLb1EEE11GreaterThan8LessThaniNS2_19streaming_context_tIiEEEEvT0_T1_T2_T3_T4_T5_T6_T7_T8_iT9_E12temp_storage;
	add.s32 	%r739, %r738, %r737;
	st.shared.u32 	[%r739], %r1515;
$L__BB5_462:
	ld.param.u32 	%r1455, [_ZN3cub18CUB_300001_SM_10006detail19three_way_partition29DeviceThreeWayPartitionKernelINS2_10policy_hubIiiE10Policy1000EPiS7_S7_S7_S7_NS0_13ScanTileStateImLb1EEE11GreaterThan8LessThaniNS2_19streaming_context_tIiEEEEvT0_T1_T2_T3_T4_T5_T6_T7_T8_iT9__param_8];
	sub.s32 	%r407, %r1455, %r723;
	add.s32 	%r742, %r407, %r395;
	add.s32 	%r743, %r742, %r396;
	add.s32 	%r408, %r743, -5632;
	add.s64 	%rd301, %rd125, %rd161;
	mad.lo.s32 	%r744, %r720, 11, 2;
	setp.ge.s32 	%p94, %r744, %r407;
	{ .reg .b32 tmp; mov.b64 {tmp, %r410}, %rd301; }
	cvt.u32.u64 	%r411, %rd301;
	@%p94 bra 	$L__BB5_469;
	setp.lt.u64 	%p95, %rd116, 4294967296;
	@%p95 bra 	$L__BB5_465;
	sub.s32 	%r1534, %r410, %r391;
	bra.uni 	$L__BB5_468;
$L__BB5_465:
	setp.eq.s64 	%p96, %rd116, 0;
	@%p96 bra 	$L__BB5_467;
	sub.s32 	%r745, %r396, %r392;
	add.s32 	%r1534, %r745, %r411;
	bra.uni 	$L__BB5_468;
$L__BB5_467:
	add.s32 	%r746, %r391, %r392;
	add.s32 	%r747, %r746, %r408;
	mad.lo.s32 	%r748, %r720, 11, %r747;
	add.s32 	%r749, %r411, %r410;
	sub.s32 	%r750, %r748, %r749;
	add.s32 	%r1534, %r750, 2;
$L__BB5_468:
	shl.b32 	%r751, %r1534, 2;
	mov.u32 	%r752, _ZZN3cub18CUB_300001_SM_10006detail19three_way_partition29DeviceThreeWayPartitionKernelINS2_10policy_hubIiiE10Policy1000EPiS7_S7_S7_S7_NS0_13ScanTileStateImLb1EEE11GreaterThan8LessThaniNS2_19streaming_context_tIiEEEEvT0_T1_T2_T3_T4_T5_T6_T7_T8_iT9_E12temp_storage;
	add.s32 	%r753, %r752, %r751;
	st.shared.u32 	[%r753], %r1516;
$L__BB5_469:
	add.s32 	%r416, %r391, %r392;
	add.s64 	%rd302, %rd126, %rd161;
	mad.lo.s32 	%r754, %r720, 11, 3;
	setp.ge.s32 	%p97, %r754, %r407;
	{ .reg .b32 tmp; mov.b64 {tmp, %r417}, %rd302; }
	cvt.u32.u64 	%r418, %rd302;
	@%p97 bra 	$L__BB5_476;
	setp.lt.u64 	%p98, %rd117, 4294967296;
	@%p98 bra 	$L__BB5_472;
	sub.s32 	%r1535, %r417, %r391;
	bra.uni 	$L__BB5_475;
$L__BB5_472:
	setp.eq.s64 	%p99, %rd117, 0;
	@%p99 bra 	$L__BB5_474;
	sub.s32 	%r755, %r396, %r392;
	add.s32 	%r1535, %r755, %r418;
	bra.uni 	$L__BB5_475;
$L__BB5_474:
	add.s32 	%r756, %r416, %r408;
	mad.lo.s32 	%r757, %r720, 11, %r756;
	add.s32 	%r758, %r418, %r417;
	sub.s32 	%r759, %r757, %r758;
	add.s32 	%r1535, %r759, 3;
$L__BB5_475:
	shl.b32 	%r760, %r1535, 2;
	mov.u32 	%r761, _ZZN3cub18CUB_300001_SM_10006detail19three_way_partition29DeviceThreeWayPartitionKernelINS2_10policy_hubIiiE10Policy1000EPiS7_S7_S7_S7_NS0_13ScanTileStateImLb1EEE11GreaterThan8LessThaniNS2_19streaming_context_tIiEEEEvT0_T1_T2_T3_T4_T5_T6_T7_T8_iT9_E12temp_storage;
	add.s32 	%r762, %r761, %r760;
	st.shared.u32 	[%r762], %r1517;
$L__BB5_476:
	add.s64 	%rd303, %rd127, %rd161;
	mad.lo.s32 	%r423, %r720, 11, 4;
	setp.ge.s32 	%p100, %r423, %r407;
	{ .reg .b32 tmp; mov.b64 {tmp, %r424}, %rd303; }
	cvt.u32.u64 	%r425, %rd303;
	@%p100 bra 	$L__BB5_483;
	setp.lt.u64 	%p101, %rd118, 4294967296;
	@%p101 bra 	$L__BB5_479;
	sub.s32 	%r1536, %r424, %r391;
	bra.uni 	$L__BB5_482;
$L__BB5_479:
	setp.eq.s64 	%p102, %rd118, 0;
	@%p102 bra 	$L__BB5_481;
	sub.s32 	%r763, %r396, %r392;
	add.s32 	%r1536, %r763, %r425;
	bra.uni 	$L__BB5_482;
$L__BB5_481:
	add.s32 	%r764, %r416, %r408;
	add.s32 	%r765, %r764, %r423;
	add.s32 	%r766, %r425, %r424;
	sub.s32 	%r1536, %r765, %r766;
$L__BB5_482:
	shl.b32 	%r767, %r1536, 2;
	mov.u32 	%r768, _ZZN3cub18CUB_300001_SM_10006detail19three_way_partition29DeviceThreeWayPartitionKernelINS2_10policy_hubIiiE10Policy1000EPiS7_S7_S7_S7_NS0_13ScanTileStateImLb1EEE11GreaterThan8LessThaniNS2_19streaming_context_tIiEEEEvT0_T1_T2_T3_T4_T5_T6_T7_T8_iT9_E12temp_storage;
	add.s32 	%r769, %r768, %r767;
	st.shared.u32 	[%r769], %r1518;
$L__BB5_483:
	sub.s32 	%r430, %r396, %r392;
	add.s32 	%r431, %r416, %r408;
	add.s64 	%rd304, %rd128, %rd161;
	mad.lo.s32 	%r432, %r720, 11, 5;
	setp.ge.s32 	%p103, %r432, %r407;
	{ .reg .b32 tmp; mov.b64 {tmp, %r433}, %rd304; }
	cvt.u32.u64 	%r434, %rd304;
	@%p103 bra 	$L__BB5_490;
	setp.lt.u64 	%p104, %rd119, 4294967296;
	@%p104 bra 	$L__BB5_486;
	sub.s32 	%r1537, %r433, %r391;
	bra.uni 	$L__BB5_489;
$L__BB5_486:
	setp.eq.s64 	%p105, %rd119, 0;
	@%p105 bra 	$L__BB5_488;
	add.s32 	%r1537, %r430, %r434;
	bra.uni 	$L__BB5_489;
$L__BB5_488:
	add.s32 	%r770, %r431, %r432;
	add.s32 	%r771, %r434, %r433;
	sub.s32 	%r1537, %r770, %r771;
$L__BB5_489:
	shl.b32 	%r772, %r1537, 2;
	mov.u32 	%r773, _ZZN3cub18CUB_300001_SM_10006detail19three_way_partition29DeviceThreeWayPartitionKernelINS2_10policy_hubIiiE10Policy1000EPiS7_S7_S7_S7_NS0_13ScanTileStateImLb1EEE11GreaterThan8LessThaniNS2_19streaming_context_tIiEEEEvT0_T1_T2_T3_T4_T5_T6_T7_T8_iT9_E12temp_storage;
	add.s32 	%r774, %r773, %r772;
	st.shared.u32 	[%r774], %r1519;
$L__BB5_490:
	add.s64 	%rd305, %rd129, %rd161;
	mad.lo.s32 	%r439, %r720, 11, 6;
	setp.ge.s32 	%p106, %r439, %r407;
	{ .reg .b32 tmp; mov.b64 {tmp, %r440}, %rd305; }
	cvt.u32.u64 	%r441, %rd305;
	@%p106 bra 	$L__BB5_497;
	setp.lt.u64 	%p107, %rd120, 4294967296;
	@%p107 bra 	$L__BB5_493;
	sub.s32 	%r1538, %r440, %r391;
	bra.uni 	$L__BB5_496;
$L__BB5_493:
	setp.eq.s64 	%p108, %rd120, 0;
	@%p108 bra 	$L__BB5_495;
	add.s32 	%r1538, %r430, %r441;
	bra.uni 	$L__BB5_496;
$L__BB5_495:
	add.s32 	%r775, %r431, %r439;
	add.s32 	%r776, %r441, %r440;
	sub.s32 	%r1538, %r775, %r776;
$L__BB5_496:
	shl.b32 	%r777, %r1538, 2;
	mov.u32 	%r778, _ZZN3cub18CUB_300001_SM_10006detail19three_way_partition29DeviceThreeWayPartitionKernelINS2_10policy_hubIiiE10Policy1000EPiS7_S7_S7_S7_NS0_13ScanTileStateImLb1EEE11GreaterThan8LessThaniNS2_19streaming_context_tIiEEEEvT0_T1_T2_T3_T4_T5_T6_T7_T8_iT9_E12temp_storage;
	add.s32 	%r779, %r778, %r777;
	st.shared.u32 	[%r779], %r1520;
$L__BB5_497:
	add.s64 	%rd306, %rd130, %rd161;
	mad.lo.s32 	%r446, %r720, 11, 7;
	setp.ge.s32 	%p109, %r446, %r407;
	{ .reg .b32 tmp; mov.b64 {tmp, %r447}, %rd306; }
	cvt.u32.u64 	%r448, %rd306;
	@%p109 bra 	$L__BB5_504;
	setp.lt.u64 	%p110, %rd121, 4294967296;
	@%p110 bra 	$L__BB5_500;
	sub.s32 	%r1539, %r447, %r391;
	bra.uni 	$L__BB5_503;
$L__BB5_500:
	setp.eq.s64 	%p111, %rd121, 0;
	@%p111 bra 	$L__BB5_502;
	add.s32 	%r1539, %r430, %r448;
	bra.uni 	$L__BB5_503;
$L__BB5_502:
	add.s32 	%r780, %r431, %r446;
	add.s32 	%r781, %r448, %r447;
	sub.s32 	%r1539, %r780, %r781;
$L__BB5_503:
	shl.b32 	%r782, %r1539, 2;
	mov.u32 	%r783, _ZZN3cub18CUB_300001_SM_10006detail19three_way_partition29DeviceThreeWayPartitionKernelINS2_10policy_hubIiiE10Policy1000EPiS7_S7_S7_S7_NS0_13ScanTileStateImLb1EEE11GreaterThan8LessThaniNS2_19streaming_context_tIiEEEEvT0_T1_T2_T3_T4_T5_T6_T7_T8_iT9_E12temp_storage;
	add.s32 	%r784, %r783, %r782;
	st.shared.u32 	[%r784], %r1521;
$L__BB5_504:
	add.s64 	%rd307, %rd131, %rd161;
	mad.lo.s32 	%r453, %r720, 11, 8;
	setp.ge.s32 	%p112, %r453, %r407;
	{ .reg .b32 tmp; mov.b64 {tmp, %r454}, %rd307; }
	cvt.u32.u64 	%r455, %rd307;
	@%p112 bra 	$L__BB5_511;
	setp.lt.u64 	%p113, %rd122, 4294967296;
	@%p113 bra 	$L__BB5_507;
	sub.s32 	%r1540, %r454, %r391;
	bra.uni 	$L__BB5_510;
$L__BB5_507:
	setp.eq.s64 	%p114, %rd122, 0;
	@%p114 bra 	$L__BB5_509;
	add.s32 	%r1540, %r430, %r455;
	bra.uni 	$L__BB5_510;
$L__BB5_509:
	add.s32 	%r785, %r431, %r453;
	add.s32 	%r786, %r455, %r454;
	sub.s32 	%r1540, %r785, %r786;
$L__BB5_510:
	shl.b32 	%r787, %r1540, 2;
	mov.u32 	%r788, _ZZN3cub18CUB_300001_SM_10006detail19three_way_partition29DeviceThreeWayPartitionKernelINS2_10policy_hubIiiE10Policy1000EPiS7_S7_S7_S7_NS0_13ScanTileStateImLb1EEE11GreaterThan8LessThaniNS2_19streaming_context_tIiEEEEvT0_T1_T2_T3_T4_T5_T6_T7_T8_iT9_E12temp_storage;
	add.s32 	%r789, %r788, %r787;
	st.shared.u32 	[%r789], %r1522;
$L__BB5_511:
	add.s64 	%rd308, %rd132, %rd161;
	mad.lo.s32 	%r460, %r720, 11, 9;
	setp.ge.s32 	%p115, %r460, %r407;
	{ .reg .b32 tmp; mov.b64 {tmp, %r461}, %rd308; }
	cvt.u32.u64 	%r462, %rd308;
	@%p115 bra 	$L__BB5_518;
	setp.lt.u64 	%p116, %rd123, 4294967296;
	@%p116 bra 	$L__BB5_514;
	sub.s32 	%r1541, %r461, %r391;
	bra.uni 	$L__BB5_517;
$L__BB5_514:
	setp.eq.s64 	%p117, %rd123, 0;
	@%p117 bra 	$L__BB5_516;
	add.s32 	%r1541, %r430, %r462;
	bra.uni 	$L__BB5_517;
$L__BB5_516:
	add.s32 	%r790, %r431, %r460;
	add.s32 	%r791, %r462, %r461;
	sub.s32 	%r1541, %r790, %r791;
$L__BB5_517:
	shl.b32 	%r792, %r1541, 2;
	mov.u32 	%r793, _ZZN3cub18CUB_300001_SM_10006detail19three_way_partition29DeviceThreeWayPartitionKernelINS2_10policy_hubIiiE10Policy1000EPiS7_S7_S7_S7_NS0_13ScanTileStateImLb1EEE11GreaterThan8LessThaniNS2_19streaming_context_tIiEEEEvT0_T1_T2_T3_T4_T5_T6_T7_T8_iT9_E12temp_storage;
	add.s32 	%r794, %r793, %r792;
	st.shared.u32 	[%r794], %r1523;
$L__BB5_518:
	add.s64 	%rd309, %rd133, %rd161;
	mad.lo.s32 	%r467, %r720, 11, 10;
	setp.ge.s32 	%p118, %r467, %r407;
	{ .reg .b32 tmp; mov.b64 {tmp, %r468}, %rd309; }
	cvt.u32.u64 	%r469, %rd309;
	@%p118 bra 	$L__BB5_525;
	setp.lt.u64 	%p119, %rd124, 4294967296;
	@%p119 bra 	$L__BB5_521;
	sub.s32 	%r1542, %r468, %r391;
	bra.uni 	$L__BB5_524;
$L__BB5_521:
	setp.eq.s64 	%p120, %rd124, 0;
	@%p120 bra 	$L__BB5_523;
	add.s32 	%r1542, %r430, %r469;
	bra.uni 	$L__BB5_524;
$L__BB5_523:
	add.s32 	%r795, %r431, %r467;
	add.s32 	%r796, %r469, %r468;
	sub.s32 	%r1542, %r795, %r796;
$L__BB5_524:
	shl.b32 	%r797, %r1542, 2;
	mov.u32 	%r798, _ZZN3cub18CUB_300001_SM_10006detail19three_way_partition29DeviceThreeWayPartitionKernelINS2_10policy_hubIiiE10Policy1000EPiS7_S7_S7_S7_NS0_13ScanTileStateImLb1EEE11GreaterThan8LessThaniNS2_19streaming_context_tIiEEEEvT0_T1_T2_T3_T4_T5_T6_T7_T8_iT9_E12temp_storage;
	add.s32 	%r799, %r798, %r797;
	st.shared.u32 	[%r799], %r1524;
$L__BB5_525:
	bar.sync 	0;
	mov.u64 	%rd162, %rd177;
	ld.param.u8 	%rs2, [%rd162];
	setp.ne.s16 	%p121, %rs2, 0;
	mov.b32 	%r1543, 0;
	@%p121 bra 	$L__BB5_527;
	ld.param.u64 	%rd310, [%rd162+8];
	cvta.to.global.u64 	%rd311, %rd310;
	ld.global.u32 	%r1543, [%rd311];
$L__BB5_527:
	add.s32 	%r476, %r1543, %r391;
	setp.ne.s16 	%p122, %rs2, 0;
	mov.b32 	%r1544, 0;
	@%p122 bra 	$L__BB5_529;
	ld.param.u64 	%rd312, [%rd162+8];
	cvta.to.global.u64 	%rd313, %rd312;
	ld.global.u32 	%r1544, [%rd313+4];
$L__BB5_529:
	add.s32 	%r479, %r1544, %r392;
	setp.ne.s16 	%p123, %rs2, 0;
	mov.b32 	%r1545, 0;
	@%p123 bra 	$L__BB5_531;
	ld.param.u64 	%rd314, [%rd162+8];
	cvta.to.global.u64 	%rd315, %rd314;
	ld.global.u32 	%r1545, [%rd315+8];
$L__BB5_531:
	ld.param.u64 	%rd844, [_ZN3cub18CUB_300001_SM_10006detail19three_way_partition29DeviceThreeWayPartitionKernelINS2_10policy_hubIiiE10Policy1000EPiS7_S7_S7_S7_NS0_13ScanTileStateImLb1EEE11GreaterThan8LessThaniNS2_19streaming_context_tIiEEEEvT0_T1_T2_T3_T4_T5_T6_T7_T8_iT9__param_3];
	ld.param.u64 	%rd840, [_ZN3cub18CUB_300001_SM_10006detail19three_way_partition29DeviceThreeWayPartitionKernelINS2_10policy_hubIiiE10Policy1000EPiS7_S7_S7_S7_NS0_13ScanTileStateImLb1EEE11GreaterThan8LessThaniNS2_19streaming_context_tIiEEEEvT0_T1_T2_T3_T4_T5_T6_T7_T8_iT9__param_2];
	ld.param.u64 	%rd836, [_ZN3cub18CUB_300001_SM_10006detail19three_way_partition29DeviceThreeWayPartitionKernelINS2_10policy_hubIiiE10Policy1000EPiS7_S7_S7_S7_NS0_13ScanTileStateImLb1EEE11GreaterThan8LessThaniNS2_19streaming_context_tIiEEEEvT0_T1_T2_T3_T4_T5_T6_T7_T8_iT9__param_1];
	cvta.to.global.u64 	%rd163, %rd844;
	mov.u32 	%r803, %ctaid.x;
	mul.lo.s32 	%r804, %r803, 5632;
	sub.s32 	%r805, %r804, %r416;
	add.s32 	%r806, %r805, %r1545;
	cvt.s64.s32 	%rd164, %r806;
	setp.ge.s32 	%p124, %r720, %r407;
	shl.b32 	%r807, %r720, 2;
	mov.u32 	%r808, _ZZN3cub18CUB_300001_SM_10006detail19three_way_partition29DeviceThreeWayPartitionKernelINS2_10policy_hubIiiE10Policy1000EPiS7_S7_S7_S7_NS0_13ScanTileStateImLb1EEE11GreaterThan8LessThaniNS2_19streaming_context_tIiEEEEvT0_T1_T2_T3_T4_T5_T6_T7_T8_iT9_E12temp_storage;
	add.s32 	%r482, %r808, %r807;
	cvt.u64.u32 	%rd165, %r720;
	cvt.s64.s32 	%rd316, %r476;
	add.s64 	%rd317, %rd165, %rd316;
	cvta.to.global.u64 	%rd318, %rd836;
	shl.b64 	%rd319, %rd317, 2;
	add.s64 	%rd166, %rd318, %rd319;
	sub.s32 	%r809, %r720, %r396;
	cvt.s64.s32 	%rd320, %r809;
	cvt.s64.s32 	%rd321, %r479;
	add.s64 	%rd322, %rd320, %rd321;
	cvta.to.global.u64 	%rd323, %rd840;
	shl.b64 	%rd324, %rd322, 2;
	add.s64 	%rd167, %rd323, %rd324;
	@%p124 bra 	$L__BB5_537;
	ld.shared.u32 	%r483, [%r482];
	setp.ge.s32 	%p125, %r720, %r396;
	@%p125 bra 	$L__BB5_534;
	st.global.u32 	[%rd166], %r483;
	bra.uni 	$L__BB5_537;
$L__BB5_534:
	setp.ge.s32 	%p126, %r720, %r408;
	@%p126 bra 	$L__BB5_536;
	st.global.u32 	[%rd167], %r483;
	bra.uni 	$L__BB5_537;
$L__BB5_536:
	cvt.s64.s32 	%rd325, %r396;
	cvt.s64.s32 	%rd326, %r395;
	cvt.s64.s32 	%rd327, %r407;
	add.s64 	%rd328, %rd326, %rd327;
	add.s64 	%rd329, %rd328, %rd325;
	sub.s64 	%rd330, %rd165, %rd329;
	add.s64 	%rd331, %rd330, %rd164;
	shl.b64 	%rd332, %rd331, 2;
	add.s64 	%rd333, %rd163, %rd332;
	st.global.u32 	[%rd333+22528], %r483;
$L__BB5_537:
	add.s32 	%r484, %r720, 512;
	setp.ge.s32 	%p127, %r484, %r407;
	cvt.s64.s32 	%rd334, %r408;
	sub.s64 	%rd335, %rd165, %rd334;
	add.s64 	%rd336, %rd335, %rd164;
	shl.b64 	%rd337, %rd336, 2;
	add.s64 	%rd168, %rd163, %rd337;
	@%p127 bra 	$L__BB5_543;
	ld.shared.u32 	%r485, [%r482+2048];
	setp.lt.s32 	%p128, %r484, %r396;
	@%p128 bra 	$L__BB5_542;
	setp.lt.s32 	%p129, %r484, %r408;
	@%p129 bra 	$L__BB5_541;
	st.global.u32 	[%rd168+2048], %r485;
	bra.uni 	$L__BB5_543;
$L__BB5_541:
	st.global.u32 	[%rd167+2048], %r485;
	bra.uni 	$L__BB5_543;
$L__BB5_542:
	st.global.u32 	[%rd166+2048], %r485;
$L__BB5_543:
	or.b32  	%r486, %r720, 1024;
	setp.ge.s32 	%p130, %r486, %r407;
	@%p130 bra 	$L__BB5_549;
	ld.shared.u32 	%r487, [%r482+4096];
	setp.lt.s32 	%p131, %r486, %r396;
	@%p131 bra 	$L__BB5_548;
	setp.lt.s32 	%p132, %r486, %r408;
	@%p132 bra 	$L__BB5_547;
	st.global.u32 	[%rd168+4096], %r487;
	bra.uni 	$L__BB5_549;
$L__BB5_547:
	st.global.u32 	[%rd167+4096], %r487;
	bra.uni 	$L__BB5_549;
$L__BB5_548:
	st.global.u32 	[%rd166+4096], %r487;
$L__BB5_549:
	add.s32 	%r488, %r720, 1536;
	setp.ge.s32 	%p133, %r488, %r407;
	@%p133 bra 	$L__BB5_555;
	ld.shared.u32 	%r489, [%r482+6144];
	setp.lt.s32 	%p134, %r488, %r396;
	@%p134 bra 	$L__BB5_554;
	setp.lt.s32 	%p135, %r488, %r408;
	@%p135 bra 	$L__BB5_553;
	st.global.u32 	[%rd168+6144], %r489;
	bra.uni 	$L__BB5_555;
$L__BB5_553:
	st.global.u32 	[%rd167+6144], %r489;
	bra.uni 	$L__BB5_555;
$L__BB5_554:
	st.global.u32 	[%rd166+6144], %r489;
$L__BB5_555:
	or.b32  	%r490, %r720, 2048;
	setp.ge.s32 	%p136, %r490, %r407;
	@%p136 bra 	$L__BB5_561;
	ld.shared.u32 	%r491, [%r482+8192];
	setp.lt.s32 	%p137, %r490, %r396;
	@%p137 bra 	$L__BB5_560;
	setp.lt.s32 	%p138, %r490, %r408;
	@%p138 bra 	$L__BB5_559;
	st.global.u32 	[%rd168+8192], %r491;
	bra.uni 	$L__BB5_561;
$L__BB5_559:
	st.global.u32 	[%rd167+8192], %r491;
	bra.uni 	$L__BB5_561;
$L__BB5_560:
	st.global.u32 	[%rd166+8192], %r491;
$L__BB5_561:
	add.s32 	%r492, %r720, 2560;
	setp.ge.s32 	%p139, %r492, %r407;
	@%p139 bra 	$L__BB5_567;
	ld.shared.u32 	%r493, [%r482+10240];
	setp.lt.s32 	%p140, %r492, %r396;
	@%p140 bra 	$L__BB5_566;
	setp.lt.s32 	%p141, %r492, %r408;
	@%p141 bra 	$L__BB5_565;
	st.global.u32 	[%rd168+10240], %r493;
	bra.uni 	$L__BB5_567;
$L__BB5_565:
	st.global.u32 	[%rd167+10240], %r493;
	bra.uni 	$L__BB5_567;
$L__BB5_566:
	st.global.u32 	[%rd166+10240], %r493;
$L__BB5_567:
	or.b32  	%r494, %r720, 3072;
	setp.ge.s32 	%p142, %r494, %r407;
	@%p142 bra 	$L__BB5_573;
	ld.shared.u32 	%r495, [%r482+12288];
	setp.lt.s32 	%p143, %r494, %r396;
	@%p143 bra 	$L__BB5_572;
	setp.lt.s32 	%p144, %r494, %r408;
	@%p144 bra 	$L__BB5_571;
	st.global.u32 	[%rd168+12288], %r495;
	bra.uni 	$L__BB5_573;
$L__BB5_571:
	st.global.u32 	[%rd167+12288], %r495;
	bra.uni 	$L__BB5_573;
$L__BB5_572:
	st.global.u32 	[%rd166+12288], %r495;
$L__BB5_573:
	add.s32 	%r496, %r720, 3584;
	setp.ge.s32 	%p145, %r496, %r407;
	@%p145 bra 	$L__BB5_579;
	ld.shared.u32 	%r497, [%r482+14336];
	setp.lt.s32 	%p146, %r496, %r396;
	@%p146 bra 	$L__BB5_578;
	setp.lt.s32 	%p147, %r496, %r408;
	@%p147 bra 	$L__BB5_577;
	st.global.u32 	[%rd168+14336], %r497;
	bra.uni 	$L__BB5_579;
$L__BB5_577:
	st.global.u32 	[%rd167+14336], %r497;
	bra.uni 	$L__BB5_579;
$L__BB5_578:
	st.global.u32 	[%rd166+14336], %r497;
$L__BB5_579:
	or.b32  	%r498, %r720, 4096;
	setp.ge.s32 	%p148, %r498, %r407;
	@%p148 bra 	$L__BB5_585;
	ld.shared.u32 	%r499, [%r482+16384];
	setp.lt.s32 	%p149, %r498, %r396;
	@%p149 bra 	$L__BB5_584;
	setp.lt.s32 	%p150, %r498, %r408;
	@%p150 bra 	$L__BB5_583;
	st.global.u32 	[%rd168+16384], %r499;
	bra.uni 	$L__BB5_585;
$L__BB5_583:
	st.global.u32 	[%rd167+16384], %r499;
	bra.uni 	$L__BB5_585;
$L__BB5_584:
	st.global.u32 	[%rd166+16384], %r499;
$L__BB5_585:
	add.s32 	%r500, %r720, 4608;
	setp.ge.s32 	%p151, %r500, %r407;
	@%p151 bra 	$L__BB5_591;
	ld.shared.u32 	%r501, [%r482+18432];
	setp.lt.s32 	%p152, %r500, %r396;
	@%p152 bra 	$L__BB5_590;
	setp.lt.s32 	%p153, %r500, %r408;
	@%p153 bra 	$L__BB5_589;
	st.global.u32 	[%rd168+18432], %r501;
	bra.uni 	$L__BB5_591;
$L__BB5_589:
	st.global.u32 	[%rd167+18432], %r501;
	bra.uni 	$L__BB5_591;
$L__BB5_590:
	st.global.u32 	[%rd166+18432], %r501;
$L__BB5_591:
	cvt.s64.s32 	%rd338, %r394;
	cvt.u64.u32 	%rd339, %r393;
	shl.b64 	%rd340, %rd339, 32;
	or.b64  	%rd868, %rd340, %rd338;
	or.b32  	%r502, %r720, 5120;
	setp.ge.s32 	%p154, %r502, %r407;
	@%p154 bra 	$L__BB5_597;
	ld.shared.u32 	%r503, [%r482+20480];
	setp.lt.s32 	%p155, %r502, %r396;
	@%p155 bra 	$L__BB5_596;
	setp.lt.s32 	%p156, %r502, %r408;
	@%p156 bra 	$L__BB5_595;
	st.global.u32 	[%rd168+20480], %r503;
	bra.uni 	$L__BB5_597;
$L__BB5_595:
	st.global.u32 	[%rd167+20480], %r503;
	bra.uni 	$L__BB5_597;
$L__BB5_596:
	st.global.u32 	[%rd166+20480], %r503;
$L__BB5_597:
	mov.u32 	%r1071, %tid.x;
	setp.ne.s32 	%p303, %r1071, 0;
	@%p303 bra 	$L__BB5_611;
	{ .reg .b32 tmp; mov.b64 {tmp, %r504}, %rd868; }
	cvt.u32.u64 	%r505, %rd868;
	mov.u64 	%rd171, %rd177;
	ld.param.u8 	%rs9, [%rd171+1];
	setp.eq.s16 	%p304, %rs9, 0;
	@%p304 bra 	$L__BB5_604;
	ld.param.u8 	%rs10, [%rd171];
	setp.ne.s16 	%p305, %rs10, 0;
	mov.b32 	%r1546, 0;
	@%p305 bra 	$L__BB5_601;
	ld.param.u64 	%rd514, [%rd171+8];
	cvta.to.global.u64 	%rd515, %rd514;
	ld.global.u32 	%r1546, [%rd515];
$L__BB5_601:
	ld.param.u64 	%rd847, [_ZN3cub18CUB_300001_SM_10006detail19three_way_partition29DeviceThreeWayPartitionKernelINS2_10policy_hubIiiE10Policy1000EPiS7_S7_S7_S7_NS0_13ScanTileStateImLb1EEE11GreaterThan8LessThaniNS2_19streaming_context_tIiEEEEvT0_T1_T2_T3_T4_T5_T6_T7_T8_iT9__param_4];
	add.s32 	%r1074, %r1546, %r504;
	cvta.to.global.u64 	%rd172, %rd847;
	st.global.u32 	[%rd172], %r1074;
	setp.ne.s16 	%p306, %rs10, 0;
	mov.b32 	%r1547, 0;
	@%p306 bra 	$L__BB5_603;
	ld.param.u64 	%rd516, [%rd171+8];
	cvta.to.global.u64 	%rd517, %rd516;
	ld.global.u32 	%r1547, [%rd517+4];
$L__BB5_603:
	add.s32 	%r1075, %r1547, %r505;
	st.global.u32 	[%rd172+4], %r1075;
	bra.uni 	$L__BB5_611;
$L__BB5_604:
	ld.param.u8 	%rs12, [%rd171];
	setp.ne.s16 	%p307, %rs12, 0;
	mov.b32 	%r1548, 0;
	@%p307 bra 	$L__BB5_606;
	ld.param.u64 	%rd518, [%rd171+8];
	cvta.to.global.u64 	%rd519, %rd518;
	ld.global.u32 	%r1548, [%rd519];
$L__BB5_606:
	add.s32 	%r1078, %r1548, %r504;
	ld.param.u64 	%rd520, [%rd171+16];
	cvta.to.global.u64 	%rd521, %rd520;
	st.global.u32 	[%rd521], %r1078;
	setp.ne.s16 	%p308, %rs12, 0;
	mov.b32 	%r1549, 0;
	@%p308 bra 	$L__BB5_608;
	ld.param.u64 	%rd522, [%rd171+8];
	cvta.to.global.u64 	%rd523, %rd522;
	ld.global.u32 	%r1549, [%rd523+4];
$L__BB5_608:
	add.s32 	%r1080, %r1549, %r505;
	cvta.to.global.u64 	%rd525, %rd520;
	st.global.u32 	[%rd525+4], %r1080;
	setp.ne.s16 	%p309, %rs12, 0;
	mov.b32 	%r1550, 0;
	@%p309 bra 	$L__BB5_610;
	ld.param.u64 	%rd526, [%rd171+8];
	cvta.to.global.u64 	%rd527, %rd526;
	ld.global.u32 	%r1550, [%rd527+8];
$L__BB5_610:
	ld.param.u32 	%r1459, [_ZN3cub18CUB_300001_SM_10006detail19three_way_partition29DeviceThreeWayPartitionKernelINS2_10policy_hubIiiE10Policy1000EPiS7_S7_S7_S7_NS0_13ScanTileStateImLb1EEE11GreaterThan8LessThaniNS2_19streaming_context_tIiEEEEvT0_T1_T2_T3_T4_T5_T6_T7_T8_iT9__param_8];
	add.s32 	%r1081, %r505, %r504;
	sub.s32 	%r1082, %r1459, %r1081;
	add.s32 	%r1083, %r1082, %r1550;
	cvta.to.global.u64 	%rd529, %rd520;
	st.global.u32 	[%rd529+8], %r1083;
$L__BB5_611:
	ret;

}


// ===== COMPILED SASS (sm_100) =====

	.target	sm_100

	.elftype	@"ET_EXEC"


//--------------------- .note.nv.tkinfo           --------------------------
	.section	.note.nv.tkinfo,"",@"SHT_NOTE"
	.sectionflags	@"SHF_NOTE_NV_TKINFO"
	.tkinfo
        /*0018*/ 	.word	0x00000002
        /*0030*/ 	.string	""
        /*0030*/ 	.string	"ptxas"
        /*0030*/ 	.string	"Cuda compilation tools, release 13.0, V13.0.88"
        /*0030*/ 	.string	"Build cuda_13.0.r13.0/compiler.36424714_0"
        /*0030*/ 	.string	"-arch sm_100 -m 64 "



//--------------------- .note.nv.cuinfo           --------------------------
	.section	.note.nv.cuinfo,"",@"SHT_NOTE"
	.sectionflags	@"SHF_NOTE_NV_CUINFO"
        /*0018*/ 	.short	0x0002
        /*001a*/ 	.short	0x0064
        /*001c*/ 	.short	0x0082
	.zero		2


//--------------------- .nv.info                  --------------------------
	.section	.nv.info,"",@"SHT_CUDA_INFO"
	.align	4


	//----- nvinfo : EIATTR_REGCOUNT
	.align		4
        /*0000*/ 	.byte	0x04, 0x2f
        /*0002*/ 	.short	(.L_41 - .L_40)
	.align		4
.L_40:
        /*0004*/ 	.word	index@(_ZN3cub18CUB_300001_SM_10006detail11EmptyKernelIvEEvv)
        /*0008*/ 	.word	0x00000004


	//----- nvinfo : EIATTR_FRAME_SIZE
	.align		4
.L_41:
        /*000c*/ 	.byte	0x04, 0x11
        /*000e*/ 	.short	(.L_43 - .L_42)
	.align		4
.L_42:
        /*0010*/ 	.word	index@(_ZN3cub18CUB_300001_SM_10006detail11EmptyKernelIvEEvv)
        /*0014*/ 	.word	0x00000000


	//----- nvinfo : EIATTR_REGCOUNT
	.align		4
.L_43:
        /*0018*/ 	.byte	0x04, 0x2f
        /*001a*/ 	.short	(.L_45 - .L_44)
	.align		4
.L_44:
        /*001c*/ 	.word	index@(_ZN3cub18CUB_300001_SM_10006detail6select23DeviceSelectSweepKernelINS2_10policy_hubIiiiLb0ELNS0_10SelectImplE2EE10Policy1000EPiS8_S8_S8_NS0_13ScanTileStateIiLb1EEENS0_8NullTypeESB_iNS2_19streaming_context_tIiLb0EEELS5_2EEEvT0_T1_T2_T3_T4_T5_T6_T7_iT8_NS1_7vsmem_tE)
        /*0020*/ 	.word	0x0000003a


	//----- nvinfo : EIATTR_FRAME_SIZE
	.align		4
.L_45:
        /*0024*/ 	.byte	0x04, 0x11
        /*0026*/ 	.short	(.L_47 - .L_46)
	.align		4
.L_46:
        /*0028*/ 	.word	index@(_ZN3cub18CUB_300001_SM_10006detail6select23DeviceSelectSweepKernelINS2_10policy_hubIiiiLb0ELNS0_10SelectImplE2EE10Policy1000EPiS8_S8_S8_NS0_13ScanTileStateIiLb1EEENS0_8NullTypeESB_iNS2_19streaming_context_tIiLb0EEELS5_2EEEvT0_T1_T2_T3_T4_T5_T6_T7_iT8_NS1_7vsmem_tE)
        /*002c*/ 	.word	0x00000000


	//----- nvinfo : EIATTR_REGCOUNT
	.align		4
.L_47:
        /*0030*/ 	.byte	0x04, 0x2f
        /*0032*/ 	.short	(.L_49 - .L_48)
	.align		4
.L_48:
        /*0034*/ 	.word	index@(_ZN3cub18CUB_300001_SM_10006detail6select23DeviceSelectSweepKernelINS2_10policy_hubIiNS0_8NullTypeEiLb0ELNS0_10SelectImplE2EE10Policy1000EPiPS5_S9_S9_NS0_13ScanTileStateIiLb1EEE8LessThanS5_iNS2_19streaming_context_tIiLb0EEELS6_2EEEvT0_T1_T2_T3_T4_T5_T6_T7_iT8_NS1_7vsmem_tE)
        /*0038*/ 	.word	0x00000030


	//----- nvinfo : EIATTR_FRAME_SIZE
	.align		4
.L_49:
        /*003c*/ 	.byte	0x04, 0x11
        /*003e*/ 	.short	(.L_51 - .L_50)
	.align		4
.L_50:
        /*0040*/ 	.word	index@(_ZN3cub18CUB_300001_SM_10006detail6select23DeviceSelectSweepKernelINS2_10policy_hubIiNS0_8NullTypeEiLb0ELNS0_10SelectImplE2EE10Policy1000EPiPS5_S9_S9_NS0_13ScanTileStateIiLb1EEE8LessThanS5_iNS2_19streaming_context_tIiLb0EEELS6_2EEEvT0_T1_T2_T3_T4_T5_T6_T7_iT8_NS1_7vsmem_tE)
        /*0044*/ 	.word	0x00000000


	//----- nvinfo : EIATTR_REGCOUNT
	.align		4
.L_51:
        /*0048*/ 	.byte	0x04, 0x2f
        /*004a*/ 	.short	(.L_53 - .L_52)
	.align		4
.L_52:
        /*004c*/ 	.word	index@(_ZN3cub18CUB_300001_SM_10006detail4scan23DeviceCompactInitKernelINS0_13ScanTileStateIiLb1EEEPiEEvT_iT0_)
        /*0050*/ 	.word	0x0000000a


	//----- nvinfo : EIATTR_FRAME_SIZE
	.align		4
.L_53:
        /*0054*/ 	.byte	0x04, 0x11
        /*0056*/ 	.short	(.L_55 - .L_54)
	.align		4
.L_54:
        /*0058*/ 	.word	index@(_ZN3cub18CUB_300001_SM_10006detail4scan23DeviceCompactInitKernelINS0_13ScanTileStateIiLb1EEEPiEEvT_iT0_)
        /*005c*/ 	.word	0x00000000


	//----- nvinfo : EIATTR_REGCOUNT
	.align		4
.L_55:
        /*0060*/ 	.byte	0x04, 0x2f
        /*0062*/ 	.short	(.L_57 - .L_56)
	.align		4
.L_56:
        /*0064*/ 	.word	index@(_ZN3cub18CUB_300001_SM_10006detail19three_way_partition33DeviceThreeWayPartitionInitKernelINS0_13ScanTileStateImLb1EEEPiEEvT_iT0_)
        /*0068*/ 	.word	0x00000010


	//----- nvinfo : EIATTR_FRAME_SIZE
	.align		4
.L_57:
        /*006c*/ 	.byte	0x04, 0x11
        /*006e*/ 	.short	(.L_59 - .L_58)
	.align		4
.L_58:
        /*0070*/ 	.word	index@(_ZN3cub18CUB_300001_SM_10006detail19three_way_partition33DeviceThreeWayPartitionInitKernelINS0_13ScanTileStateImLb1EEEPiEEvT_iT0_)
        /*0074*/ 	.word	0x00000000


	//----- nvinfo : EIATTR_REGCOUNT
	.align		4
.L_59:
        /*0078*/ 	.byte	0x04, 0x2f
        /*007a*/ 	.short	(.L_61 - .L_60)
	.align		4
.L_60:
        /*007c*/ 	.word	index@(_ZN3cub18CUB_300001_SM_10006detail19three_way_partition29DeviceThreeWayPartitionKernelINS2_10policy_hubIiiE10Policy1000EPiS7_S7_S7_S7_NS0_13ScanTileStateImLb1EEE11GreaterThan8LessThaniNS2_19streaming_context_tIiEEEEvT0_T1_T2_T3_T4_T5_T6_T7_T8_iT9_)
        /*0080*/ 	.word	0x00000053


	//----- nvinfo : EIATTR_FRAME_SIZE
	.align		4
.L_61:
        /*0084*/ 	.byte	0x04, 0x11
        /*0086*/ 	.short	(.L_63 - .L_62)
	.align		4
.L_62:
        /*0088*/ 	.word	index@(_ZN3cub18CUB_300001_SM_10006detail19three_way_partition29DeviceThreeWayPartitionKernelINS2_10policy_hubIiiE10Policy1000EPiS7_S7_S7_S7_NS0_13ScanTileStateImLb1EEE11GreaterThan8LessThaniNS2_19streaming_context_tIiEEEEvT0_T1_T2_T3_T4_T5_T6_T7_T8_iT9_)
        /*008c*/ 	.word	0x00000000


	//----- nvinfo : EIATTR_MIN_STACK_SIZE
	.align		4
.L_63:
        /*0090*/ 	.byte	0x04, 0x12
        /*0092*/ 	.short	(.L_65 - .L_64)
	.align		4
.L_64:
        /*0094*/ 	.word	index@(_ZN3cub18CUB_300001_SM_10006detail19three_way_partition29DeviceThreeWayPartitionKernelINS2_10policy_hubIiiE10Policy1000EPiS7_S7_S7_S7_NS0_13ScanTileStateImLb1EEE11GreaterThan8LessThaniNS2_19streaming_context_tIiEEEEvT0_T1_T2_T3_T4_T5_T6_T7_T8_iT9_)
        /*0098*/ 	.word	0x00000000


	//----- nvinfo : EIATTR_MIN_STACK_SIZE
	.align		4
.L_65:
        /*009c*/ 	.byte	0x04, 0x12
        /*009e*/ 	.short	(.L_67 - .L_66)
	.align		4
.L_66:
        /*00a0*/ 	.word	index@(_ZN3cub18CUB_300001_SM_10006detail19three_way_partition33DeviceThreeWayPartitionInitKernelINS0_13ScanTileStateImLb1EEEPiEEvT_iT0_)
        /*00a4*/ 	.word	0x00000000


	//----- nvinfo : EIATTR_MIN_STACK_SIZE
	.align		4
.L_67:
        /*00a8*/ 	.byte	0x04, 0x12
        /*00aa*/ 	.short	(.L_69 - .L_68)
	.align		4
.L_68:
        /*00ac*/ 	.word	index@(_ZN3cub18CUB_300001_SM_10006detail4scan23DeviceCompactInitKernelINS0_13ScanTileStateIiLb1EEEPiEEvT_iT0_)
        /*00b0*/ 	.word	0x00000000


	//----- nvinfo : EIATTR_MIN_STACK_SIZE
	.align		4
.L_69:
        /*00b4*/ 	.byte	0x04, 0x12
        /*00b6*/ 	.short	(.L_71 - .L_70)
	.align		4
.L_70:
        /*00b8*/ 	.word	index@(_ZN3cub18CUB_300001_SM_10006detail6select23DeviceSelectSweepKernelINS2_10policy_hubIiNS0_8NullTypeEiLb0ELNS0_10SelectImplE2EE10Policy1000EPiPS5_S9_S9_NS0_13ScanTileStateIiLb1EEE8LessThanS5_iNS2_19streaming_context_tIiLb0EEELS6_2EEEvT0_T1_T2_T3_T4_T5_T6_T7_iT8_NS1_7vsmem_tE)
        /*00bc*/ 	.word	0x00000000


	//----- nvinfo : EIATTR_MIN_STACK_SIZE
	.align		4
.L_71:
        /*00c0*/ 	.byte	0x04, 0x12
        /*00c2*/ 	.short	(.L_73 - .L_72)
	.align		4
.L_72:
        /*00c4*/ 	.word	index@(_ZN3cub18CUB_300001_SM_10006detail6select23DeviceSelectSweepKernelINS2_10policy_hubIiiiLb0ELNS0_10SelectImplE2EE10Policy1000EPiS8_S8_S8_NS0_13ScanTileStateIiLb1EEENS0_8NullTypeESB_iNS2_19streaming_context_tIiLb0EEELS5_2EEEvT0_T1_T2_T3_T4_T5_T6_T7_iT8_NS1_7vsmem_tE)
        /*00c8*/ 	.word	0x00000000


	//----- nvinfo : EIATTR_MIN_STACK_SIZE
	.align		4
.L_73:
        /*00cc*/ 	.byte	0x04, 0x12
        /*00ce*/ 	.short	(.L_75 - .L_74)
	.align		4
.L_74:
        /*00d0*/ 	.word	index@(_ZN3cub18CUB_300001_SM_10006detail11EmptyKernelIvEEvv)
        /*00d4*/ 	.word	0x00000000
.L_75:


//--------------------- .nv.compat                --------------------------
	.section	.nv.compat,"",@"SHT_CUDA_COMPAT_INFO"
	.align	4
        /*0000*/ 	.byte	0x02, 0x09, 0x00, 0x00, 0x02, 0x02, 0x01, 0x00, 0x02, 0x05, 0x05, 0x00, 0x03, 0x07, 0x01, 0x01
        /*0010*/ 	.byte	0x02, 0x03, 0x00, 0x00, 0x02, 0x06, 0x01, 0x00, 0x04, 0x0b, 0x08, 0x00, 0x09, 0x00, 0x00, 0x00
        /*0020*/ 	.byte	0x00, 0x00, 0x00, 0x00


//--------------------- .nv.info._ZN3cub18CUB_300001_SM_10006detail19three_way_partition29DeviceThreeWayPartitionKernelINS2_10policy_hubIiiE10Policy1000EPiS7_S7_S7_S7_NS0_13ScanTileStateImLb1EEE11GreaterThan8LessThaniNS2_19streaming_context_tIiEEEEvT0_T1_T2_T3_T4_T5_T6_T7_T8_iT9_ --------------------------
	.section	.nv.info._ZN3cub18CUB_300001_SM_10006detail19three_way_partition29DeviceThreeWayPartitionKernelINS2_10policy_hubIiiE10Policy1000EPiS7_S7_S7_S7_NS0_13ScanTileStateImLb1EEE11GreaterThan8LessThaniNS2_19streaming_context_tIiEEEEvT0_T1_T2_T3_T4_T5_T6_T7_T8_iT9_,"",@"SHT_CUDA_INFO"
	.sectionflags	@""
	.align	4


	//----- nvinfo : EIATTR_CUDA_API_VERSION
	.align		4
        /*0000*/ 	.byte	0x04, 0x37
        /*0002*/ 	.short	(.L_77 - .L_76)
.L_76:
        /*0004*/ 	.word	0x00000082


	//----- nvinfo : EIATTR_KPARAM_INFO
	.align		4
.L_77:
        /*0008*/ 	.byte	0x04, 0x17
        /*000a*/ 	.short	(.L_79 - .L_78)
.L_78:
        /*000c*/ 	.word	0x00000000
        /*0010*/ 	.short	0x000a
        /*0012*/ 	.short	0x0040
        /*0014*/ 	.byte	0x00, 0xf0, 0x61, 0x00


	//----- nvinfo : EIATTR_KPARAM_INFO
	.align		4
.L_79:
        /*0018*/ 	.byte	0x04, 0x17
        /*001a*/ 	.short	(.L_81 - .L_80)
.L_80:
        /*001c*/ 	.word	0x00000000
        /*0020*/ 	.short	0x0009
        /*0022*/ 	.short	0x003c
        /*0024*/ 	.byte	0x00, 0xf0, 0x11, 0x00


	//----- nvinfo : EIATTR_KPARAM_INFO
	.align		4
.L_81:
        /*0028*/ 	.byte	0x04, 0x17
        /*002a*/ 	.short	(.L_83 - .L_82)
.L_82:
        /*002c*/ 	.word	0x00000000
        /*0030*/ 	.short	0x0008
        /*0032*/ 	.short	0x0038
        /*0034*/ 	.byte	0x00, 0xf0, 0x11, 0x00


	//----- nvinfo : EIATTR_KPARAM_INFO
	.align		4
.L_83:
        /*0038*/ 	.byte	0x04, 0x17
        /*003a*/ 	.short	(.L_85 - .L_84)
.L_84:
        /*003c*/ 	.word	0x00000000
        /*0040*/ 	.short	0x0007
        /*0042*/ 	.short	0x0034
        /*0044*/ 	.byte	0x00, 0xf0, 0x11, 0x00


	//----- nvinfo : EIATTR_KPARAM_INFO
	.align		4
.L_85:
        /*0048*/ 	.byte	0x04, 0x17
        /*004a*/ 	.short	(.L_87 - .L_86)
.L_86:
        /*004c*/ 	.word	0x00000000
        /*0050*/ 	.short	0x0006
        /*0052*/ 	.short	0x0030
        /*0054*/ 	.byte	0x00, 0xf0, 0x11, 0x00


	//----- nvinfo : EIATTR_KPARAM_INFO
	.align		4
.L_87:
        /*0058*/ 	.byte	0x04, 0x17
        /*005a*/ 	.short	(.L_89 - .L_88)
.L_88:
        /*005c*/ 	.word	0x00000000
        /*0060*/ 	.short	0x0005
        /*0062*/ 	.short	0x0028
        /*0064*/ 	.byte	0x00, 0xf0, 0x21, 0x00


	//----- nvinfo : EIATTR_KPARAM_INFO
	.align		4
.L_89:
        /*0068*/ 	.byte	0x04, 0x17
        /*006a*/ 	.short	(.L_91 - .L_90)
.L_90:
        /*006c*/ 	.word	0x00000000
        /*0070*/ 	.short	0x0004
        /*0072*/ 	.short	0x0020
        /*0074*/ 	.byte	0x00, 0xf5, 0x21, 0x00


	//----- nvinfo : EIATTR_KPARAM_INFO
	.align		4
.L_91:
        /*0078*/ 	.byte	0x04, 0x17
        /*007a*/ 	.short	(.L_93 - .L_92)
.L_92:
        /*007c*/ 	.word	0x00000000
        /*0080*/ 	.short	0x0003
        /*0082*/ 	.short	0x0018
        /*0084*/ 	.byte	0x00, 0xf5, 0x21, 0x00


	//----- nvinfo : EIATTR_KPARAM_INFO
	.align		4
.L_93:
        /*0088*/ 	.byte	0x04, 0x17
        /*008a*/ 	.short	(.L_95 - .L_94)
.L_94:
        /*008c*/ 	.word	0x00000000
        /*0090*/ 	.short	0x0002
        /*0092*/ 	.short	0x0010
        /*0094*/ 	.byte	0x00, 0xf5, 0x21, 0x00


	//----- nvinfo : EIATTR_KPARAM_INFO
	.align		4
.L_95:
        /*0098*/ 	.byte	0x04, 0x17
        /*009a*/ 	.short	(.L_97 - .L_96)
.L_96:
        /*009c*/ 	.word	0x00000000
        /*00a0*/ 	.short	0x0001
        /*00a2*/ 	.short	0x0008
        /*00a4*/ 	.byte	0x00, 0xf5, 0x21, 0x00


	//----- nvinfo : EIATTR_KPARAM_INFO
	.align		4
.L_97:
        /*00a8*/ 	.byte	0x04, 0x17
        /*00aa*/ 	.short	(.L_99 - .L_98)
.L_98:
        /*00ac*/ 	.word	0x00000000
        /*00b0*/ 	.short	0x0000
        /*00b2*/ 	.short	0x0000
        /*00b4*/ 	.byte	0x00, 0xf5, 0x21, 0x00


	//----- nvinfo : EIATTR_SPARSE_MMA_MASK
	.align		4
.L_99:
        /*00b8*/ 	.byte	0x03, 0x50
        /*00ba*/ 	.short	0x0000


	//----- nvinfo : EIATTR_MAXREG_COUNT
	.align		4
        /*00bc*/ 	.byte	0x03, 0x1b
        /*00be*/ 	.short	0x0080


	//----- nvinfo : EIATTR_NUM_BARRIERS
	.align		4
        /*00c0*/ 	.byte	0x02, 0x4c
        /*00c2*/ 	.byte	0x01
	.zero		1


	//----- nvinfo : EIATTR_MERCURY_ISA_VERSION
	.align		4
        /*00c4*/ 	.byte	0x03, 0x5f
        /*00c6*/ 	.short	0x0101


	//----- nvinfo : EIATTR_COOP_GROUP_MASK_REGIDS
	.align		4
        /*00c8*/ 	.byte	0x04, 0x29
        /*00ca*/ 	.short	(.L_101 - .L_100)


	//   ....[0]....
.L_100:
        /*00cc*/ 	.word	0xffffffff


	//   ....[1]....
        /*00d0*/ 	.word	0xffffffff


	//   ....[2]....
        /*00d4*/ 	.word	0xffffffff


	//   ....[3]....
        /*00d8*/ 	.word	0xffffffff


	//   ....[4]....
        /*00dc*/ 	.word	0xffffffff


	//   ....[5]....
        /*00e0*/ 	.word	0xffffffff


	//   ....[6]....
        /*00e4*/ 	.word	0xffffffff


	//   ....[7]....
        /*00e8*/ 	.word	0xffffffff


	//   ....[8]....
        /*00ec*/ 	.word	0xffffffff


	//   ....[9]....
        /*00f0*/ 	.word	0xffffffff


	//   ....[10]....
        /*00f4*/ 	.word	0xffffffff


	//   ....[11]....
        /*00f8*/ 	.word	0xffffffff


	//   ....[12]....
        /*00fc*/ 	.word	0xffffffff


	//   ....[13]....
        /*0100*/ 	.word	0xffffffff


	//   ....[14]....
        /*0104*/ 	.word	0xffffffff


	//   ....[15]....
        /*0108*/ 	.word	0xffffffff


	//   ....[16]....
        /*010c*/ 	.word	0xffffffff


	//   ....[17]....
        /*0110*/ 	.word	0xffffffff


	//   ....[18]....
        /*0114*/ 	.word	0xffffffff


	//   ....[19]....
        /*0118*/ 	.word	0xffffffff


	//   ....[20]....
        /*011c*/ 	.word	0xffffffff


	//   ....[21]....
        /*0120*/ 	.word	0xffffffff


	//   ....[22]....
        /*0124*/ 	.word	0xffffffff


	//   ....[23]....
        /*0128*/ 	.word	0xffffffff


	//   ....[24]....
        /*012c*/ 	.word	0xffffffff


	//   ....[25]....
        /*0130*/ 	.word	0xffffffff


	//   ....[26]....
        /*0134*/ 	.word	0xffffffff


	//   ....[27]....
        /*0138*/ 	.word	0xffffffff


	//   ....[28]....
        /*013c*/ 	.word	0xffffffff


	//   ....[29]....
        /*0140*/ 	.word	0xffffffff


	//   ....[30]....
        /*0144*/ 	.word	0xffffffff


	//   ....[31]....
        /*0148*/ 	.word	0xffffffff


	//   ....[32]....
        /*014c*/ 	.word	0xffffffff


	//   ....[33]....
        /*0150*/ 	.word	0xffffffff


	//   ....[34]....
        /*0154*/ 	.word	0xffffffff


	//   ....[35]....
        /*0158*/ 	.word	0xffffffff


	//   ....[36]....
        /*015c*/ 	.word	0xffffffff


	//   ....[37]....
        /*0160*/ 	.word	0xffffffff


	//   ....[38]....
        /*0164*/ 	.word	0xffffffff


	//   ....[39]....
        /*0168*/ 	.word	0xffffffff


	//   ....[40]....
        /*016c*/ 	.word	0xffffffff


	//   ....[41]....
        /*0170*/ 	.word	0xffffffff


	//   ....[42]....
        /*0174*/ 	.word	0xffffffff


	//   ....[43]....
        /*0178*/ 	.word	0xffffffff


	//   ....[44]....
        /*017c*/ 	.word	0xffffffff


	//   ....[45]....
        /*0180*/ 	.word	0xffffffff


	//   ....[46]....
        /*0184*/ 	.word	0xffffffff


	//   ....[47]....
        /*0188*/ 	.word	0xffffffff


	//   ....[48]....
        /*018c*/ 	.word	0xffffffff


	//   ....[49]....
        /*0190*/ 	.word	0xffffffff


	//   ....[50]....
        /*0194*/ 	.word	0xffffffff


	//   ....[51]....
        /*0198*/ 	.word	0xffffffff


	//   ....[52]....
        /*019c*/ 	.word	0xffffffff


	//   ....[53]....
        /*01a0*/ 	.word	0xffffffff


	//   ....[54]....
        /*01a4*/ 	.word	0xffffffff


	//   ....[55]....
        /*01a8*/ 	.word	0xffffffff


	//   ....[56]....
        /*01ac*/ 	.word	0xffffffff


	//   ....[57]....
        /*01b0*/ 	.word	0xffffffff


	//   ....[58]....
        /*01b4*/ 	.word	0xffffffff


	//   ....[59]....
        /*01b8*/ 	.word	0xffffffff


	//   ....[60]....
        /*01bc*/ 	.word	0xffffffff


	//   ....[61]....
        /*01c0*/ 	.word	0xffffffff


	//   ....[62]....
        /*01c4*/ 	.word	0xffffffff


	//   ....[63]....
        /*01c8*/ 	.word	0xffffffff


	//   ....[64]....
        /*01cc*/ 	.word	0xffffffff


	//   ....[65]....
        /*01d0*/ 	.word	0xffffffff


	//   ....[66]....
        /*01d4*/ 	.word	0xffffffff


	//   ....[67]....
        /*01d8*/ 	.word	0xffffffff


	//   ....[68]....
        /*01dc*/ 	.word	0xffffffff


	//   ....[69]....
        /*01e0*/ 	.word	0xffffffff


	//   ....[70]....
        /*01e4*/ 	.word	0xffffffff


	//   ....[71]....
        /*01e8*/ 	.word	0xffffffff


	//   ....[72]....
        /*01ec*/ 	.word	0xffffffff


	//   ....[73]....
        /*01f0*/ 	.word	0xffffffff


	//   ....[74]....
        /*01f4*/ 	.word	0xffffffff


	//   ....[75]....
        /*01f8*/ 	.word	0xffffffff


	//   ....[76]....
        /*01fc*/ 	.word	0xffffffff


	//   ....[77]....
        /*0200*/ 	.word	0xffffffff


	//   ....[78]....
        /*0204*/ 	.word	0xffffffff


	//   ....[79]....
        /*0208*/ 	.word	0xffffffff


	//   ....[80]....
        /*020c*/ 	.word	0xffffffff


	//   ....[81]....
        /*0210*/ 	.word	0xffffffff


	//   ....[82]....
        /*0214*/ 	.word	0xffffffff


	//   ....[83]....
        /*0218*/ 	.word	0xffffffff


	//   ....[84]....
        /*021c*/ 	.word	0xffffffff


	//   ....[85]....
        /*0220*/ 	.word	0xffffffff


	//   ....[86]....
        /*0224*/ 	.word	0xffffffff


	//   ....[87]....
        /*0228*/ 	.word	0xffffffff


	//   ....[88]....
        /*022c*/ 	.word	0xffffffff


	//   ....[89]....
        /*0230*/ 	.word	0xffffffff


	//   ....[90]....
        /*0234*/ 	.word	0xffffffff


	//   ....[91]....
        /*0238*/ 	.word	0xffffffff


	//   ....[92]....
        /*023c*/ 	.word	0xffffffff


	//   ....[93]....
        /*0240*/ 	.word	0xffffffff


	//   ....[94]....
        /*0244*/ 	.word	0xffffffff


	//   ....[95]....
        /*0248*/ 	.word	0xffffffff


	//   ....[96]....
        /*024c*/ 	.word	0x0500000a


	//   ....[97]....
        /*0250*/ 	.word	0x0500000a


	//   ....[98]....
        /*0254*/ 	.word	0x0500000a


	//   ....[99]....
        /*0258*/ 	.word	0x0500000a


	//   ....[100]....
        /*025c*/ 	.word	0x0500000a


	//   ....[101]....
        /*0260*/ 	.word	0x0500000a


	//   ....[102]....
        /*0264*/ 	.word	0x0500000a


	//   ....[103]....
        /*0268*/ 	.word	0x0500000a


	//   ....[104]....
        /*026c*/ 	.word	0x0500000a


	//   ....[105]....
        /*0270*/ 	.word	0x0500000a


	//   ....[106]....
        /*0274*/ 	.word	0x0500000a


	//   ....[107]....
        /*0278*/ 	.word	0x0500000a


	//   ....[108]....
        /*027c*/ 	.word	0x0500000a


	//   ....[109]....
        /*0280*/ 	.word	0x0500000a


	//   ....[110]....
        /*0284*/ 	.word	0x0500000a


	//   ....[111]....
        /*0288*/ 	.word	0x0500000a


	//   ....[112]....
        /*028c*/ 	.word	0x0500000a


	//   ....[113]....
        /*0290*/ 	.word	0x0500000a


	//   ....[114]....
        /*0294*/ 	.word	0x0500000a


	//   ....[115]....
        /*0298*/ 	.word	0x0500000a


	//   ....[116]....
        /*029c*/ 	.word	0x0500000a


	//   ....[117]....
        /*02a0*/ 	.word	0x0500000a


	//   ....[118]....
        /*02a4*/ 	.word	0x0500000a


	//   ....[119]....
        /*02a8*/ 	.word	0x0500000a


	//   ....[120]....
        /*02ac*/ 	.word	0x0500000a


	//   ....[121]....
        /*02b0*/ 	.word	0x0500000a


	//   ....[122]....
        /*02b4*/ 	.word	0x0500000a


	//   ....[123]....
        /*02b8*/ 	.word	0x0500000a


	//   ....[124]....
        /*02bc*/ 	.word	0x0500000a


	//   ....[125]....
        /*02c0*/ 	.word	0x0500000a


	//   ....[126]....
        /*02c4*/ 	.word	0x0500000a


	//   ....[127]....
        /*02c8*/ 	.word	0x0500000a


	//   ....[128]....
        /*02cc*/ 	.word	0x0500000a


	//   ....[129]....
        /*02d0*/ 	.word	0x0500000a


	//   ....[130]....
        /*02d4*/ 	.word	0x0500000a


	//   ....[131]....
        /*02d8*/ 	.word	0x0500000a


	//   ....[132]....
        /*02dc*/ 	.word	0x0500000a


	//   ....[133]....
        /*02e0*/ 	.word	0x0500000a


	//   ....[134]....
        /*02e4*/ 	.word	0x0500000a


	//   ....[135]....
        /*02e8*/ 	.word	0x0500000a


	//   ....[136]....
        /*02ec*/ 	.word	0x0500000a


	//   ....[137]....
        /*02f0*/ 	.word	0x0500000a


	//   ....[138]....
        /*02f4*/ 	.word	0x0500000a


	//   ....[139]....
        /*02f8*/ 	.word	0x0500000a


	//   ....[140]....
        /*02fc*/ 	.word	0x0500000a


	//   ....[141]....
        /*0300*/ 	.word	0x0500000a


	//   ....[142]....
        /*0304*/ 	.word	0x0500000a


	//   ....[143]....
        /*0308*/ 	.word	0x0500000a


	//   ....[144]....
        /*030c*/ 	.word	0x0500000a


	//   ....[145]....
        /*0310*/ 	.word	0x0500000a


	//   ....[146]....
        /*0314*/ 	.word	0x0500000a


	//   ....[147]....
        /*0318*/ 	.word	0x0500000a


	//   ....[148]....
        /*031c*/ 	.word	0x0500000a


	//   ....[149]....
        /*0320*/ 	.word	0x0500000a


	//   ....[150]....
        /*0324*/ 	.word	0x0500000a


	//   ....[151]....
        /*0328*/ 	.word	0x0500000a


	//----- nvinfo : EIATTR_COOP_GROUP_INSTR_OFFSETS
	.align		4
.L_101:
        /*032c*/ 	.byte	0x04, 0x28
        /*032e*/ 	.short	(.L_103 - .L_102)


	//   ....[0]....
.L_102:
        /*0330*/ 	.word	0x000007c0


	//   ....[1]....
        /*0334*/ 	.word	0x000007d0


	//   ....[2]....
        /*0338*/ 	.word	0x00000830


	//   ....[3]....
        /*033c*/ 	.word	0x00000840


	//   ....[4]....
        /*0340*/ 	.word	0x000008a0


	//   ....[5]....
        /*0344*/ 	.word	0x000008b0


	//   ....[6]....
        /*0348*/ 	.word	0x00000910


	//   ....[7]....
        /*034c*/ 	.word	0x00000920


	//   ....[8]....
        /*0350*/ 	.word	0x00000980


	//   ....[9]....
        /*0354*/ 	.word	0x00000990


	//   ....[10]....
        /*0358*/ 	.word	0x000027c0


	//   ....[11]....
        /*035c*/ 	.word	0x000027e0


	//   ....[12]....
        /*0360*/ 	.word	0x00002830


	//   ....[13]....
        /*0364*/ 	.word	0x00002850


	//   ....[14]....
        /*0368*/ 	.word	0x000028a0


	//   ....[15]....
        /*036c*/ 	.word	0x000028c0


	//   ....[16]....
        /*0370*/ 	.word	0x00002910


	//   ....[17]....
        /*0374*/ 	.word	0x00002930


	//   ....[18]....
        /*0378*/ 	.word	0x00002990


	//   ....[19]....
        /*037c*/ 	.word	0x000029b0


	//   ....[20]....
        /*0380*/ 	.word	0x00003190


	//   ....[21]....
        /*0384*/ 	.word	0x00003370


	//   ....[22]....
        /*0388*/ 	.word	0x000033e0


	//   ....[23]....
        /*038c*/ 	.word	0x00003440


	//   ....[24]....
        /*0390*/ 	.word	0x00003460


	//   ....[25]....
        /*0394*/ 	.word	0x000034b0


	//   ....[26]....
        /*0398*/ 	.word	0x000034e0


	//   ....[27]....
        /*039c*/ 	.word	0x00003540


	//   ....[28]....
        /*03a0*/ 	.word	0x00003570


	//   ....[29]....
        /*03a4*/ 	.word	0x000035b0


	//   ....[30]....
        /*03a8*/ 	.word	0x000035f0


	//   ....[31]....
        /*03ac*/ 	.word	0x00003650


	//   ....[32]....
        /*03b0*/ 	.word	0x000036b0


	//   ....[33]....
        /*03b4*/ 	.word	0x000036c0


	//   ....[34]....
        /*03b8*/ 	.word	0x000037c0


	//   ....[35]....
        /*03bc*/ 	.word	0x000039a0


	//   ....[36]....
        /*03c0*/ 	.word	0x00003a00


	//   ....[37]....
        /*03c4*/ 	.word	0x00003a60


	//   ....[38]....
        /*03c8*/ 	.word	0x00003a80


	//   ....[39]....
        /*03cc*/ 	.word	0x00003ad0


	//   ....[40]....
        /*03d0*/ 	.word	0x00003af0


	//   ....[41]....
        /*03d4*/ 	.word	0x00003b30


	//   ....[42]....
        /*03d8*/ 	.word	0x00003b60


	//   ....[43]....
        /*03dc*/ 	.word	0x00003ba0


	//   ....[44]....
        /*03e0*/ 	.word	0x00003bd0


	//   ....[45]....
        /*03e4*/ 	.word	0x00003c10


	//   ....[46]....
        /*03e8*/ 	.word	0x00003c60


	//   ....[47]....
        /*03ec*/ 	.word	0x00003c70


	//   ....[48]....
        /*03f0*/ 	.word	0x00005dc0


	//   ....[49]....
        /*03f4*/ 	.word	0x00005dd0


	//   ....[50]....
        /*03f8*/ 	.word	0x00005e20


	//   ....[51]....
        /*03fc*/ 	.word	0x00005e40


	//   ....[52]....
        /*0400*/ 	.word	0x00005e90


	//   ....[53]....
        /*0404*/ 	.word	0x00005eb0


	//   ....[54]....
        /*0408*/ 	.word	0x00005f00


	//   ....[55]....
        /*040c*/ 	.word	0x00005f20


	//   ....[56]....
        /*0410*/ 	.word	0x00005f70


	//   ....[57]....
        /*0414*/ 	.word	0x00005fa0


	//   ....[58]....
        /*0418*/ 	.word	0x00008920


	//   ....[59]....
        /*041c*/ 	.word	0x00008940


	//   ....[60]....
        /*0420*/ 	.word	0x00008990


	//   ....[61]....
        /*0424*/ 	.word	0x000089b0


	//   ....[62]....
        /*0428*/ 	.word	0x00008a00


	//   ....[63]....
        /*042c*/ 	.word	0x00008a20


	//   ....[64]....
        /*0430*/ 	.word	0x00008a70


	//   ....[65]....
        /*0434*/ 	.word	0x00008a90


	//   ....[66]....
        /*0438*/ 	.word	0x00008ae0


	//   ....[67]....
        /*043c*/ 	.word	0x00008b10


	//   ....[68]....
        /*0440*/ 	.word	0x00009300


	//   ....[69]....
        /*0444*/ 	.word	0x000094e0


	//   ....[70]....
        /*0448*/ 	.word	0x00009550


	//   ....[71]....
        /*044c*/ 	.word	0x000095e0


	//   ....[72]....
        /*0450*/ 	.word	0x00009600


	//   ....[73]....
        /*0454*/ 	.word	0x00009660


	//   ....[74]....
        /*0458*/ 	.word	0x00009670


	//   ....[75]....
        /*045c*/ 	.word	0x000096c0


	//   ....[76]....
        /*0460*/ 	.word	0x00009700


	//   ....[77]....
        /*0464*/ 	.word	0x00009740


	//   ....[78]....
        /*0468*/ 	.word	0x00009770


	//   ....[79]....
        /*046c*/ 	.word	0x000097c0


	//   ....[80]....
        /*0470*/ 	.word	0x00009820


	//   ....[81]....
        /*0474*/ 	.word	0x00009850


	//   ....[82]....
        /*0478*/ 	.word	0x00009950


	//   ....[83]....
        /*047c*/ 	.word	0x00009b30


	//   ....[84]....
        /*0480*/ 	.word	0x00009b90


	//   ....[85]....
        /*0484*/ 	.word	0x00009c00


	//   ....[86]....
        /*0488*/ 	.word	0x00009c20


	//   ....[87]....
        /*048c*/ 	.word	0x00009c90


	//   ....[88]....
        /*0490*/ 	.word	0x00009cb0


	//   ....[89]....
        /*0494*/ 	.word	0x00009d00


	//   ....[90]....
        /*0498*/ 	.word	0x00009d20


	//   ....[91]....
        /*049c*/ 	.word	0x00009d80


	//   ....[92]....
        /*04a0*/ 	.word	0x00009d90


	//   ....[93]....
        /*04a4*/ 	.word	0x00009de0


	//   ....[94]....
        /*04a8*/ 	.word	0x00009e30


	//   ....[95]....
        /*04ac*/ 	.word	0x00009e40


	//   ....[96]....
        /*04b0*/ 	.word	0x0000bee0


	//   ....[97]....
        /*04b4*/ 	.word	0x0000bf60


	//   ....[98]....
        /*04b8*/ 	.word	0x0000bff0


	//   ....[99]....
        /*04bc*/ 	.word	0x0000c0b0


	//   ....[100]....
        /*04c0*/ 	.word	0x0000c100


	//   ....[101]....
        /*04c4*/ 	.word	0x0000c1b0


	//   ....[102]....
        /*04c8*/ 	.word	0x0000c200


	//   ....[103]....
        /*04cc*/ 	.word	0x0000c2c0


	//   ....[104]....
        /*04d0*/ 	.word	0x0000c310


	//   ....[105]....
        /*04d4*/ 	.word	0x0000c3c0


	//   ....[106]....
        /*04d8*/ 	.word	0x0000c420


	//   ....[107]....
        /*04dc*/ 	.word	0x0000c4e0


	//   ....[108]....
        /*04e0*/ 	.word	0x0000c540


	//   ....[109]....
        /*04e4*/ 	.word	0x0000c5d0


	//   ....[110]....
        /*04e8*/ 	.word	0x0000c640


	//   ....[111]....
        /*04ec*/ 	.word	0x0000c6c0


	//   ....[112]....
        /*04f0*/ 	.word	0x0000c740


	//   ....[113]....
        /*04f4*/ 	.word	0x0000c800


	//   ....[114]....
        /*04f8*/ 	.word	0x0000c850


	//   ....[115]....
        /*04fc*/ 	.word	0x0000c8f0


	//   ....[116]....
        /*0500*/ 	.word	0x0000c940


	//   ....[117]....
        /*0504*/ 	.word	0x0000c9e0


	//   ....[118]....
        /*0508*/ 	.word	0x0000ca30


	//   ....[119]....
        /*050c*/ 	.word	0x0000cad0


	//   ....[120]....
        /*0510*/ 	.word	0x0000cb20


	//   ....[121]....
        /*0514*/ 	.word	0x0000cbd0


	//   ....[122]....
        /*0518*/ 	.word	0x0000cc20


	//   ....[123]....
        /*051c*/ 	.word	0x0000ccb0


	//   ....[124]....
        /*0520*/ 	.word	0x0000cd20


	//   ....[125]....
        /*0524*/ 	.word	0x0000cda0


	//   ....[126]....
        /*0528*/ 	.word	0x0000ce30


	//   ....[127]....
        /*052c*/ 	.word	0x0000cf00


	//   ....[128]....
        /*0530*/ 	.word	0x0000cf50


	//   ....[129]....
        /*0534*/ 	.word	0x0000d020


	//   ....[130]....
        /*0538*/ 	.word	0x0000d080


	//   ....[131]....
        /*053c*/ 	.word	0x0000d0e0


	//   ....[132]....
        /*0540*/ 	.word	0x0000d160


	//   ....[133]....
        /*0544*/ 	.word	0x0000d1d0


	//   ....[134]....
        /*0548*/ 	.word	0x0000d260


	//   ....[135]....
        /*054c*/ 	.word	0x0000d300


	//   ....[136]....
        /*0550*/ 	.word	0x0000d350


	//   ....[137]....
        /*0554*/ 	.word	0x0000d440


	//   ....[138]....
        /*0558*/ 	.word	0x0000d4b0


	//   ....[139]....
        /*055c*/ 	.word	0x0000d530


	//   ....[140]....
        /*0560*/ 	.word	0x0000d5b0


	//   ....[141]....
        /*0564*/ 	.word	0x0000d670


	//   ....[142]....
        /*0568*/ 	.word	0x0000d6c0


	//   ....[143]....
        /*056c*/ 	.word	0x0000d790


	//   ....[144]....
        /*0570*/ 	.word	0x0000d7f0


	//   ....[145]....
        /*0574*/ 	.word	0x0000d850


	//   ....[146]....
        /*0578*/ 	.word	0x0000d8e0


	//   ....[147]....
        /*057c*/ 	.word	0x0000d940


	//   ....[148]....
        /*0580*/ 	.word	0x0000d9d0


	//   ....[149]....
        /*0584*/ 	.word	0x0000da70


	//   ....[150]....
        /*0588*/ 	.word	0x0000dac0


	//   ....[151]....
        /*058c*/ 	.word	0x0000db60


	//----- nvinfo : EIATTR_VRC_CTA_INIT_COUNT
	.align		4
.L_103:
        /*0590*/ 	.byte	0x02, 0x4a
	.zero		1
	.zero		1


	//----- nvinfo : EIATTR_EXIT_INSTR_OFFSETS
	.align		4
        /*0594*/ 	.byte	0x04, 0x1c
        /*0596*/ 	.short	(.L_105 - .L_104)


	//   ....[0]....
.L_104:
        /*0598*/ 	.word	0x00002170


	//   ....[1]....
        /*059c*/ 	.word	0x00002190


	//   ....[2]....
        /*05a0*/ 	.word	0x000021b0


	//   ....[3]....
        /*05a4*/ 	.word	0x00005340


	//   ....[4]....
        /*05a8*/ 	.word	0x00005360


	//   ....[5]....
        /*05ac*/ 	.word	0x00005380


	//   ....[6]....
        /*05b0*/ 	.word	0x0000bc30


	//   ....[7]....
        /*05b4*/ 	.word	0x0000bd40


	//   ....[8]....
        /*05b8*/ 	.word	0x0000be90


	//----- nvinfo : EIATTR_MAX_THREADS
	.align		4
.L_105:
        /*05bc*/ 	.byte	0x04, 0x05
        /*05be*/ 	.short	(.L_107 - .L_106)
.L_106:
        /*05c0*/ 	.word	0x00000200
        /*05c4*/ 	.word	0x00000001
        /*05c8*/ 	.word	0x00000001


	//----- nvinfo : EIATTR_CRS_STACK_SIZE
	.align		4
.L_107:
        /*05cc*/ 	.byte	0x04, 0x1e
        /*05ce*/ 	.short	(.L_109 - .L_108)
.L_108:
        /*05d0*/ 	.word	0x00000000


	//----- nvinfo : EIATTR_CBANK_PARAM_SIZE
	.align		4
.L_109:
        /*05d4*/ 	.byte	0x03, 0x19
        /*05d6*/ 	.short	0x0058


	//----- nvinfo : EIATTR_PARAM_CBANK
	.align		4
        /*05d8*/ 	.byte	0x04, 0x0a
        /*05da*/ 	.short	(.L_111 - .L_110)
	.align		4
.L_110:
        /*05dc*/ 	.word	index@(.nv.constant0._ZN3cub18CUB_300001_SM_10006detail19three_way_partition29DeviceThreeWayPartitionKernelINS2_10policy_hubIiiE10Policy1000EPiS7_S7_S7_S7_NS0_13ScanTileStateImLb1EEE11GreaterThan8LessThaniNS2_19streaming_context_tIiEEEEvT0_T1_T2_T3_T4_T5_T6_T7_T8_iT9_)
        /*05e0*/ 	.short	0x0380
        /*05e2*/ 	.short	0x0058


	//----- nvinfo : EIATTR_SW_WAR
	.align		4
.L_111:
        /*05e4*/ 	.byte	0x04, 0x36
        /*05e6*/ 	.short	(.L_113 - .L_112)
.L_112:
        /*05e8*/ 	.word	0x00000008
.L_113:


//--------------------- .nv.info._ZN3cub18CUB_300001_SM_10006detail19three_way_partition33DeviceThreeWayPartitionInitKernelINS0_13ScanTileStateImLb1EEEPiEEvT_iT0_ --------------------------
	.section	.nv.info._ZN3cub18CUB_300001_SM_10006detail19three_way_partition33DeviceThreeWayPartitionInitKernelINS0_13ScanTileStateImLb1EEEPiEEvT_iT0_,"",@"SHT_CUDA_INFO"
	.sectionflags	@""
	.align	4


	//----- nvinfo : EIATTR_CUDA_API_VERSION
	.align		4
        /*0000*/ 	.byte	0x04, 0x37
        /*0002*/ 	.short	(.L_115 - .L_114)
.L_114:
        /*0004*/ 	.word	0x00000082


	//----- nvinfo : EIATTR_KPARAM_INFO
	.align		4
.L_115:
        /*0008*/ 	.byte	0x04, 0x17
        /*000a*/ 	.short	(.L_117 - .L_116)
.L_116:
        /*000c*/ 	.word	0x00000000
        /*0010*/ 	.short	0x0002
        /*0012*/ 	.short	0x0010
        /*0014*/ 	.byte	0x00, 0xf5, 0x21, 0x00


	//----- nvinfo : EIATTR_KPARAM_INFO
	.align		4
.L_117:
        /*0018*/ 	.byte	0x04, 0x17
        /*001a*/ 	.short	(.L_119 - .L_118)
.L_118:
        /*001c*/ 	.word	0x00000000
        /*0020*/ 	.short	0x0001
        /*0022*/ 	.short	0x0008
        /*0024*/ 	.byte	0x00, 0xf0, 0x11, 0x00


	//----- nvinfo : EIATTR_KPARAM_INFO
	.align		4
.L_119:
        /*0028*/ 	.byte	0x04, 0x17
        /*002a*/ 	.short	(.L_121 - .L_120)
.L_120:
        /*002c*/ 	.word	0x00000000
        /*0030*/ 	.short	0x0000
        /*0032*/ 	.short	0x0000
        /*0034*/ 	.byte	0x00, 0xf0, 0x21, 0x00


	//----- nvinfo : EIATTR_SPARSE_MMA_MASK
	.align		4
.L_121:
        /*0038*/ 	.byte	0x03, 0x50
        /*003a*/ 	.short	0x0000


	//----- nvinfo : EIATTR_MAXREG_COUNT
	.align		4
        /*003c*/ 	.byte	0x03, 0x1b
        /*003e*/ 	.short	0x00ff


	//----- nvinfo : EIATTR_MERCURY_ISA_VERSION
	.align		4
        /*0040*/ 	.byte	0x03, 0x5f
        /*0042*/ 	.short	0x0101


	//----- nvinfo : EIATTR_VRC_CTA_INIT_COUNT
	.align		4
        /*0044*/ 	.byte	0x02, 0x4a
	.zero		1
	.zero		1


	//----- nvinfo : EIATTR_EXIT_INSTR_OFFSETS
	.align		4
        /*0048*/ 	.byte	0x04, 0x1c
        /*004a*/ 	.short	(.L_123 - .L_122)


	//   ....[0]....
.L_122:
        /*004c*/ 	.word	0x00000150


	//   ....[1]....
        /*0050*/ 	.word	0x00000190


	//----- nvinfo : EIATTR_CBANK_PARAM_SIZE
	.align		4
.L_123:
        /*0054*/ 	.byte	0x03, 0x19
        /*0056*/ 	.short	0x0018


	//----- nvinfo : EIATTR_PARAM_CBANK
	.align		4
        /*0058*/ 	.byte	0x04, 0x0a
        /*005a*/ 	.short	(.L_125 - .L_124)
	.align		4
.L_124:
        /*005c*/ 	.word	index@(.nv.constant0._ZN3cub18CUB_300001_SM_10006detail19three_way_partition33DeviceThreeWayPartitionInitKernelINS0_13ScanTileStateImLb1EEEPiEEvT_iT0_)
        /*0060*/ 	.short	0x0380
        /*0062*/ 	.short	0x0018


	//----- nvinfo : EIATTR_SW_WAR
	.align		4
.L_125:
        /*0064*/ 	.byte	0x04, 0x36
        /*0066*/ 	.short	(.L_127 - .L_126)
.L_126:
        /*0068*/ 	.word	0x00000008
.L_127:


//--------------------- .nv.info._ZN3cub18CUB_300001_SM_10006detail4scan23DeviceCompactInitKernelINS0_13ScanTileStateIiLb1EEEPiEEvT_iT0_ --------------------------
	.section	.nv.info._ZN3cub18CUB_300001_SM_10006detail4scan23DeviceCompactInitKernelINS0_13ScanTileStateIiLb1EEEPiEEvT_iT0_,"",@"SHT_CUDA_INFO"
	.sectionflags	@""
	.align	4


	//----- nvinfo : EIATTR_CUDA_API_VERSION
	.align		4
        /*0000*/ 	.byte	0x04, 0x37
        /*0002*/ 	.short	(.L_129 - .L_128)
.L_128:
        /*0004*/ 	.word	0x00000082


	//----- nvinfo : EIATTR_KPARAM_INFO
	.align		4
.L_129:
        /*0008*/ 	.byte	0x04, 0x17
        /*000a*/ 	.short	(.L_131 - .L_130)
.L_130:
        /*000c*/ 	.word	0x00000000
        /*0010*/ 	.short	0x0002
        /*0012*/ 	.short	0x0010
        /*0014*/ 	.byte	0x00, 0xf5, 0x21, 0x00


	//----- nvinfo : EIATTR_KPARAM_INFO
	.align		4
.L_131:
        /*0018*/ 	.byte	0x04, 0x17
        /*001a*/ 	.short	(.L_133 - .L_132)
.L_132:
        /*001c*/ 	.word	0x00000000
        /*0020*/ 	.short	0x0001
        /*0022*/ 	.short	0x0008
        /*0024*/ 	.byte	0x00, 0xf0, 0x11, 0x00


	//----- nvinfo : EIATTR_KPARAM_INFO
	.align		4
.L_133:
        /*0028*/ 	.byte	0x04, 0x17
        /*002a*/ 	.short	(.L_135 - .L_134)
.L_134:
        /*002c*/ 	.word	0x00000000
        /*0030*/ 	.short	0x0000
        /*0032*/ 	.short	0x0000
        /*0034*/ 	.byte	0x00, 0xf0, 0x21, 0x00


	//----- nvinfo : EIATTR_SPARSE_MMA_MASK
	.align		4
.L_135:
        /*0038*/ 	.byte	0x03, 0x50
        /*003a*/ 	.short	0x0000


	//----- nvinfo : EIATTR_MAXREG_COUNT
	.align		4
        /*003c*/ 	.byte	0x03, 0x1b
        /*003e*/ 	.short	0x00ff


	//----- nvinfo : EIATTR_MERCURY_ISA_VERSION
	.align		4
        /*0040*/ 	.byte	0x03, 0x5f
        /*0042*/ 	.short	0x0101


	//----- nvinfo : EIATTR_VRC_CTA_INIT_COUNT
	.align		4
        /*0044*/ 	.byte	0x02, 0x4a
	.zero		1
	.zero		1


	//----- nvinfo : EIATTR_EXIT_INSTR_OFFSETS
	.align		4
        /*0048*/ 	.byte	0x04, 0x1c
        /*004a*/ 	.short	(.L_137 - .L_136)


	//   ....[0]....
.L_136:
        /*004c*/ 	.word	0x00000130


	//   ....[1]....
        /*0050*/ 	.word	0x00000160


	//----- nvinfo : EIATTR_CBANK_PARAM_SIZE
	.align		4
.L_137:
        /*0054*/ 	.byte	0x03, 0x19
        /*0056*/ 	.short	0x0018


	//----- nvinfo : EIATTR_PARAM_CBANK
	.align		4
        /*0058*/ 	.byte	0x04, 0x0a
        /*005a*/ 	.short	(.L_139 - .L_138)
	.align		4
.L_138:
        /*005c*/ 	.word	index@(.nv.constant0._ZN3cub18CUB_300001_SM_10006detail4scan23DeviceCompactInitKernelINS0_13ScanTileStateIiLb1EEEPiEEvT_iT0_)
        /*0060*/ 	.short	0x0380
        /*0062*/ 	.short	0x0018


	//----- nvinfo : EIATTR_SW_WAR
	.align		4
.L_139:
        /*0064*/ 	.byte	0x04, 0x36
        /*0066*/ 	.short	(.L_141 - .L_140)
.L_140:
        /*0068*/ 	.word	0x00000008
.L_141:


//--------------------- .nv.info._ZN3cub18CUB_300001_SM_10006detail6select23DeviceSelectSweepKernelINS2_10policy_hubIiNS0_8NullTypeEiLb0ELNS0_10SelectImplE2EE10Policy1000EPiPS5_S9_S9_NS0_13ScanTileStateIiLb1EEE8LessThanS5_iNS2_19streaming_context_tIiLb0EEELS6_2EEEvT0_T1_T2_T3_T4_T5_T6_T7_iT8_NS1_7vsmem_tE --------------------------
	.section	.nv.info._ZN3cub18CUB_300001_SM_10006detail6select23DeviceSelectSweepKernelINS2_10policy_hubIiNS0_8NullTypeEiLb0ELNS0_10SelectImplE2EE10Policy1000EPiPS5_S9_S9_NS0_13ScanTileStateIiLb1EEE8LessThanS5_iNS2_19streaming_context_tIiLb0EEELS6_2EEEvT0_T1_T2_T3_T4_T5_T6_T7_iT8_NS1_7vsmem_tE,"",@"SHT_CUDA_INFO"
	.sectionflags	@""
	.align	4


	//----- nvinfo : EIATTR_CUDA_API_VERSION
	.align		4
        /*0000*/ 	.byte	0x04, 0x37
        /*0002*/ 	.short	(.L_143 - .L_142)
.L_142:
        /*0004*/ 	.word	0x00000082


	//----- nvinfo : EIATTR_KPARAM_INFO
	.align		4
.L_143:
        /*0008*/ 	.byte	0x04, 0x17
        /*000a*/ 	.short	(.L_145 - .L_144)
.L_144:
        /*000c*/ 	.word	0x00000000
        /*0010*/ 	.short	0x000a
        /*0012*/ 	.short	0x0040
        /*0014*/ 	.byte	0x00, 0xf0, 0x21, 0x00


	//----- nvinfo : EIATTR_KPARAM_INFO
	.align		4
.L_145:
        /*0018*/ 	.byte	0x04, 0x17
        /*001a*/ 	.short	(.L_147 - .L_146)
.L_146:
        /*001c*/ 	.word	0x00000000
        /*0020*/ 	.short	0x0009
        /*0022*/ 	.short	0x0038
        /*0024*/ 	.byte	0x00, 0xf0, 0x05, 0x00


	//----- nvinfo : EIATTR_KPARAM_INFO
	.align		4
.L_147:
        /*0028*/ 	.byte	0x04, 0x17
        /*002a*/ 	.short	(.L_149 - .L_148)
.L_148:
        /*002c*/ 	.word	0x00000000
        /*0030*/ 	.short	0x0008
        /*0032*/ 	.short	0x0034
        /*0034*/ 	.byte	0x00, 0xf0, 0x11, 0x00


	//----- nvinfo : EIATTR_KPARAM_INFO
	.align		4
.L_149:
        /*0038*/ 	.byte	0x04, 0x17
        /*003a*/ 	.short	(.L_151 - .L_150)
.L_150:
        /*003c*/ 	.word	0x00000000
        /*0040*/ 	.short	0x0007
        /*0042*/ 	.short	0x0030
        /*0044*/ 	.byte	0x00, 0xf0, 0x11, 0x00


	//----- nvinfo : EIATTR_KPARAM_INFO
	.align		4
.L_151:
        /*0048*/ 	.byte	0x04, 0x17
        /*004a*/ 	.short	(.L_153 - .L_152)
.L_152:
        /*004c*/ 	.word	0x00000000
        /*0050*/ 	.short	0x0006
        /*0052*/ 	.short	0x002c
        /*0054*/ 	.byte	0x00, 0xf0, 0x05, 0x00


	//----- nvinfo : EIATTR_KPARAM_INFO
	.align		4
.L_153:
        /*0058*/ 	.byte	0x04, 0x17
        /*005a*/ 	.short	(.L_155 - .L_154)
.L_154:
        /*005c*/ 	.word	0x00000000
        /*0060*/ 	.short	0x0005
        /*0062*/ 	.short	0x0028
        /*0064*/ 	.byte	0x00, 0xf0, 0x11, 0x00


	//----- nvinfo : EIATTR_KPARAM_INFO
	.align		4
.L_155:
        /*0068*/ 	.byte	0x04, 0x17
        /*006a*/ 	.short	(.L_157 - .L_156)
.L_156:
        /*006c*/ 	.word	0x00000000
        /*0070*/ 	.short	0x0004
        /*0072*/ 	.short	0x0020
        /*0074*/ 	.byte	0x00, 0xf0, 0x21, 0x00


	//----- nvinfo : EIATTR_KPARAM_INFO
	.align		4
.L_157:
        /*0078*/ 	.byte	0x04, 0x17
        /*007a*/ 	.short	(.L_159 - .L_158)
.L_158:
        /*007c*/ 	.word	0x00000000
        /*0080*/ 	.short	0x0003
        /*0082*/ 	.short	0x0018
        /*0084*/ 	.byte	0x00, 0xf5, 0x21, 0x00


	//----- nvinfo : EIATTR_KPARAM_INFO
	.align		4
.L_159:
        /*0088*/ 	.byte	0x04, 0x17
        /*008a*/ 	.short	(.L_161 - .L_160)
.L_160:
        /*008c*/ 	.word	0x00000000
        /*0090*/ 	.short	0x0002
        /*0092*/ 	.short	0x0010
        /*0094*/ 	.byte	0x00, 0xf5, 0x21, 0x00


	//----- nvinfo : EIATTR_KPARAM_INFO
	.align		4
.L_161:
        /*0098*/ 	.byte	0x04, 0x17
        /*009a*/ 	.short	(.L_163 - .L_162)
.L_162:
        /*009c*/ 	.word	0x00000000
        /*00a0*/ 	.short	0x0001
        /*00a2*/ 	.short	0x0008
        /*00a4*/ 	.byte	0x00, 0xf5, 0x21, 0x00


	//----- nvinfo : EIATTR_KPARAM_INFO
	.align		4
.L_163:
        /*00a8*/ 	.byte	0x04, 0x17
        /*00aa*/ 	.short	(.L_165 - .L_164)
.L_164:
        /*00ac*/ 	.word	0x00000000
        /*00b0*/ 	.short	0x0000
        /*00b2*/ 	.short	0x0000
        /*00b4*/ 	.byte	0x00, 0xf5, 0x21, 0x00


	//----- nvinfo : EIATTR_SPARSE_MMA_MASK
	.align		4
.L_165:
        /*00b8*/ 	.byte	0x03, 0x50
        /*00ba*/ 	.short	0x0000


	//----- nvinfo : EIATTR_MAXREG_COUNT
	.align		4
        /*00bc*/ 	.byte	0x03, 0x1b
        /*00be*/ 	.short	0x0060


	//----- nvinfo : EIATTR_NUM_BARRIERS
	.align		4
        /*00c0*/ 	.byte	0x02, 0x4c
        /*00c2*/ 	.byte	0x01
	.zero		1


	//----- nvinfo : EIATTR_MERCURY_ISA_VERSION
	.align		4
        /*00c4*/ 	.byte	0x03, 0x5f
        /*00c6*/ 	.short	0x0101


	//----- nvinfo : EIATTR_UNUSED_LOAD_BYTE_OFFSET
	.align		4
        /*00c8*/ 	.byte	0x04, 0x44
        /*00ca*/ 	.short	(.L_167 - .L_166)


	//   ....[0]....
.L_166:
        /*00cc*/ 	.word	0x00000e70
        /*00d0*/ 	.word	0x00000fff


	//   ....[1]....
        /*00d4*/ 	.word	0x00002d70
        /*00d8*/ 	.word	0x00000fff


	//   ....[2]....
        /*00dc*/ 	.word	0x00006310
        /*00e0*/ 	.word	0x00000fff


	//   ....[3]....
        /*00e4*/ 	.word	0x00008c80
        /*00e8*/ 	.word	0x00000fff


	//   ....[4]....
        /*00ec*/ 	.word	0x000099c0
        /*00f0*/ 	.word	0x0000fff0


	//----- nvinfo : EIATTR_COOP_GROUP_MASK_REGIDS
	.align		4
.L_167:
        /*00f4*/ 	.byte	0x04, 0x29
        /*00f6*/ 	.short	(.L_169 - .L_168)


	//   ....[0]....
.L_168:
        /*00f8*/ 	.word	0xffffffff


	//   ....[1]....
        /*00fc*/ 	.word	0xffffffff


	//   ....[2]....
        /*0100*/ 	.word	0xffffffff


	//   ....[3]....
        /*0104*/ 	.word	0xffffffff


	//   ....[4]....
        /*0108*/ 	.word	0xffffffff


	//   ....[5]....
        /*010c*/ 	.word	0xffffffff


	//   ....[6]....
        /*0110*/ 	.word	0xffffffff


	//   ....[7]....
        /*0114*/ 	.word	0xffffffff


	//   ....[8]....
        /*0118*/ 	.word	0xffffffff


	//   ....[9]....
        /*011c*/ 	.word	0xffffffff


	//   ....[10]....
        /*0120*/ 	.word	0xffffffff


	//   ....[11]....
        /*0124*/ 	.word	0xffffffff


	//   ....[12]....
        /*0128*/ 	.word	0xffffffff


	//   ....[13]....
        /*012c*/ 	.word	0xffffffff


	//   ....[14]....
        /*0130*/ 	.word	0xffffffff


	//   ....[15]....
        /*0134*/ 	.word	0xffffffff


	//   ....[16]....
        /*0138*/ 	.word	0xffffffff


	//   ....[17]....
        /*013c*/ 	.word	0xffffffff


	//   ....[18]....
        /*0140*/ 	.word	0xffffffff


	//   ....[19]....
        /*0144*/ 	.word	0xffffffff


	//   ....[20]....
        /*0148*/ 	.word	0xffffffff


	//   ....[21]....
        /*014c*/ 	.word	0xffffffff


	//   ....[22]....
        /*0150*/ 	.word	0xffffffff


	//   ....[23]....
        /*0154*/ 	.word	0xffffffff


	//   ....[24]....
        /*0158*/ 	.word	0xffffffff


	//   ....[25]....
        /*015c*/ 	.word	0xffffffff


	//   ....[26]....
        /*0160*/ 	.word	0xffffffff


	//   ....[27]....
        /*0164*/ 	.word	0xffffffff


	//   ....[28]....
        /*0168*/ 	.word	0xffffffff


	//   ....[29]....
        /*016c*/ 	.word	0xffffffff


	//   ....[30]....
        /*0170*/ 	.word	0xffffffff


	//   ....[31]....
        /*0174*/ 	.word	0xffffffff


	//   ....[32]....
        /*0178*/ 	.word	0xffffffff


	//   ....[33]....
        /*017c*/ 	.word	0xffffffff


	//   ....[34]....
        /*0180*/ 	.word	0xffffffff


	//   ....[35]....
        /*0184*/ 	.word	0xffffffff


	//   ....[36]....
        /*0188*/ 	.word	0xffffffff


	//   ....[37]....
        /*018c*/ 	.word	0xffffffff


	//   ....[38]....
        /*0190*/ 	.word	0xffffffff


	//   ....[39]....
        /*0194*/ 	.word	0xffffffff


	//   ....[40]....
        /*0198*/ 	.word	0xffffffff


	//   ....[41]....
        /*019c*/ 	.word	0xffffffff


	//   ....[42]....
        /*01a0*/ 	.word	0xffffffff


	//   ....[43]....
        /*01a4*/ 	.word	0xffffffff


	//   ....[44]....
        /*01a8*/ 	.word	0xffffffff


	//   ....[45]....
        /*01ac*/ 	.word	0xffffffff


	//   ....[46]....
        /*01b0*/ 	.word	0xffffffff


	//   ....[47]....
        /*01b4*/ 	.word	0xffffffff


	//   ....[48]....
        /*01b8*/ 	.word	0xffffffff


	//   ....[49]....
        /*01bc*/ 	.word	0xffffffff


	//   ....[50]....
        /*01c0*/ 	.word	0xffffffff


	//   ....[51]....
        /*01c4*/ 	.word	0xffffffff


	//   ....[52]....
        /*01c8*/ 	.word	0xffffffff


	//   ....[53]....
        /*01cc*/ 	.word	0xffffffff


	//   ....[54]....
        /*01d0*/ 	.word	0xffffffff


	//   ....[55]....
        /*01d4*/ 	.word	0xffffffff


	//   ....[56]....
        /*01d8*/ 	.word	0xffffffff


	//   ....[57]....
        /*01dc*/ 	.word	0xffffffff


	//   ....[58]....
        /*01e0*/ 	.word	0xffffffff


	//   ....[59]....
        /*01e4*/ 	.word	0xffffffff


	//   ....[60]....
        /*01e8*/ 	.word	0x0500000e


	//   ....[61]....
        /*01ec*/ 	.word	0x0500000e


	//   ....[62]....
        /*01f0*/ 	.word	0x0500000e


	//   ....[63]....
        /*01f4*/ 	.word	0x0500000e


	//   ....[64]....
        /*01f8*/ 	.word	0x0500000e


	//   ....[65]....
        /*01fc*/ 	.word	0x0500000e


	//   ....[66]....
        /*0200*/ 	.word	0x0500000e


	//   ....[67]....
        /*0204*/ 	.word	0x0500000e


	//   ....[68]....
        /*0208*/ 	.word	0x0500000e


	//   ....[69]....
        /*020c*/ 	.word	0x0500000e


	//   ....[70]....
        /*0210*/ 	.word	0x0500000e


	//   ....[71]....
        /*0214*/ 	.word	0x0500000e


	//   ....[72]....
        /*0218*/ 	.word	0x0500000e


	//   ....[73]....
        /*021c*/ 	.word	0x0500000e


	//   ....[74]....
        /*0220*/ 	.word	0x0500000e


	//   ....[75]....
        /*0224*/ 	.word	0x0500000e


	//   ....[76]....
        /*0228*/ 	.word	0x0500000e


	//   ....[77]....
        /*022c*/ 	.word	0x0500000e


	//   ....[78]....
        /*0230*/ 	.word	0x0500000e


	//   ....[79]....
        /*0234*/ 	.word	0x0500000e


	//   ....[80]....
        /*0238*/ 	.word	0x0500000e


	//   ....[81]....
        /*023c*/ 	.word	0x0500000e


	//   ....[82]....
        /*0240*/ 	.word	0x0500000e


	//   ....[83]....
        /*0244*/ 	.word	0x0500000e


	//   ....[84]....
        /*0248*/ 	.word	0x0500000e


	//   ....[85]....
        /*024c*/ 	.word	0x0500000e


	//   ....[86]....
        /*0250*/ 	.word	0x0500000e


	//   ....[87]....
        /*0254*/ 	.word	0x0500000e


	//   ....[88]....
        /*0258*/ 	.word	0x0500000e


	//   ....[89]....
        /*025c*/ 	.word	0x0500000e


	//   ....[90]....
        /*0260*/ 	.word	0x0500000e


	//   ....[91]....
        /*0264*/ 	.word	0x0500000e


	//   ....[92]....
        /*0268*/ 	.word	0x0500000e


	//   ....[93]....
        /*026c*/ 	.word	0x0500000e


	//   ....[94]....
        /*0270*/ 	.word	0x0500000e


	//   ....[95]....
        /*0274*/ 	.word	0x0500000e


	//----- nvinfo : EIATTR_COOP_GROUP_INSTR_OFFSETS
	.align		4
.L_169:
        /*0278*/ 	.byte	0x04, 0x28
        /*027a*/ 	.short	(.L_171 - .L_170)


	//   ....[0]....
.L_170:
        /*027c*/ 	.word	0x00000430


	//   ....[1]....
        /*0280*/ 	.word	0x00000a70


	//   ....[2]....
        /*0284*/ 	.word	0x00000a90


	//   ....[3]....
        /*0288*/ 	.word	0x00000ab0


	//   ....[4]....
        /*028c*/ 	.word	0x00000ad0


	//   ....[5]....
        /*0290*/ 	.word	0x00000af0


	//   ....[6]....
        /*0294*/ 	.word	0x00002620


	//   ....[7]....
        /*0298*/ 	.word	0x00002af0


	//   ....[8]....
        /*029c*/ 	.word	0x00002b10


	//   ....[9]....
        /*02a0*/ 	.word	0x00002b30


	//   ....[10]....
        /*02a4*/ 	.word	0x00002b50


	//   ....[11]....
        /*02a8*/ 	.word	0x00002b80


	//   ....[12]....
        /*02ac*/ 	.word	0x000030d0


	//   ....[13]....
        /*02b0*/ 	.word	0x000032c0


	//   ....[14]....
        /*02b4*/ 	.word	0x00003320


	//   ....[15]....
        /*02b8*/ 	.word	0x000033b0


	//   ....[16]....
        /*02bc*/ 	.word	0x00003400


	//   ....[17]....
        /*02c0*/ 	.word	0x00003450


	//   ....[18]....
        /*02c4*/ 	.word	0x000034a0


	//   ....[19]....
        /*02c8*/ 	.word	0x000034d0


	//   ....[20]....
        /*02cc*/ 	.word	0x00003510


	//   ....[21]....
        /*02d0*/ 	.word	0x000035f0


	//   ....[22]....
        /*02d4*/ 	.word	0x000037e0


	//   ....[23]....
        /*02d8*/ 	.word	0x00003830


	//   ....[24]....
        /*02dc*/ 	.word	0x00003890


	//   ....[25]....
        /*02e0*/ 	.word	0x000038f0


	//   ....[26]....
        /*02e4*/ 	.word	0x00003930


	//   ....[27]....
        /*02e8*/ 	.word	0x00003970


	//   ....[28]....
        /*02ec*/ 	.word	0x000039b0


	//   ....[29]....
        /*02f0*/ 	.word	0x000039c0


	//   ....[30]....
        /*02f4*/ 	.word	0x00005660


	//   ....[31]....
        /*02f8*/ 	.word	0x00005f10


	//   ....[32]....
        /*02fc*/ 	.word	0x00005f30


	//   ....[33]....
        /*0300*/ 	.word	0x00005f50


	//   ....[34]....
        /*0304*/ 	.word	0x00005f70


	//   ....[35]....
        /*0308*/ 	.word	0x00005f90


	//   ....[36]....
        /*030c*/ 	.word	0x00007f90


	//   ....[37]....
        /*0310*/ 	.word	0x00008880


	//   ....[38]....
        /*0314*/ 	.word	0x000088a0


	//   ....[39]....
        /*0318*/ 	.word	0x000088c0


	//   ....[40]....
        /*031c*/ 	.word	0x000088e0


	//   ....[41]....
        /*0320*/ 	.word	0x00008900


	//   ....[42]....
        /*0324*/ 	.word	0x00008e90


	//   ....[43]....
        /*0328*/ 	.word	0x00009080


	//   ....[44]....
        /*032c*/ 	.word	0x000090e0


	//   ....[45]....
        /*0330*/ 	.word	0x00009140


	//   ....[46]....
        /*0334*/ 	.word	0x00009190


	//   ....[47]....
        /*0338*/ 	.word	0x00009200


	//   ....[48]....
        /*033c*/ 	.word	0x00009250


	//   ....[49]....
        /*0340*/ 	.word	0x000092c0


	//   ....[50]....
        /*0344*/ 	.word	0x000092e0


	//   ....[51]....
        /*0348*/ 	.word	0x000093b0


	//   ....[52]....
        /*034c*/ 	.word	0x000095a0


	//   ....[53]....
        /*0350*/ 	.word	0x000095f0


	//   ....[54]....
        /*0354*/ 	.word	0x00009670


	//   ....[55]....
        /*0358*/ 	.word	0x000096c0


	//   ....[56]....
        /*035c*/ 	.word	0x00009710


	//   ....[57]....
        /*0360*/ 	.word	0x00009760


	//   ....[58]....
        /*0364*/ 	.word	0x000097a0


	//   ....[59]....
        /*0368*/ 	.word	0x000097e0


	//   ....[60]....
        /*036c*/ 	.word	0x0000b100


	//   ....[61]....
        /*0370*/ 	.word	0x0000b180


	//   ....[62]....
        /*0374*/ 	.word	0x0000b210


	//   ....[63]....
        /*0378*/ 	.word	0x0000b300


	//   ....[64]....
        /*037c*/ 	.word	0x0000b380


	//   ....[65]....
        /*0380*/ 	.word	0x0000b410


	//   ....[66]....
        /*0384*/ 	.word	0x0000b4a0


	//   ....[67]....
        /*0388*/ 	.word	0x0000b520


	//   ....[68]....
        /*038c*/ 	.word	0x0000b5b0


	//   ....[69]....
        /*0390*/ 	.word	0x0000b630


	//   ....[70]....
        /*0394*/ 	.word	0x0000b6b0


	//   ....[71]....
        /*0398*/ 	.word	0x0000b730


	//   ....[72]....
        /*039c*/ 	.word	0x0000b7f0


	//   ....[73]....
        /*03a0*/ 	.word	0x0000b870


	//   ....[74]....
        /*03a4*/ 	.word	0x0000b8e0


	//   ....[75]....
        /*03a8*/ 	.word	0x0000b960


	//   ....[76]....
        /*03ac*/ 	.word	0x0000b9e0


	//   ....[77]....
        /*03b0*/ 	.word	0x0000ba50


	//   ....[78]....
        /*03b4*/ 	.word	0x0000bac0


	//   ....[79]....
        /*03b8*/ 	.word	0x0000bb40


	//   ....[80]....
        /*03bc*/ 	.word	0x0000bbc0


	//   ....[81]....
        /*03c0*/ 	.word	0x0000bcd0


	//   ....[82]....
        /*03c4*/ 	.word	0x0000bd50


	//   ....[83]....
        /*03c8*/ 	.word	0x0000bde0


	//   ....[84]....
        /*03cc*/ 	.word	0x0000be60


	//   ....[85]....
        /*03d0*/ 	.word	0x0000bf50


	//   ....[86]....
        /*03d4*/ 	.word	0x0000bfc0


	//   ....[87]....
        /*03d8*/ 	.word	0x0000c030


	//   ....[88]....
        /*03dc*/ 	.word	0x0000c0b0


	//   ....[89]....
        /*03e0*/ 	.word	0x0000c130


	//   ....[90]....
        /*03e4*/ 	.word	0x0000c1f0


	//   ....[91]....
        /*03e8*/ 	.word	0x0000c290


	//   ....[92]....
        /*03ec*/ 	.word	0x0000c320


	//   ....[93]....
        /*03f0*/ 	.word	0x0000c3b0


	//   ....[94]....
        /*03f4*/ 	.word	0x0000c430


	//   ....[95]....
        /*03f8*/ 	.word	0x0000c4a0


	//----- nvinfo : EIATTR_VRC_CTA_INIT_COUNT
	.align		4
.L_171:
        /*03fc*/ 	.byte	0x02, 0x4a
	.zero		1
	.zero		1


	//----- nvinfo : EIATTR_EXIT_INSTR_OFFSETS
	.align		4
        /*0400*/ 	.byte	0x04, 0x1c
        /*0402*/ 	.short	(.L_173 - .L_172)


	//   ....[0]....
.L_172:
        /*0404*/ 	.word	0x00002280


	//   ....[1]....
        /*0408*/ 	.word	0x00005010


	//   ....[2]....
        /*040c*/ 	.word	0x0000b080


	//   ....[3]....
        /*0410*/ 	.word	0x0000b0b0


	//----- nvinfo : EIATTR_MAX_THREADS
	.align		4
.L_173:
        /*0414*/ 	.byte	0x04, 0x05
        /*0416*/ 	.short	(.L_175 - .L_174)
.L_174:
        /*0418*/ 	.word	0x00000260
        /*041c*/ 	.word	0x00000001
        /*0420*/ 	.word	0x00000001


	//----- nvinfo : EIATTR_CRS_STACK_SIZE
	.align		4
.L_175:
        /*0424*/ 	.byte	0x04, 0x1e
        /*0426*/ 	.short	(.L_177 - .L_176)
.L_176:
        /*0428*/ 	.word	0x00000000


	//----- nvinfo : EIATTR_CBANK_PARAM_SIZE
	.align		4
.L_177:
        /*042c*/ 	.byte	0x03, 0x19
        /*042e*/ 	.short	0x0048


	//----- nvinfo : EIATTR_PARAM_CBANK
	.align		4
        /*0430*/ 	.byte	0x04, 0x0a
        /*0432*/ 	.short	(.L_179 - .L_178)
	.align		4
.L_178:
        /*0434*/ 	.word	index@(.nv.constant0._ZN3cub18CUB_300001_SM_10006detail6select23DeviceSelectSweepKernelINS2_10policy_hubIiNS0_8NullTypeEiLb0ELNS0_10SelectImplE2EE10Policy1000EPiPS5_S9_S9_NS0_13ScanTileStateIiLb1EEE8LessThanS5_iNS2_19streaming_context_tIiLb0EEELS6_2EEEvT0_T1_T2_T3_T4_T5_T6_T7_iT8_NS1_7vsmem_tE)
        /*0438*/ 	.short	0x0380
        /*043a*/ 	.short	0x0048


	//----- nvinfo : EIATTR_SW_WAR
	.align		4
.L_179:
        /*043c*/ 	.byte	0x04, 0x36
        /*043e*/ 	.short	(.L_181 - .L_180)
.L_180:
        /*0440*/ 	.word	0x00000008
.L_181:


//--------------------- .nv.info._ZN3cub18CUB_300001_SM_10006detail6select23DeviceSelectSweepKernelINS2_10policy_hubIiiiLb0ELNS0_10SelectImplE2EE10Policy1000EPiS8_S8_S8_NS0_13ScanTileStateIiLb1EEENS0_8NullTypeESB_iNS2_19streaming_context_tIiLb0EEELS5_2EEEvT0_T1_T2_T3_T4_T5_T6_T7_iT8_NS1_7vsmem_tE --------------------------
	.section	.nv.info._ZN3cub18CUB_300001_SM_10006detail6select23DeviceSelectSweepKernelINS2_10policy_hubIiiiLb0ELNS0_10SelectImplE2EE10Policy1000EPiS8_S8_S8_NS0_13ScanTileStateIiLb1EEENS0_8NullTypeESB_iNS2_19streaming_context_tIiLb0EEELS5_2EEEvT0_T1_T2_T3_T4_T5_T6_T7_iT8_NS1_7vsmem_tE,"",@"SHT_CUDA_INFO"
	.sectionflags	@""
	.align	4


	//----- nvinfo : EIATTR_CUDA_API_VERSION
	.align		4
        /*0000*/ 	.byte	0x04, 0x37
        /*0002*/ 	.short	(.L_183 - .L_182)
.L_182:
        /*0004*/ 	.word	0x00000082


	//----- nvinfo : EIATTR_KPARAM_INFO
	.align		4
.L_183:
        /*0008*/ 	.byte	0x04, 0x17
        /*000a*/ 	.short	(.L_185 - .L_184)
.L_184:
        /*000c*/ 	.word	0x00000000
        /*0010*/ 	.short	0x000a
        /*0012*/ 	.short	0x0038
        /*0014*/ 	.byte	0x00, 0xf0, 0x21, 0x00


	//----- nvinfo : EIATTR_KPARAM_INFO
	.align		4
.L_185:
        /*0018*/ 	.byte	0x04, 0x17
        /*001a*/ 	.short	(.L_187 - .L_186)
.L_186:
        /*001c*/ 	.word	0x00000000
        /*0020*/ 	.short	0x0009
        /*0022*/ 	.short	0x0034
        /*0024*/ 	.byte	0x00, 0xf0, 0x05, 0x00


	//----- nvinfo : EIATTR_KPARAM_INFO
	.align		4
.L_187:
        /*0028*/ 	.byte	0x04, 0x17
        /*002a*/ 	.short	(.L_189 - .L_188)
.L_188:
        /*002c*/ 	.word	0x00000000
        /*0030*/ 	.short	0x0008
        /*0032*/ 	.short	0x0030
        /*0034*/ 	.byte	0x00, 0xf0, 0x11, 0x00


	//----- nvinfo : EIATTR_KPARAM_INFO
	.align		4
.L_189:
        /*0038*/ 	.byte	0x04, 0x17
        /*003a*/ 	.short	(.L_191 - .L_190)
.L_190:
        /*003c*/ 	.word	0x00000000
        /*0040*/ 	.short	0x0007
        /*0042*/ 	.short	0x002c
        /*0044*/ 	.byte	0x00, 0xf0, 0x11, 0x00


	//----- nvinfo : EIATTR_KPARAM_INFO
	.align		4
.L_191:
        /*0048*/ 	.byte	0x04, 0x17
        /*004a*/ 	.short	(.L_193 - .L_192)
.L_192:
        /*004c*/ 	.word	0x00000000
        /*0050*/ 	.short	0x0006
        /*0052*/ 	.short	0x0029
        /*0054*/ 	.byte	0x00, 0xf0, 0x05, 0x00


	//----- nvinfo : EIATTR_KPARAM_INFO
	.align		4
.L_193:
        /*0058*/ 	.byte	0x04, 0x17
        /*005a*/ 	.short	(.L_195 - .L_194)
.L_194:
        /*005c*/ 	.word	0x00000000
        /*0060*/ 	.short	0x0005
        /*0062*/ 	.short	0x0028
        /*0064*/ 	.byte	0x00, 0xf0, 0x05, 0x00


	//----- nvinfo : EIATTR_KPARAM_INFO
	.align		4
.L_195:
        /*0068*/ 	.byte	0x04, 0x17
        /*006a*/ 	.short	(.L_197 - .L_196)
.L_196:
        /*006c*/ 	.word	0x00000000
        /*0070*/ 	.short	0x0004
        /*0072*/ 	.short	0x0020
        /*0074*/ 	.byte	0x00, 0xf0, 0x21, 0x00


	//----- nvinfo : EIATTR_KPARAM_INFO
	.align		4
.L_197:
        /*0078*/ 	.byte	0x04, 0x17
        /*007a*/ 	.short	(.L_199 - .L_198)
.L_198:
        /*007c*/ 	.word	0x00000000
        /*0080*/ 	.short	0x0003
        /*0082*/ 	.short	0x0018
        /*0084*/ 	.byte	0x00, 0xf5, 0x21, 0x00


	//----- nvinfo : EIATTR_KPARAM_INFO
	.align		4
.L_199:
        /*0088*/ 	.byte	0x04, 0x17
        /*008a*/ 	.short	(.L_201 - .L_200)
.L_200:
        /*008c*/ 	.word	0x00000000
        /*0090*/ 	.short	0x0002
        /*0092*/ 	.short	0x0010
        /*0094*/ 	.byte	0x00, 0xf5, 0x21, 0x00


	//----- nvinfo : EIATTR_KPARAM_INFO
	.align		4
.L_201:
        /*0098*/ 	.byte	0x04, 0x17
        /*009a*/ 	.short	(.L_203 - .L_202)
.L_202:
        /*009c*/ 	.word	0x00000000
        /*00a0*/ 	.short	0x0001
        /*00a2*/ 	.short	0x0008
        /*00a4*/ 	.byte	0x00, 0xf5, 0x21, 0x00


	//----- nvinfo : EIATTR_KPARAM_INFO
	.align		4
.L_203:
        /*00a8*/ 	.byte	0x04, 0x17
        /*00aa*/ 	.short	(.L_205 - .L_204)
.L_204:
        /*00ac*/ 	.word	0x00000000
        /*00b0*/ 	.short	0x0000
        /*00b2*/ 	.short	0x0000
        /*00b4*/ 	.byte	0x00, 0xf5, 0x21, 0x00


	//----- nvinfo : EIATTR_SPARSE_MMA_MASK
	.align		4
.L_205:
        /*00b8*/ 	.byte	0x03, 0x50
        /*00ba*/ 	.short	0x0000


	//----- nvinfo : EIATTR_MAXREG_COUNT
	.align		4
        /*00bc*/ 	.byte	0x03, 0x1b
        /*00be*/ 	.short	0x0080


	//----- nvinfo : EIATTR_NUM_BARRIERS
	.align		4
        /*00c0*/ 	.byte	0x02, 0x4c
        /*00c2*/ 	.byte	0x01
	.zero		1


	//----- nvinfo : EIATTR_MERCURY_ISA_VERSION
	.align		4
        /*00c4*/ 	.byte	0x03, 0x5f
        /*00c6*/ 	.short	0x0101


	//----- nvinfo : EIATTR_UNUSED_LOAD_BYTE_OFFSET
	.align		4
        /*00c8*/ 	.byte	0x04, 0x44
        /*00ca*/ 	.short	(.L_207 - .L_206)


	//   ....[0]....
.L_206:
        /*00cc*/ 	.word	0x00005d30
        /*00d0*/ 	.word	0x0000fff0


	//----- nvinfo : EIATTR_COOP_GROUP_MASK_REGIDS
	.align		4
.L_207:
        /*00d4*/ 	.byte	0x04, 0x29
        /*00d6*/ 	.short	(.L_209 - .L_208)


	//   ....[0]....
.L_208:
        /*00d8*/ 	.word	0xffffffff


	//   ....[1]....
        /*00dc*/ 	.word	0xffffffff


	//   ....[2]....
        /*00e0*/ 	.word	0xffffffff


	//   ....[3]....
        /*00e4*/ 	.word	0xffffffff


	//   ....[4]....
        /*00e8*/ 	.word	0xffffffff


	//   ....[5]....
        /*00ec*/ 	.word	0xffffffff


	//   ....[6]....
        /*00f0*/ 	.word	0xffffffff


	//   ....[7]....
        /*00f4*/ 	.word	0xffffffff


	//   ....[8]....
        /*00f8*/ 	.word	0xffffffff


	//   ....[9]....
        /*00fc*/ 	.word	0xffffffff


	//   ....[10]....
        /*0100*/ 	.word	0xffffffff


	//   ....[11]....
        /*0104*/ 	.word	0xffffffff


	//   ....[12]....
        /*0108*/ 	.word	0xffffffff


	//   ....[13]....
        /*010c*/ 	.word	0xffffffff


	//   ....[14]....
        /*0110*/ 	.word	0xffffffff


	//   ....[15]....
        /*0114*/ 	.word	0xffffffff


	//   ....[16]....
        /*0118*/ 	.word	0xffffffff


	//   ....[17]....
        /*011c*/ 	.word	0xffffffff


	//   ....[18]....
        /*0120*/ 	.word	0xffffffff


	//   ....[19]....
        /*0124*/ 	.word	0xffffffff


	//   ....[20]....
        /*0128*/ 	.word	0xffffffff


	//   ....[21]....
        /*012c*/ 	.word	0xffffffff


	//   ....[22]....
        /*0130*/ 	.word	0xffffffff


	//   ....[23]....
        /*0134*/ 	.word	0xffffffff


	//   ....[24]....
        /*0138*/ 	.word	0xffffffff


	//   ....[25]....
        /*013c*/ 	.word	0xffffffff


	//   ....[26]....
        /*0140*/ 	.word	0xffffffff


	//   ....[27]....
        /*0144*/ 	.word	0xffffffff


	//   ....[28]....
        /*0148*/ 	.word	0xffffffff


	//   ....[29]....
        /*014c*/ 	.word	0xffffffff


	//   ....[30]....
        /*0150*/ 	.word	0xffffffff


	//   ....[31]....
        /*0154*/ 	.word	0xffffffff


	//   ....[32]....
        /*0158*/ 	.word	0xffffffff


	//   ....[33]....
        /*015c*/ 	.word	0xffffffff


	//   ....[34]....
        /*0160*/ 	.word	0xffffffff


	//   ....[35]....
        /*0164*/ 	.word	0xffffffff


	//   ....[36]....
        /*0168*/ 	.word	0xffffffff


	//   ....[37]....
        /*016c*/ 	.word	0xffffffff


	//   ....[38]....
        /*0170*/ 	.word	0xffffffff


	//   ....[39]....
        /*0174*/ 	.word	0xffffffff


	//   ....[40]....
        /*0178*/ 	.word	0xffffffff


	//   ....[41]....
        /*017c*/ 	.word	0xffffffff


	//   ....[42]....
        /*0180*/ 	.word	0xffffffff


	//   ....[43]....
        /*0184*/ 	.word	0xffffffff


	//   ....[44]....
        /*0188*/ 	.word	0xffffffff


	//   ....[45]....
        /*018c*/ 	.word	0xffffffff


	//   ....[46]....
        /*0190*/ 	.word	0xffffffff


	//   ....[47]....
        /*0194*/ 	.word	0xffffffff


	//   ....[48]....
        /*0198*/ 	.word	0xffffffff


	//   ....[49]....
        /*019c*/ 	.word	0xffffffff


	//   ....[50]....
        /*01a0*/ 	.word	0xffffffff


	//   ....[51]....
        /*01a4*/ 	.word	0xffffffff


	//   ....[52]....
        /*01a8*/ 	.word	0xffffffff


	//   ....[53]....
        /*01ac*/ 	.word	0xffffffff


	//   ....[54]....
        /*01b0*/ 	.word	0xffffffff


	//   ....[55]....
        /*01b4*/ 	.word	0xffffffff


	//   ....[56]....
        /*01b8*/ 	.word	0x05000000


	//   ....[57]....
        /*01bc*/ 	.word	0x05000000


	//   ....[58]....
        /*01c0*/ 	.word	0x05000000


	//   ....[59]....
        /*01c4*/ 	.word	0x05000000


	//   ....[60]....
        /*01c8*/ 	.word	0x05000000


	//   ....[61]....
        /*01cc*/ 	.word	0x05000000


	//   ....[62]....
        /*01d0*/ 	.word	0x05000000


	//   ....[63]....
        /*01d4*/ 	.word	0x05000000


	//   ....[64]....
        /*01d8*/ 	.word	0x05000000


	//   ....[65]....
        /*01dc*/ 	.word	0x05000000


	//   ....[66]....
        /*01e0*/ 	.word	0x05000000


	//   ....[67]....
        /*01e4*/ 	.word	0x05000000


	//   ....[68]....
        /*01e8*/ 	.word	0x05000000


	//   ....[69]....
        /*01ec*/ 	.word	0x05000000


	//   ....[70]....
        /*01f0*/ 	.word	0x05000000


	//   ....[71]....
        /*01f4*/ 	.word	0x05000000


	//   ....[72]....
        /*01f8*/ 	.word	0x05000000


	//   ....[73]....
        /*01fc*/ 	.word	0x05000000


	//   ....[74]....
        /*0200*/ 	.word	0x05000000


	//   ....[75]....
        /*0204*/ 	.word	0x05000000


	//   ....[76]....
        /*0208*/ 	.word	0x05000000


	//   ....[77]....
        /*020c*/ 	.word	0x05000000


	//   ....[78]....
        /*0210*/ 	.word	0x05000000


	//   ....[79]....
        /*0214*/ 	.word	0x05000000


	//   ....[80]....
        /*0218*/ 	.word	0x05000000


	//   ....[81]....
        /*021c*/ 	.word	0x05000000


	//   ....[82]....
        /*0220*/ 	.word	0x05000000


	//   ....[83]....
        /*0224*/ 	.word	0x05000000


	//   ....[84]....
        /*0228*/ 	.word	0x05000000


	//   ....[85]....
        /*022c*/ 	.word	0x05000000


	//   ....[86]....
        /*0230*/ 	.word	0x05000000


	//   ....[87]....
        /*0234*/ 	.word	0x05000000


	//   ....[88]....
        /*0238*/ 	.word	0x05000000


	//   ....[89]....
        /*023c*/ 	.word	0x05000000


	//   ....[90]....
        /*0240*/ 	.word	0x05000000


	//   ....[91]....
        /*0244*/ 	.word	0x05000000


	//----- nvinfo : EIATTR_COOP_GROUP_INSTR_OFFSETS
	.align		4
.L_209:
        /*0248*/ 	.byte	0x04, 0x28
        /*024a*/ 	.short	(.L_211 - .L_210)


	//   ....[0]....
.L_210:
        /*024c*/ 	.word	0x000005c0


	//   ....[1]....
        /*0250*/ 	.word	0x000005e0


	//   ....[2]....
        /*0254*/ 	.word	0x00000600


	//   ....[3]....
        /*0258*/ 	.word	0x00000620


	//   ....[4]....
        /*025c*/ 	.word	0x00000640


	//   ....[5]....
        /*0260*/ 	.word	0x00001910


	//   ....[6]....
        /*0264*/ 	.word	0x00001930


	//   ....[7]....
        /*0268*/ 	.word	0x00001960


	//   ....[8]....
        /*026c*/ 	.word	0x00001990


	//   ....[9]....
        /*0270*/ 	.word	0x000019b0


	//   ....[10]....
        /*0274*/ 	.word	0x00001dd0


	//   ....[11]....
        /*0278*/ 	.word	0x00001e60


	//   ....[12]....
        /*027c*/ 	.word	0x00001ec0


	//   ....[13]....
        /*0280*/ 	.word	0x00001f20


	//   ....[14]....
        /*0284*/ 	.word	0x00001f80


	//   ....[15]....
        /*0288*/ 	.word	0x00001fd0


	//   ....[16]....
        /*028c*/ 	.word	0x00002030


	//   ....[17]....
        /*0290*/ 	.word	0x00002080


	//   ....[18]....
        /*0294*/ 	.word	0x00002090


	//   ....[19]....
        /*0298*/ 	.word	0x00002190


	//   ....[20]....
        /*029c*/ 	.word	0x00002220


	//   ....[21]....
        /*02a0*/ 	.word	0x00002270


	//   ....[22]....
        /*02a4*/ 	.word	0x000022e0


	//   ....[23]....
        /*02a8*/ 	.word	0x00002340


	//   ....[24]....
        /*02ac*/ 	.word	0x00002390


	//   ....[25]....
        /*02b0*/ 	.word	0x000023f0


	//   ....[26]....
        /*02b4*/ 	.word	0x00002430


	//   ....[27]....
        /*02b8*/ 	.word	0x00002440


	//   ....[28]....
        /*02bc*/ 	.word	0x000038f0


	//   ....[29]....
        /*02c0*/ 	.word	0x00003910


	//   ....[30]....
        /*02c4*/ 	.word	0x00003930


	//   ....[31]....
        /*02c8*/ 	.word	0x00003950


	//   ....[32]....
        /*02cc*/ 	.word	0x00003980


	//   ....[33]....
        /*02d0*/ 	.word	0x00004fb0


	//   ....[34]....
        /*02d4*/ 	.word	0x00004fd0


	//   ....[35]....
        /*02d8*/ 	.word	0x00004ff0


	//   ....[36]....
        /*02dc*/ 	.word	0x00005010


	//   ....[37]....
        /*02e0*/ 	.word	0x00005040


	//   ....[38]....
        /*02e4*/ 	.word	0x00005490


	//   ....[39]....
        /*02e8*/ 	.word	0x00005520


	//   ....[40]....
        /*02ec*/ 	.word	0x00005580


	//   ....[41]....
        /*02f0*/ 	.word	0x000055e0


	//   ....[42]....
        /*02f4*/ 	.word	0x00005640


	//   ....[43]....
        /*02f8*/ 	.word	0x00005690


	//   ....[44]....
        /*02fc*/ 	.word	0x000056f0


	//   ....[45]....
        /*0300*/ 	.word	0x00005740


	//   ....[46]....
        /*0304*/ 	.word	0x00005750


	//   ....[47]....
        /*0308*/ 	.word	0x00005850


	//   ....[48]....
        /*030c*/ 	.word	0x000058e0


	//   ....[49]....
        /*0310*/ 	.word	0x00005930


	//   ....[50]....
        /*0314*/ 	.word	0x000059a0


	//   ....[51]....
        /*0318*/ 	.word	0x00005a00


	//   ....[52]....
        /*031c*/ 	.word	0x00005a50


	//   ....[53]....
        /*0320*/ 	.word	0x00005ab0


	//   ....[54]....
        /*0324*/ 	.word	0x00005af0


	//   ....[55]....
        /*0328*/ 	.word	0x00005b00


	//   ....[56]....
        /*032c*/ 	.word	0x00006a70


	//   ....[57]....
        /*0330*/ 	.word	0x00006af0


	//   ....[58]....
        /*0334*/ 	.word	0x00006b90


	//   ....[59]....
        /*0338*/ 	.word	0x00006c70


	//   ....[60]....
        /*033c*/ 	.word	0x00006cf0


	//   ....[61]....
        /*0340*/ 	.word	0x00006d80


	//   ....[62]....
        /*0344*/ 	.word	0x00006e10


	//   ....[63]....
        /*0348*/ 	.word	0x00006e80


	//   ....[64]....
        /*034c*/ 	.word	0x00006eb0


	//   ....[65]....
        /*0350*/ 	.word	0x00006f90


	//   ....[66]....
        /*0354*/ 	.word	0x00007010


	//   ....[67]....
        /*0358*/ 	.word	0x00007090


	//   ....[68]....
        /*035c*/ 	.word	0x00007140


	//   ....[69]....
        /*0360*/ 	.word	0x000071e0


	//   ....[70]....
        /*0364*/ 	.word	0x00007280


	//   ....[71]....
        /*0368*/ 	.word	0x00007310


	//   ....[72]....
        /*036c*/ 	.word	0x00007390


	//   ....[73]....
        /*0370*/ 	.word	0x000073f0


	//   ....[74]....
        /*0374*/ 	.word	0x00007460


	//   ....[75]....
        /*0378*/ 	.word	0x000074e0


	//   ....[76]....
        /*037c*/ 	.word	0x00007580


	//   ....[77]....
        /*0380*/ 	.word	0x00007660


	//   ....[78]....
        /*0384*/ 	.word	0x000076e0


	//   ....[79]....
        /*0388*/ 	.word	0x00007770


	//   ....[80]....
        /*038c*/ 	.word	0x00007800


	//   ....[81]....
        /*0390*/ 	.word	0x00007870


	//   ....[82]....
        /*0394*/ 	.word	0x000078a0


	//   ....[83]....
        /*0398*/ 	.word	0x00007980


	//   ....[84]....
        /*039c*/ 	.word	0x00007a00


	//   ....[85]....
        /*03a0*/ 	.word	0x00007a80


	//   ....[86]....
        /*03a4*/ 	.word	0x00007b30


	//   ....[87]....
        /*03a8*/ 	.word	0x00007bd0


	//   ....[88]....
        /*03ac*/ 	.word	0x00007c70


	//   ....[89]....
        /*03b0*/ 	.word	0x00007d00


	//   ....[90]....
        /*03b4*/ 	.word	0x00007d80


	//   ....[91]....
        /*03b8*/ 	.word	0x00007de0


	//----- nvinfo : EIATTR_VRC_CTA_INIT_COUNT
	.align		4
.L_211:
        /*03bc*/ 	.byte	0x02, 0x4a
	.zero		1
	.zero		1


	//----- nvinfo : EIATTR_EXIT_INSTR_OFFSETS
	.align		4
        /*03c0*/ 	.byte	0x04, 0x1c
        /*03c2*/ 	.short	(.L_213 - .L_212)


	//   ....[0]....
.L_212:
        /*03c4*/ 	.word	0x00001440


	//   ....[1]....
        /*03c8*/ 	.word	0x00003200


	//   ....[2]....
        /*03cc*/ 	.word	0x000069f0


	//   ....[3]....
        /*03d0*/ 	.word	0x00006a20


	//----- nvinfo : EIATTR_MAX_THREADS
	.align		4
.L_213:
        /*03d4*/ 	.byte	0x04, 0x05
        /*03d6*/ 	.short	(.L_215 - .L_214)
.L_214:
        /*03d8*/ 	.word	0x000001c0
        /*03dc*/ 	.word	0x00000001
        /*03e0*/ 	.word	0x00000001


	//----- nvinfo : EIATTR_CRS_STACK_SIZE
	.align		4
.L_215:
        /*03e4*/ 	.byte	0x04, 0x1e
        /*03e6*/ 	.short	(.L_217 - .L_216)
.L_216:
        /*03e8*/ 	.word	0x00000000


	//----- nvinfo : EIATTR_CBANK_PARAM_SIZE
	.align		4
.L_217:
        /*03ec*/ 	.byte	0x03, 0x19
        /*03ee*/ 	.short	0x0040


	//----- nvinfo : EIATTR_PARAM_CBANK
	.align		4
        /*03f0*/ 	.byte	0x04, 0x0a
        /*03f2*/ 	.short	(.L_219 - .L_218)
	.align		4
.L_218:
        /*03f4*/ 	.word	index@(.nv.constant0._ZN3cub18CUB_300001_SM_10006detail6select23DeviceSelectSweepKernelINS2_10policy_hubIiiiLb0ELNS0_10SelectImplE2EE10Policy1000EPiS8_S8_S8_NS0_13ScanTileStateIiLb1EEENS0_8NullTypeESB_iNS2_19streaming_context_tIiLb0EEELS5_2EEEvT0_T1_T2_T3_T4_T5_T6_T7_iT8_NS1_7vsmem_tE)
        /*03f8*/ 	.short	0x0380
        /*03fa*/ 	.short	0x0040


	//----- nvinfo : EIATTR_SW_WAR
	.align		4
.L_219:
        /*03fc*/ 	.byte	0x04, 0x36
        /*03fe*/ 	.short	(.L_221 - .L_220)
.L_220:
        /*0400*/ 	.word	0x00000008
.L_221:


//--------------------- .nv.info._ZN3cub18CUB_300001_SM_10006detail11EmptyKernelIvEEvv --------------------------
	.section	.nv.info._ZN3cub18CUB_300001_SM_10006detail11EmptyKernelIvEEvv,"",@"SHT_CUDA_INFO"
	.sectionflags	@""
	.align	4


	//----- nvinfo : EIATTR_CUDA_API_VERSION
	.align		4
        /*0000*/ 	.byte	0x04, 0x37
        /*0002*/ 	.short	(.L_223 - .L_222)
.L_222:
        /*0004*/ 	.word	0x00000082


	//----- nvinfo : EIATTR_SPARSE_MMA_MASK
	.align		4
.L_223:
        /*0008*/ 	.byte	0x03, 0x50
        /*000a*/ 	.short	0x0000


	//----- nvinfo : EIATTR_MAXREG_COUNT
	.align		4
        /*000c*/ 	.byte	0x03, 0x1b
        /*000e*/ 	.short	0x00ff


	//----- nvinfo : EIATTR_MERCURY_ISA_VERSION
	.align		4
        /*0010*/ 	.byte	0x03, 0x5f
        /*0012*/ 	.short	0x0101


	//----- nvinfo : EIATTR_VRC_CTA_INIT_COUNT
	.align		4
        /*0014*/ 	.byte	0x02, 0x4a
	.zero		1
	.zero		1


	//----- nvinfo : EIATTR_EXIT_INSTR_OFFSETS
	.align		4
        /*0018*/ 	.byte	0x04, 0x1c
        /*001a*/ 	.short	(.L_225 - .L_224)


	//   ....[0]....
.L_224:
        /*001c*/ 	.word	0x00000010


	//----- nvinfo : EIATTR_SW_WAR
	.align		4
.L_225:
        /*0020*/ 	.byte	0x04, 0x36
        /*0022*/ 	.short	(.L_227 - .L_226)
.L_226:
        /*0024*/ 	.word	0x00000008
.L_227:


//--------------------- .nv.callgraph             --------------------------
	.section	.nv.callgraph,"",@"SHT_CUDA_CALLGRAPH"
	.align	4
	.sectionentsize	8
	.align		4
        /*0000*/ 	.word	0x00000000
	.align		4
        /*0004*/ 	.word	0xffffffff
	.align		4
        /*0008*/ 	.word	0x00000000
	.align		4
        /*000c*/ 	.word	0xfffffffe
	.align		4
        /*0010*/ 	.word	0x00000000
	.align		4
        /*0014*/ 	.word	0xfffffffd
	.align		4
        /*0018*/ 	.word	0x00000000
	.align		4
        /*001c*/ 	.word	0xfffffffc


//--------------------- .nv.constant4             --------------------------
	.section	.nv.constant4,"a",@progbits
	.align	8
	.align		8
.nv.constant4:
        /*0000*/ 	.dword	_ZN34_INTERNAL_498ce030_4_k_cu__Z4testv4cuda3std3__45__cpo5beginE
	.align		8
        /*0008*/ 	.dword	_ZN34_INTERNAL_498ce030_4_k_cu__Z4testv4cuda3std3__45__cpo3endE
	.align		8
        /*0010*/ 	.dword	_ZN34_INTERNAL_498ce030_4_k_cu__Z4testv4cuda3std3__45__cpo6cbeginE
	.align		8
        /*0018*/ 	.dword	_ZN34_INTERNAL_498ce030_4_k_cu__Z4testv4cuda3std3__45__cpo4cendE
	.align		8
        /*0020*/ 	.dword	_ZN34_INTERNAL_498ce030_4_k_cu__Z4testv4cuda3std3__45__cpo6rbeginE
	.align		8
        /*0028*/ 	.dword	_ZN34_INTERNAL_498ce030_4_k_cu__Z4testv4cuda3std3__45__cpo4rendE
	.align		8
        /*0030*/ 	.dword	_ZN34_INTERNAL_498ce030_4_k_cu__Z4testv4cuda3std3__45__cpo7crbeginE
	.align		8
        /*0038*/ 	.dword	_ZN34_INTERNAL_498ce030_4_k_cu__Z4testv4cuda3std3__45__cpo5crendE
	.align		8
        /*0040*/ 	.dword	_ZN34_INTERNAL_498ce030_4_k_cu__Z4testv4cuda3std3__436_GLOBAL__N__498ce030_4_k_cu__Z4testv6ignoreE
	.align		8
        /*0048*/ 	.dword	_ZN34_INTERNAL_498ce030_4_k_cu__Z4testv4cuda3std3__419piecewise_constructE
	.align		8
        /*0050*/ 	.dword	_ZN34_INTERNAL_498ce030_4_k_cu__Z4testv4cuda3std3__48in_placeE
	.align		8
        /*0058*/ 	.dword	_ZN34_INTERNAL_498ce030_4_k_cu__Z4testv4cuda3std3__420unreachable_sentinelE
	.align		8
        /*0060*/ 	.dword	_ZN34_INTERNAL_498ce030_4_k_cu__Z4testv4cuda3std3__47nulloptE
	.align		8
        /*0068*/ 	.dword	_ZN34_INTERNAL_498ce030_4_k_cu__Z4testv4cuda3std3__48unexpectE
	.align		8
        /*0070*/ 	.dword	_ZN34_INTERNAL_498ce030_4_k_cu__Z4testv4cuda3std6ranges3__45__cpo4swapE
	.align		8
        /*0078*/ 	.dword	_ZN34_INTERNAL_498ce030_4_k_cu__Z4testv4cuda3std6ranges3__45__cpo9iter_moveE
	.align		8
        /*0080*/ 	.dword	_ZN34_INTERNAL_498ce030_4_k_cu__Z4testv4cuda3std6ranges3__45__cpo5beginE
	.align		8
        /*0088*/ 	.dword	_ZN34_INTERNAL_498ce030_4_k_cu__Z4testv4cuda3std6ranges3__45__cpo3endE
	.align		8
        /*0090*/ 	.dword	_ZN34_INTERNAL_498ce030_4_k_cu__Z4testv4cuda3std6ranges3__45__cpo6cbeginE
	.align		8
        /*0098*/ 	.dword	_ZN34_INTERNAL_498ce030_4_k_cu__Z4testv4cuda3std6ranges3__45__cpo4cendE
	.align		8
        /*00a0*/ 	.dword	_ZN34_INTERNAL_498ce030_4_k_cu__Z4testv4cuda3std6ranges3__45__cpo7advanceE
	.align		8
        /*00a8*/ 	.dword	_ZN34_INTERNAL_498ce030_4_k_cu__Z4testv4cuda3std6ranges3__45__cpo9iter_swapE
	.align		8
        /*00b0*/ 	.dword	_ZN34_INTERNAL_498ce030_4_k_cu__Z4testv4cuda3std6ranges3__45__cpo4nextE
	.align		8
        /*00b8*/ 	.dword	_ZN34_INTERNAL_498ce030_4_k_cu__Z4testv4cuda3std6ranges3__45__cpo4prevE
	.align		8
        /*00c0*/ 	.dword	_ZN34_INTERNAL_498ce030_4_k_cu__Z4testv4cuda3std6ranges3__45__cpo4dataE
	.align		8
        /*00c8*/ 	.dword	_ZN34_INTERNAL_498ce030_4_k_cu__Z4testv4cuda3std6ranges3__45__cpo5cdataE
	.align		8
        /*00d0*/ 	.dword	_ZN34_INTERNAL_498ce030_4_k_cu__Z4testv4cuda3std6ranges3__45__cpo4sizeE
	.align		8
        /*00d8*/ 	.dword	_ZN34_INTERNAL_498ce030_4_k_cu__Z4testv4cuda3std6ranges3__45__cpo5ssizeE
	.align		8
        /*00e0*/ 	.dword	_ZN34_INTERNAL_498ce030_4_k_cu__Z4testv4cuda3std6ranges3__45__cpo8distanceE
	.align		8
        /*00e8*/ 	.dword	_ZN34_INTERNAL_498ce030_4_k_cu__Z4testv6thrust24THRUST_300001_SM_1000_NS6system6detail10sequential3seqE
	.align		8
        /*00f0*/ 	.dword	_ZN34_INTERNAL_498ce030_4_k_cu__Z4testv6thrust24THRUST_300001_SM_1000_NS12placeholders2_1E
	.align		8
        /*00f8*/ 	.dword	_ZN34_INTERNAL_498ce030_4_k_cu__Z4testv6thrust24THRUST_300001_SM_1000_NS12placeholders2_2E
	.align		8
        /*0100*/ 	.dword	_ZN34_INTERNAL_498ce030_4_k_cu__Z4testv6thrust24THRUST_300001_SM_1000_NS12placeholders2_3E
	.align		8
        /*0108*/ 	.dword	_ZN34_INTERNAL_498ce030_4_k_cu__Z4testv6thrust24THRUST_300001_SM_1000_NS12placeholders2_4E
	.align		8
        /*0110*/ 	.dword	_ZN34_INTERNAL_498ce030_4_k_cu__Z4testv6thrust24THRUST_300001_SM_1000_NS12placeholders2_5E
	.align		8
        /*0118*/ 	.dword	_ZN34_INTERNAL_498ce030_4_k_cu__Z4testv6thrust24THRUST_300001_SM_1000_NS12placeholders2_6E
	.align		8
        /*0120*/ 	.dword	_ZN34_INTERNAL_498ce030_4_k_cu__Z4testv6thrust24THRUST_300001_SM_1000_NS12placeholders2_7E
	.align		8
        /*0128*/ 	.dword	_ZN34_INTERNAL_498ce030_4_k_cu__Z4testv6thrust24THRUST_300001_SM_1000_NS12placeholders2_8E
	.align		8
        /*0130*/ 	.dword	_ZN34_INTERNAL_498ce030_4_k_cu__Z4testv6thrust24THRUST_300001_SM_1000_NS12placeholders2_9E
	.align		8
        /*0138*/ 	.dword	_ZN34_INTERNAL_498ce030_4_k_cu__Z4testv6thrust24THRUST_300001_SM_1000_NS12placeholders3_10E


//--------------------- .text._ZN3cub18CUB_300001_SM_10006detail19three_way_partition29DeviceThreeWayPartitionKernelINS2_10policy_hubIiiE10Policy1000EPiS7_S7_S7_S7_NS0_13ScanTileStateImLb1EEE11GreaterThan8LessThaniNS2_19streaming_context_tIiEEEEvT0_T1_T2_T3_T4_T5_T6_T7_T8_iT9_ --------------------------
	.section	.text._ZN3cub18CUB_300001_SM_10006detail19three_way_partition29DeviceThreeWayPartitionKernelINS2_10policy_hubIiiE10Policy1000EPiS7_S7_S7_S7_NS0_13ScanTileStateImLb1EEE11GreaterThan8LessThaniNS2_19streaming_context_tIiEEEEvT0_T1_T2_T3_T4_T5_T6_T7_T8_iT9_,"ax",@progbits
	.align	128
        .global         _ZN3cub18CUB_300001_SM_10006detail19three_way_partition29DeviceThreeWayPartitionKernelINS2_10policy_hubIiiE10Policy1000EPiS7_S7_S7_S7_NS0_13ScanTileStateImLb1EEE11GreaterThan8LessThaniNS2_19streaming_context_tIiEEEEvT0_T1_T2_T3_T4_T5_T6_T7_T8_iT9_
        .type           _ZN3cub18CUB_300001_SM_10006detail19three_way_partition29DeviceThreeWayPartitionKernelINS2_10policy_hubIiiE10Policy1000EPiS7_S7_S7_S7_NS0_13ScanTileStateImLb1EEE11GreaterThan8LessThaniNS2_19streaming_context_tIiEEEEvT0_T1_T2_T3_T4_T5_T6_T7_T8_iT9_,@function
        .size           _ZN3cub18CUB_300001_SM_10006detail19three_way_partition29DeviceThreeWayPartitionKernelINS2_10policy_hubIiiE10Policy1000EPiS7_S7_S7_S7_NS0_13ScanTileStateImLb1EEE11GreaterThan8LessThaniNS2_19streaming_context_tIiEEEEvT0_T1_T2_T3_T4_T5_T6_T7_T8_iT9_,(.L_x_565 - _ZN3cub18CUB_300001_SM_10006detail19three_way_partition29DeviceThreeWayPartitionKernelINS2_10policy_hubIiiE10Policy1000EPiS7_S7_S7_S7_NS0_13ScanTileStateImLb1EEE11GreaterThan8LessThaniNS2_19streaming_context_tIiEEEEvT0_T1_T2_T3_T4_T5_T6_T7_T8_iT9_)
        .other          _ZN3cub18CUB_300001_SM_10006detail19three_way_partition29DeviceThreeWayPartitionKernelINS2_10policy_hubIiiE10Policy1000EPiS7_S7_S7_S7_NS0_13ScanTileStateImLb1EEE11GreaterThan8LessThaniNS2_19streaming_context_tIiEEEEvT0_T1_T2_T3_T4_T5_T6_T7_T8_iT9_,@"STO_CUDA_ENTRY STV_DEFAULT"
_ZN3cub18CUB_300001_SM_10006detail19three_way_partition29DeviceThreeWayPartitionKernelINS2_10policy_hubIiiE10Policy1000EPiS7_S7_S7_S7_NS0_13ScanTileStateImLb1EEE11GreaterThan8LessThaniNS2_19streaming_context_tIiEEEEvT0_T1_T2_T3_T4_T5_T6_T7_T8_iT9_:
.text._ZN3cub18CUB_300001_SM_10006detail19three_way_partition29DeviceThreeWayPartitionKernelINS2_10policy_hubIiiE10Policy1000EPiS7_S7_S7_S7_NS0_13ScanTileStateImLb1EEE11GreaterThan8LessThaniNS2_19streaming_context_tIiEEEEvT0_T1_T2_T3_T4_T5_T6_T7_T8_iT9_:
[----:B------:R-:W-:Y:S01]  /*0000*/  LDC R1, c[0x0][0x37c] ;  /* 0x0000df00ff017b82 */ /* 0x000fe20000000800 */
[----:B------:R-:W0:Y:S01]  /*0010*/  S2R R0, SR_CTAID.X ;  /* 0x0000000000007919 */ /* 0x000e220000002500 */
[----:B------:R-:W1:Y:S01]  /*0020*/  LDCU UR4, c[0x0][0x3bc] ;  /* 0x00007780ff0477ac */ /* 0x000e620008000800 */
[----:B------:R-:W2:Y:S01]  /*0030*/  LDCU.64 UR8, c[0x0][0x358] ;  /* 0x00006b00ff0877ac */ /* 0x000ea20008000a00 */
[----:B-1----:R-:W-:-:S06]  /*0040*/  UIADD3 UR4, UPT, UPT, UR4, -0x1, URZ ;  /* 0xffffffff04047890 */ /* 0x002fcc000fffe0ff */
[C---:B0-----:R-:W-:Y:S01]  /*0050*/  ISETP.GE.AND P0, PT, R0.reuse, UR4, PT ;  /* 0x0000000400007c0c */ /* 0x041fe2000bf06270 */
[----:B------:R-:W-:-:S12]  /*0060*/  IMAD R4, R0, 0x1600, RZ ;  /* 0x0000160000047824 */ /* 0x000fd800078e02ff */
[----:B--2---:R-:W-:Y:S05]  /*0070*/  @P0 BRA `(.L_x_0) ;  /* 0x0000005000c40947 */ /* 0x004fea0003800000 */
[----:B------:R-:W-:-:S13]  /*0080*/  ISETP.NE.AND P0, PT, R0, RZ, PT ;  /* 0x000000ff0000720c */ /* 0x000fda0003f05270 */
[----:B------:R-:W-:Y:S05]  /*0090*/  @P0 BRA `(.L_x_1) ;  /* 0x0000002000480947 */ /* 0x000fea0003800000 */
[----:B------:R-:W0:Y:S01]  /*00a0*/  S2R R0, SR_TID.X ;  /* 0x0000000000007919 */ /* 0x000e220000002100 */
[----:B------:R-:W1:Y:S01]  /*00b0*/  LDCU.U8 UR6, c[0x0][0x3c0] ;  /* 0x00007800ff0677ac */ /* 0x000e620008000000 */
[----:B------:R-:W2:Y:S01]  /*00c0*/  LDCU UR5, c[0x0][0x3c4] ;  /* 0x00007880ff0577ac */ /* 0x000ea20008000800 */
[----:B------:R-:W3:Y:S01]  /*00d0*/  LDCU.64 UR10, c[0x0][0x380] ;  /* 0x00007000ff0a77ac */ /* 0x000ee20008000a00 */
[----:B-1----:R-:W-:Y:S02]  /*00e0*/  UISETP.NE.AND UP0, UPT, UR6, URZ, UPT ;  /* 0x000000ff0600728c */ /* 0x002fe4000bf05270 */
[----:B--2---:R-:W-:Y:S02]  /*00f0*/  USHF.R.S32.HI UR4, URZ, 0x1f, UR5 ;  /* 0x0000001fff047899 */ /* 0x004fe40008011405 */
[----:B------:R-:W-:Y:S02]  /*0100*/  USEL UR5, UR5, URZ, !UP0 ;  /* 0x000000ff05057287 */ /* 0x000fe4000c000000 */
[----:B------:R-:W-:Y:S01]  /*0110*/  USEL UR4, UR4, URZ, !UP0 ;  /* 0x000000ff04047287 */ /* 0x000fe2000c000000 */
[----:B0-----:R-:W-:-:S05]  /*0120*/  IMAD R27, R0, 0xb, RZ ;  /* 0x0000000b001b7824 */ /* 0x001fca00078e02ff */
[----:B------:R-:W-:-:S04]  /*0130*/  IADD3 R2, P0, P1, R27, UR5, R4 ;  /* 0x000000051b027c10 */ /* 0x000fc8000f91e004 */
[----:B------:R-:W-:Y:S02]  /*0140*/  IADD3.X R3, PT, PT, RZ, UR4, RZ, P0, P1 ;  /* 0x00000004ff037c10 */ /* 0x000fe400087e24ff */
[----:B---3--:R-:W-:-:S04]  /*0150*/  LEA R4, P0, R2, UR10, 0x2 ;  /* 0x0000000a02047c11 */ /* 0x008fc8000f8010ff */
[----:B------:R-:W-:Y:S01]  /*0160*/  LEA.HI.X R5, R2, UR11, R3, 0x2, P0 ;  /* 0x0000000b02057c11 */ /* 0x000fe200080f1403 */
[----:B------:R-:W0:Y:S04]  /*0170*/  LDCU.64 UR10, c[0x0][0x3b0] ;  /* 0x00007600ff0a77ac */ /* 0x000e280008000a00 */
[----:B------:R-:W0:Y:S04]  /*0180*/  LDG.E R25, desc[UR8][R4.64+0x4] ;  /* 0x0000040804197981 */ /* 0x000e28000c1e1900 */
[----:B------:R-:W2:Y:S04]  /*0190*/  LDG.E R24, desc[UR8][R4.64] ;  /* 0x0000000804187981 */ /* 0x000ea8000c1e1900 */
[----:B------:R-:W3:Y:S04]  /*01a0*/  LDG.E R26, desc[UR8][R4.64+0x8] ;  /* 0x00000808041a7981 */ /* 0x000ee8000c1e1900 */
[----:B------:R-:W4:Y:S04]  /*01b0*/  LDG.E R20, desc[UR8][R4.64+0xc] ;  /* 0x00000c0804147981 */ /* 0x000f28000c1e1900 */
[----:B------:R-:W5:Y:S04]  /*01c0*/  LDG.E R21, desc[UR8][R4.64+0x10] ;  /* 0x0000100804157981 */ /* 0x000f68000c1e1900 */
[----:B------:R-:W5:Y:S04]  /*01d0*/  LDG.E R18, desc[UR8][R4.64+0x14] ;  /* 0x0000140804127981 */ /* 0x000f68000c1e1900 */
[----:B------:R-:W5:Y:S04]  /*01e0*/  LDG.E R9, desc[UR8][R4.64+0x18] ;  /* 0x0000180804097981 */ /* 0x000f68000c1e1900 */
[----:B------:R-:W5:Y:S04]  /*01f0*/  LDG.E R8, desc[UR8][R4.64+0x1c] ;  /* 0x00001c0804087981 */ /* 0x000f68000c1e1900 */
[----:B------:R-:W5:Y:S04]  /*0200*/  LDG.E R3, desc[UR8][R4.64+0x20] ;  /* 0x0000200804037981 */ /* 0x000f68000c1e1900 */
[----:B------:R-:W5:Y:S04]  /*0210*/  LDG.E R2, desc[UR8][R4.64+0x24] ;  /* 0x0000240804027981 */ /* 0x000f68000c1e1900 */
[----:B------:R1:W5:Y:S01]  /*0220*/  LDG.E R10, desc[UR8][R4.64+0x28] ;  /* 0x00002808040a7981 */ /* 0x000362000c1e1900 */
[----:B------:R-:W-:Y:S01]  /*0230*/  LOP3.LUT R44, R44, 0xfffffffe, RZ, 0xc0, !PT ;  /* 0xfffffffe2c2c7812 */ /* 0x000fe200078ec0ff */
[----:B------:R-:W5:Y:S01]  /*0240*/  S2R R46, SR_LANEID ;  /* 0x00000000002e7919 */ /* 0x000f620000000000 */
[----:B------:R-:W5:Y:S01]  /*0250*/  S2UR UR5, SR_CgaCtaId ;  /* 0x00000000000579c3 */ /* 0x000f620000008800 */
[----:B------:R-:W-:Y:S01]  /*0260*/  UMOV UR4, 0x400 ;  /* 0x0000040000047882 */ /* 0x000fe20000000000 */
[----:B0-----:R-:W-:-:S02]  /*0270*/  ISETP.GE.AND P2, PT, R25, UR11, PT ;  /* 0x0000000b19007c0c */ /* 0x001fc4000bf46270 */
[C---:B--2---:R-:W-:Y:S02]  /*0280*/  ISETP.GE.AND P1, PT, R24.reuse, UR11, PT ;  /* 0x0000000b18007c0c */ /* 0x044fe4000bf26270 */
[----:B------:R-:W-:Y:S02]  /*0290*/  ISETP.GT.AND P5, PT, R25, UR10, PT ;  /* 0x0000000a19007c0c */ /* 0x000fe4000bfa4270 */
[----:B------:R-:W-:Y:S02]  /*02a0*/  SEL R6, RZ, 0x1, P2 ;  /* 0x00000001ff067807 */ /* 0x000fe40001000000 */
[----:B------:R-:W-:Y:S02]  /*02b0*/  ISETP.GT.AND P6, PT, R24, UR10, PT ;  /* 0x0000000a18007c0c */ /* 0x000fe4000bfc4270 */
[----:B---3--:R-:W-:Y:S02]  /*02c0*/  ISETP.GE.AND P0, PT, R26, UR11, PT ;  /* 0x0000000b1a007c0c */ /* 0x008fe4000bf06270 */
[----:B------:R-:W-:-:S02]  /*02d0*/  SEL R37, RZ, 0x1, P1 ;  /* 0x00000001ff257807 */ /* 0x000fc40000800000 */
[----:B-1----:R-:W-:Y:S02]  /*02e0*/  SEL R4, R6, RZ, !P5 ;  /* 0x000000ff06047207 */ /* 0x002fe40006800000 */
[----:B------:R-:W-:Y:S02]  /*02f0*/  ISETP.GT.AND P4, PT, R26, UR10, PT ;  /* 0x0000000a1a007c0c */ /* 0x000fe4000bf84270 */
[----:B------:R-:W-:Y:S02]  /*0300*/  SEL R37, R37, RZ, !P6 ;  /* 0x000000ff25257207 */ /* 0x000fe40007000000 */
[----:B------:R-:W-:Y:S02]  /*0310*/  SEL R6, RZ, 0x1, P0 ;  /* 0x00000001ff067807 */ /* 0x000fe40000000000 */
[----:B----4-:R-:W-:Y:S02]  /*0320*/  ISETP.GE.AND P1, PT, R20, UR11, PT ;  /* 0x0000000b14007c0c */ /* 0x010fe4000bf26270 */
[----:B------:R-:W-:-:S02]  /*0330*/  SEL R36, RZ, 0x1, !P6 ;  /* 0x00000001ff247807 */ /* 0x000fc40007000000 */
[----:B------:R-:W-:Y:S02]  /*0340*/  SEL R5, RZ, 0x1, !P5 ;  /* 0x00000001ff057807 */ /* 0x000fe40006800000 */
[----:B------:R-:W-:Y:S02]  /*0350*/  IADD3 R35, P0, PT, R4, R37, RZ ;  /* 0x0000002504237210 */ /* 0x000fe40007f1e0ff */
[----:B------:R-:W-:Y:S02]  /*0360*/  SEL R6, R6, RZ, !P4 ;  /* 0x000000ff06067207 */ /* 0x000fe40006000000 */
[----:B------:R-:W-:Y:S02]  /*0370*/  ISETP.GT.AND P3, PT, R20, UR10, PT ;  /* 0x0000000a14007c0c */ /* 0x000fe4000bf64270 */
[----:B------:R-:W-:Y:S01]  /*0380*/  SEL R4, RZ, 0x1, P1 ;  /* 0x00000001ff047807 */ /* 0x000fe20000800000 */
[----:B------:R-:W-:Y:S01]  /*0390*/  IMAD.X R34, R5, 0x1, R36, P0 ;  /* 0x0000000105227824 */ /* 0x000fe200000e0624 */
[----:B------:R-:W-:-:S02]  /*03a0*/  SEL R7, RZ, 0x1, !P4 ;  /* 0x00000001ff077807 */ /* 0x000fc40006000000 */
[----:B------:R-:W-:Y:S02]  /*03b0*/  IADD3 R33, P1, PT, R35, R6, RZ ;  /* 0x0000000623217210 */ /* 0x000fe40007f3e0ff */
[----:B------:R-:W-:Y:S02]  /*03c0*/  SEL R4, R4, RZ, !P3 ;  /* 0x000000ff04047207 */ /* 0x000fe40005800000 */
[----:B-----5:R-:W-:Y:S01]  /*03d0*/  ISETP.GE.AND P0, PT, R21, UR11, PT ;  /* 0x0000000b15007c0c */ /* 0x020fe2000bf06270 */
[----:B------:R-:W-:Y:S01]  /*03e0*/  IMAD.X R32, R34, 0x1, R7, P1 ;  /* 0x0000000122207824 */ /* 0x000fe200008e0607 */
[----:B------:R-:W-:Y:S01]  /*03f0*/  SEL R5, RZ, 0x1, !P3 ;  /* 0x00000001ff057807 */ /* 0x000fe20005800000 */
[----:B------:R-:W-:Y:S01]  /*0400*/  BAR.SYNC.DEFER_BLOCKING 0x0 ;  /* 0x0000000000007b1d */ /* 0x000fe20000010000 */
[----:B------:R-:W-:Y:S02]  /*0410*/  IADD3 R31, P1, PT, R33, R4, RZ ;  /* 0x00000004211f7210 */ /* 0x000fe40007f3e0ff */
[----:B------:R-:W-:-:S02]  /*0420*/  ISETP.GT.AND P2, PT, R21, UR10, PT ;  /* 0x0000000a15007c0c */ /* 0x000fc4000bf44270 */
[----:B------:R-:W-:Y:S01]  /*0430*/  SEL R6, RZ, 0x1, P0 ;  /* 0x00000001ff067807 */ /* 0x000fe20000000000 */
[----:B------:R-:W-:Y:S01]  /*0440*/  IMAD.X R30, R32, 0x1, R5, P1 ;  /* 0x00000001201e7824 */ /* 0x000fe200008e0605 */
[----:B------:R-:W-:Y:S02]  /*0450*/  ISETP.GE.AND P1, PT, R18, UR11, PT ;  /* 0x0000000b12007c0c */ /* 0x000fe4000bf26270 */
[----:B------:R-:W-:Y:S02]  /*0460*/  SEL R6, R6, RZ, !P2 ;  /* 0x000000ff06067207 */ /* 0x000fe40005000000 */
[----:B------:R-:W-:Y:S02]  /*0470*/  ISETP.GT.AND P0, PT, R18, UR10, PT ;  /* 0x0000000a12007c0c */ /* 0x000fe4000bf04270 */
[----:B------:R-:W-:Y:S02]  /*0480*/  SEL R4, RZ, 0x1, P1 ;  /* 0x00000001ff047807 */ /* 0x000fe40000800000 */
[----:B------:R-:W-:-:S02]  /*0490*/  SEL R7, RZ, 0x1, !P2 ;  /* 0x00000001ff077807 */ /* 0x000fc40005000000 */
[----:B------:R-:W-:Y:S02]  /*04a0*/  IADD3 R29, P1, PT, R31, R6, RZ ;  /* 0x000000061f1d7210 */ /* 0x000fe40007f3e0ff */
[----:B------:R-:W-:Y:S02]  /*04b0*/  SEL R4, R4, RZ, !P0 ;  /* 0x000000ff04047207 */ /* 0x000fe40004000000 */
[----:B------:R-:W-:Y:S01]  /*04c0*/  SEL R5, RZ, 0x1, !P0 ;  /* 0x00000001ff057807 */ /* 0x000fe20004000000 */
[----:B------:R-:W-:Y:S01]  /*04d0*/  IMAD.X R28, R30, 0x1, R7, P1 ;  /* 0x000000011e1c7824 */ /* 0x000fe200008e0607 */
[----:B------:R-:W-:Y:S02]  /*04e0*/  IADD3 R23, P1, PT, R29, R4, RZ ;  /* 0x000000041d177210 */ /* 0x000fe40007f3e0ff */
[----:B------:R-:W-:-:S03]  /*04f0*/  @P6 LOP3.LUT R44, R44, 0x1, RZ, 0xfc, !PT ;  /* 0x000000012c2c6812 */ /* 0x000fc600078efcff */
[----:B------:R-:W-:Y:S01]  /*0500*/  IMAD.X R22, R28, 0x1, R5, P1 ;  /* 0x000000011c167824 */ /* 0x000fe200008e0605 */
[----:B------:R-:W-:Y:S02]  /*0510*/  ISETP.GE.AND P1, PT, R9, UR11, PT ;  /* 0x0000000b09007c0c */ /* 0x000fe4000bf26270 */
[----:B------:R-:W-:Y:S02]  /*0520*/  LOP3.LUT R44, R44, 0xfffffffd, RZ, 0xc0, !PT ;  /* 0xfffffffd2c2c7812 */ /* 0x000fe400078ec0ff */
[----:B------:R-:W-:Y:S02]  /*0530*/  SEL R4, RZ, 0x1, P1 ;  /* 0x00000001ff047807 */ /* 0x000fe40000800000 */
[----:B------:R-:W-:Y:S02]  /*0540*/  ISETP.GE.AND P1, PT, R8, UR11, PT ;  /* 0x0000000b08007c0c */ /* 0x000fe4000bf26270 */
[----:B------:R-:W-:Y:S02]  /*0550*/  @P5 LOP3.LUT R44, R44, 0x2, RZ, 0xfc, !PT ;  /* 0x000000022c2c5812 */ /* 0x000fe400078efcff */
[----:B------:R-:W-:-:S02]  /*0560*/  SEL R16, RZ, 0x1, P1 ;  /* 0x00000001ff107807 */ /* 0x000fc40000800000 */
[----:B------:R-:W-:Y:S02]  /*0570*/  ISETP.GE.AND P1, PT, R3, UR11, PT ;  /* 0x0000000b03007c0c */ /* 0x000fe4000bf26270 */
[----:B------:R-:W-:Y:S02]  /*0580*/  LOP3.LUT R44, R44, 0xfffffffb, RZ, 0xc0, !PT ;  /* 0xfffffffb2c2c7812 */ /* 0x000fe400078ec0ff */
[----:B------:R-:W-:Y:S02]  /*0590*/  SEL R7, RZ, 0x1, P1 ;  /* 0x00000001ff077807 */ /* 0x000fe40000800000 */
[----:B------:R-:W-:Y:S02]  /*05a0*/  ISETP.GE.AND P1, PT, R2, UR11, PT ;  /* 0x0000000b02007c0c */ /* 0x000fe4000bf26270 */
[----:B------:R-:W-:Y:S02]  /*05b0*/  @P4 LOP3.LUT R44, R44, 0x4, RZ, 0xfc, !PT ;  /* 0x000000042c2c4812 */ /* 0x000fe400078efcff */
[----:B------:R-:W-:-:S02]  /*05c0*/  SEL R5, RZ, 0x1, P1 ;  /* 0x00000001ff057807 */ /* 0x000fc40000800000 */
[----:B------:R-:W-:Y:S02]  /*05d0*/  LOP3.LUT R44, R44, 0xfffffff7, RZ, 0xc0, !PT ;  /* 0xfffffff72c2c7812 */ /* 0x000fe400078ec0ff */
[----:B------:R-:W-:Y:S02]  /*05e0*/  ISETP.GE.AND P1, PT, R10, UR11, PT ;  /* 0x0000000b0a007c0c */ /* 0x000fe4000bf26270 */
[----:B------:R-:W-:Y:S02]  /*05f0*/  @P3 LOP3.LUT R44, R44, 0x8, RZ, 0xfc, !PT ;  /* 0x000000082c2c3812 */ /* 0x000fe400078efcff */
[----:B------:R-:W-:Y:S02]  /*0600*/  SEL R43, RZ, 0x1, P1 ;  /* 0x00000001ff2b7807 */ /* 0x000fe40000800000 */
[----:B------:R-:W-:Y:S02]  /*0610*/  ISETP.GT.AND P1, PT, R9, UR10, PT ;  /* 0x0000000a09007c0c */ /* 0x000fe4000bf24270 */
[----:B------:R-:W-:-:S02]  /*0620*/  LOP3.LUT R44, R44, 0xffffffef, RZ, 0xc0, !PT ;  /* 0xffffffef2c2c7812 */ /* 0x000fc400078ec0ff */
[----:B------:R-:W-:Y:S02]  /*0630*/  SEL R4, R4, RZ, !P1 ;  /* 0x000000ff04047207 */ /* 0x000fe40004800000 */
[----:B------:R-:W-:Y:S02]  /*0640*/  @P2 LOP3.LUT R44, R44, 0x10, RZ, 0xfc, !PT ;  /* 0x000000102c2c2812 */ /* 0x000fe400078efcff */
[----:B------:R-:W-:Y:S02]  /*0650*/  SEL R17, RZ, 0x1, !P1 ;  /* 0x00000001ff117807 */ /* 0x000fe40004800000 */
[----:B------:R-:W-:-:S05]  /*0660*/  IADD3 R19, P2, PT, R23, R4, RZ ;  /* 0x0000000417137210 */ /* 0x000fca0007f5e0ff */
[----:B------:R-:W-:Y:S01]  /*0670*/  IMAD.X R17, R22, 0x1, R17, P2 ;  /* 0x0000000116117824 */ /* 0x000fe200010e0611 */
[----:B------:R-:W-:-:S04]  /*0680*/  ISETP.GT.AND P2, PT, R8, UR10, PT ;  /* 0x0000000a08007c0c */ /* 0x000fc8000bf44270 */
[----:B------:R-:W-:Y:S02]  /*0690*/  SEL R16, R16, RZ, !P2 ;  /* 0x000000ff10107207 */ /* 0x000fe40005000000 */
        /* <DEDUP_REMOVED lines=18> */
[----:B------:R-:W0:Y:S04]  /*07c0*/  SHFL.UP PT, R4, R43, 0x1, RZ ;  /* 0x042000002b047989 */ /* 0x000e2800000e00ff */
[----:B------:R-:W1:Y:S01]  /*07d0*/  SHFL.UP PT, R5, R42, 0x1, RZ ;  /* 0x042000002a057989 */ /* 0x000e6200000e00ff */
[----:B------:R-:W-:-:S04]  /*07e0*/  ISETP.GE.AND P6, PT, R46, 0x1, PT ;  /* 0x000000012e00780c */ /* 0x000fc80003fc6270 */
[----:B0-----:R-:W-:Y:S02]  /*07f0*/  SEL R4, R4, RZ, P6 ;  /* 0x000000ff04047207 */ /* 0x001fe40003000000 */
[----:B-1----:R-:W-:Y:S02]  /*0800*/  SEL R5, R5, RZ, P6 ;  /* 0x000000ff05057207 */ /* 0x002fe40003000000 */
        /* <DEDUP_REMOVED lines=30> */
[----:B------:R-:W-:-:S05]  /*09f0*/  IADD3 R39, P6, PT, R40, -R43, RZ ;  /* 0x8000002b28277210 */ /* 0x000fca0007fde0ff */
[----:B------:R-:W-:Y:S01]  /*0a00*/  IMAD.X R38, R41, 0x1, ~R42, P6 ;  /* 0x0000000129267824 */ /* 0x000fe200030e0e2a */
[----:B------:R-:W-:Y:S01]  /*0a10*/  ISETP.NE.AND P6, PT, R46, 0x1f, PT ;  /* 0x0000001f2e00780c */ /* 0x000fe20003fc5270 */
[----:B------:R-:W-:Y:S01]  /*0a20*/  ULEA UR4, UR5, UR4, 0x18 ;  /* 0x0000000405047291 */ /* 0x000fe2000f8ec0ff */
[----:B------:R-:W-:-:S11]  /*0a30*/  SHF.R.U32.HI R48, RZ, 0x5, R0 ;  /* 0x00000005ff307819 */ /* 0x000fd60000011600 */
[----:B------:R-:W-:-:S05]  /*0a40*/  @!P6 LEA R43, R48, UR4, 0x3 ;  /* 0x00000004302bec11 */ /* 0x000fca000f8e18ff */
[----:B------:R-:W-:Y:S01]  /*0a50*/  @!P6 STS.64 [R43], R40 ;  /* 0x000000282b00e388 */ /* 0x000fe20000000a00 */
[----:B------:R-:W-:Y:S06]  /*0a60*/  BAR.SYNC.DEFER_BLOCKING 0x0 ;  /* 0x0000000000007b1d */ /* 0x000fec0000010000 */
[----:B------:R-:W0:Y:S02]  /*0a70*/  LDS.128 R4, [UR4] ;  /* 0x00000004ff047984 */ /* 0x000e240008000c00 */
[----:B0-----:R-:W-:-:S05]  /*0a80*/  IADD3 R47, P6, PT, R4, R6, RZ ;  /* 0x00000006042f7210 */ /* 0x001fca0007fde0ff */
[----:B------:R-:W-:Y:S01]  /*0a90*/  IMAD.X R45, R5, 0x1, R7, P6 ;  /* 0x00000001052d7824 */ /* 0x000fe200030e0607 */
[----:B------:R-:W-:-:S04]  /*0aa0*/  ISETP.NE.AND P6, PT, R48, 0x2, PT ;  /* 0x000000023000780c */ /* 0x000fc80003fc5270 */
[----:B------:R-:W-:Y:S02]  /*0ab0*/  SEL R42, R47, R4, !P6 ;  /* 0x000000042f2a7207 */ /* 0x000fe40007000000 */
[----:B------:R-:W-:Y:S02]  /*0ac0*/  SEL R50, R45, R5, !P6 ;  /* 0x000000052d327207 */ /* 0x000fe40007000000 */
[----:B------:R-:W0:Y:S02]  /*0ad0*/  LDS.128 R4, [UR4+0x10] ;  /* 0x00001004ff047984 */ /* 0x000e240008000c00 */
[----:B0-----:R-:W-:-:S05]  /*0ae0*/  IADD3 R47, P6, PT, R4, R47, RZ ;  /* 0x0000002f042f7210 */ /* 0x001fca0007fde0ff */
[----:B------:R-:W-:Y:S01]  /*0af0*/  IMAD.X R5, R5, 0x1, R45, P6 ;  /* 0x0000000105057824 */ /* 0x000fe200030e062d */
[----:B------:R-:W-:-:S05]  /*0b00*/  IADD3 R45, P6, PT, R6, R47, RZ ;  /* 0x0000002f062d7210 */ /* 0x000fca0007fde0ff */
[----:B------:R-:W-:Y:S01]  /*0b10*/  IMAD.X R41, R7, 0x1, R5, P6 ;  /* 0x0000000107297824 */ /* 0x000fe200030e0605 */
[----:B------:R-:W-:-:S04]  /*0b20*/  ISETP.NE.AND P6, PT, R48, 0x3, PT ;  /* 0x000000033000780c */ /* 0x000fc80003fc5270 */
[----:B------:R-:W-:Y:S02]  /*0b30*/  SEL R40, R5, R50, !P6 ;  /* 0x0000003205287207 */ /* 0x000fe40007000000 */
[----:B------:R-:W0:Y:S01]  /*0b40*/  LDS.128 R4, [UR4+0x20] ;  /* 0x00002004ff047984 */ /* 0x000e220008000c00 */
[----:B------:R-:W-:Y:S02]  /*0b50*/  SEL R42, R47, R42, !P6 ;  /* 0x0000002a2f2a7207 */ /* 0x000fe40007000000 */
[----:B------:R-:W-:-:S04]  /*0b60*/  ISETP.NE.AND P6, PT, R48, 0x4, PT ;  /* 0x000000043000780c */ /* 0x000fc80003fc5270 */
[----:B------:R-:W-:Y:S02]  /*0b70*/  SEL R42, R45, R42, !P6 ;  /* 0x0000002a2d2a7207 */ /* 0x000fe40007000000 */
[----:B------:R-:W-:Y:S02]  /*0b80*/  SEL R40, R41, R40, !P6 ;  /* 0x0000002829287207 */ /* 0x000fe40007000000 */
        /* <DEDUP_REMOVED lines=61> */
[----:B------:R-:W-:Y:S02]  /*0f60*/  SEL R43, R5, R40, !P6 ;  /* 0x00000028052b7207 */ /* 0x000fe40007000000 */
[----:B------:R-:W-:-:S04]  /*0f70*/  ISETP.NE.AND P6, PT, R46, RZ, PT ;  /* 0x000000ff2e00720c */ /* 0x000fc80003fc5270 */
[----:B------:R-:W-:Y:S02]  /*0f80*/  SEL R39, R39, RZ, P6 ;  /* 0x000000ff27277207 */ /* 0x000fe40003000000 */
[----:B------:R-:W-:Y:S02]  /*0f90*/  SEL R38, R38, RZ, P6 ;  /* 0x000000ff26267207 */ /* 0x000fe40003000000 */
[----:B------:R-:W-:-:S04]  /*0fa0*/  ISETP.GE.U32.AND P6, PT, R0, 0x20, PT ;  /* 0x000000200000780c */ /* 0x000fc80003fc6070 */
[----:B------:R-:W-:Y:S02]  /*0fb0*/  SEL R42, R42, RZ, P6 ;  /* 0x000000ff2a2a7207 */ /* 0x000fe40003000000 */
[----:B------:R-:W-:Y:S02]  /*0fc0*/  SEL R43, R43, RZ, P6 ;  /* 0x000000ff2b2b7207 */ /* 0x000fe40003000000 */
[----:B------:R-:W-:-:S05]  /*0fd0*/  IADD3 R42, P6, PT, R39, R42, RZ ;  /* 0x0000002a272a7210 */ /* 0x000fca0007fde0ff */
[----:B------:R-:W-:Y:S01]  /*0fe0*/  IMAD.X R43, R38, 0x1, R43, P6 ;  /* 0x00000001262b7824 */ /* 0x000fe200030e062b */
[----:B------:R-:W-:-:S13]  /*0ff0*/  ISETP.NE.AND P6, PT, R0, RZ, PT ;  /* 0x000000ff0000720c */ /* 0x000fda0003fc5270 */
[----:B------:R-:W0:Y:S01]  /*1000*/  @!P6 LDC.64 R38, c[0x0][0x3a8] ;  /* 0x0000ea00ff26eb82 */ /* 0x000e220000000a00 */
[----:B------:R-:W-:Y:S02]  /*1010*/  @!P6 IMAD.MOV.U32 R4, RZ, RZ, 0x65 ;  /* 0x00000065ff04e424 */ /* 0x000fe400078e00ff */
[----:B------:R-:W-:-:S05]  /*1020*/  @!P6 IMAD.MOV.U32 R5, RZ, RZ, 0x0 ;  /* 0x00000000ff05e424 */ /* 0x000fca00078e00ff */
[----:B0-----:R0:W-:Y:S01]  /*1030*/  @!P6 ST.E.128.STRONG.GPU desc[UR8][R38.64+0x200], R4 ;  /* 0x000200042600e985 */ /* 0x0011e2000c10fd08 */
[----:B------:R-:W-:Y:S01]  /*1040*/  BAR.SYNC.DEFER_BLOCKING 0x0 ;  /* 0x0000000000007b1d */ /* 0x000fe20000010000 */
[----:B------:R-:W-:-:S05]  /*1050*/  IADD3 R40, P6, PT, R42, R37, RZ ;  /* 0x000000252a287210 */ /* 0x000fca0007fde0ff */
[----:B------:R-:W-:Y:S01]  /*1060*/  IMAD.X R37, R43, 0x1, R36, P6 ;  /* 0x000000012b257824 */ /* 0x000fe200030e0624 */
        /* <DEDUP_REMOVED lines=8> */
[----:B------:R-:W-:Y:S01]  /*10f0*/  LOP3.LUT P6, RZ, R44, 0x1, RZ, 0xc0, !PT ;  /* 0x000000012cff7812 */ /* 0x000fe200078cc0ff */
[----:B------:R-:W-:Y:S01]  /*1100*/  IMAD.IADD R29, R6, 0x1, R7 ;  /* 0x00000001061d7824 */ /* 0x000fe200078e0207 */
[----:B------:R-:W-:Y:S01]  /*1110*/  BSSY.RECONVERGENT B0, `(.L_x_2) ;  /* 0x0000007000007945 */ /* 0x000fe20003800200 */
[----:B0-----:R-:W-:Y:S02]  /*1120*/  IMAD.MOV.U32 R5, RZ, RZ, R43 ;  /* 0x000000ffff057224 */ /* 0x001fe400078e002b */
[----:B------:R-:W-:-:S08]  /*1130*/  IMAD.IADD R4, R27, 0x1, R29 ;  /* 0x000000011b047824 */ /* 0x000fd000078e021d */
[----:B------:R-:W-:Y:S05]  /*1140*/  @P6 BRA `(.L_x_3) ;  /* 0x00000000000c6947 */ /* 0x000fea0003800000 */
[----:B------:R-:W-:-:S13]  /*1150*/  ISETP.GE.AND P6, PT, R24, UR11, PT ;  /* 0x0000000b18007c0c */ /* 0x000fda000bfc6270 */
[----:B------:R-:W-:-:S05]  /*1160*/  @!P6 IMAD.IADD R5, R42, 0x1, R7 ;  /* 0x000000012a05e824 */ /* 0x000fca00078e0207 */
[----:B------:R-:W-:-:S07]  /*1170*/  @P6 IADD3 R5, PT, PT, R4, -R42, -R5 ;  /* 0x8000002a04056210 */ /* 0x000fce0007ffe805 */
.L_x_3:
[----:B------:R-:W-:Y:S05]  /*1180*/  BSYNC.RECONVERGENT B0 ;  /* 0x0000000000007941 */ /* 0x000fea0003800200 */
.L_x_2:
[----:B------:R-:W-:Y:S01]  /*1190*/  LOP3.LUT P6, RZ, R44, 0x2, RZ, 0xc0, !PT ;  /* 0x000000022cff7812 */ /* 0x000fe200078cc0ff */
[----:B------:R-:W-:-:S12]  /*11a0*/  BSSY.RECONVERGENT B0, `(.L_x_4) ;  /* 0x0000006000007945 */ /* 0x000fd80003800200 */
[----:B------:R-:W-:Y:S05]  /*11b0*/  @P6 BRA `(.L_x_5) ;  /* 0x0000000000106947 */ /* 0x000fea0003800000 */
[----:B------:R-:W-:-:S13]  /*11c0*/  ISETP.GE.AND P6, PT, R25, UR11, PT ;  /* 0x0000000b19007c0c */ /* 0x000fda000bfc6270 */
[----:B------:R-:W-:-:S05]  /*11d0*/  @!P6 IMAD.IADD R37, R40, 0x1, R7 ;  /* 0x000000012825e824 */ /* 0x000fca00078e0207 */
[----:B------:R-:W-:-:S05]  /*11e0*/  @P6 IADD3 R6, PT, PT, R4, -R40, -R37 ;  /* 0x8000002804066210 */ /* 0x000fca0007ffe825 */
[----:B------:R-:W-:-:S07]  /*11f0*/  @P6 VIADD R37, R6, 0x1 ;  /* 0x0000000106256836 */ /* 0x000fce0000000000 */
.L_x_5:
[----:B------:R-:W-:Y:S05]  /*1200*/  BSYNC.RECONVERGENT B0 ;  /* 0x0000000000007941 */ /* 0x000fea0003800200 */
.L_x_4:
[----:B------:R-:W-:Y:S01]  /*1210*/  LOP3.LUT P6, RZ, R44, 0x4, RZ, 0xc0, !PT ;  /* 0x000000042cff7812 */ /* 0x000fe200078cc0ff */
[----:B------:R-:W-:Y:S01]  /*1220*/  BSSY.RECONVERGENT B0, `(.L_x_6) ;  /* 0x0000007000007945 */ /* 0x000fe20003800200 */
[----:B------:R-:W-:-:S11]  /*1230*/  LEA R5, R5, UR4, 0x2 ;  /* 0x0000000405057c11 */ /* 0x000fd6000f8e10ff */
[----:B------:R-:W-:Y:S05]  /*1240*/  @P6 BRA `(.L_x_7) ;  /* 0x0000000000106947 */ /* 0x000fea0003800000 */
[----:B------:R-:W-:-:S13]  /*1250*/  ISETP.GE.AND P6, PT, R26, UR11, PT ;  /* 0x0000000b1a007c0c */ /* 0x000fda000bfc6270 */
[----:B------:R-:W-:-:S05]  /*1260*/  @!P6 IMAD.IADD R35, R36, 0x1, R7 ;  /* 0x000000012423e824 */ /* 0x000fca00078e0207 */
[----:B------:R-:W-:-:S05]  /*1270*/  @P6 IADD3 R6, PT, PT, R4, -R36, -R35 ;  /* 0x8000002404066210 */ /* 0x000fca0007ffe823 */
[----:B------:R-:W-:-:S07]  /*1280*/  @P6 VIADD R35, R6, 0x2 ;  /* 0x0000000206236836 */ /* 0x000fce0000000000 */
.L_x_7:
[----:B------:R-:W-:Y:S05]  /*1290*/  BSYNC.RECONVERGENT B0 ;  /* 0x0000000000007941 */ /* 0x000fea0003800200 */
.L_x_6:
[----:B------:R-:W-:Y:S01]  /*12a0*/  LEA R6, R37, UR4, 0x2 ;  /* 0x0000000425067c11 */ /* 0x000fe2000f8e10ff */
[----:B------:R0:W-:Y:S01]  /*12b0*/  STS [R5], R24 ;  /* 0x0000001805007388 */ /* 0x0001e20000000800 */
[----:B------:R-:W-:Y:S01]  /*12c0*/  LEA R35, R35, UR4, 0x2 ;  /* 0x0000000423237c11 */ /* 0x000fe2000f8e10ff */
[----:B------:R-:W-:Y:S01]  /*12d0*/  BSSY.RECONVERGENT B0, `(.L_x_8) ;  /* 0x0000009000007945 */ /* 0x000fe20003800200 */
[----:B------:R-:W-:Y:S01]  /*12e0*/  LOP3.LUT P6, RZ, R44, 0x8, RZ, 0xc0, !PT ;  /* 0x000000082cff7812 */ /* 0x000fe200078cc0ff */
[----:B------:R0:W-:Y:S04]  /*12f0*/  STS [R6], R25 ;  /* 0x0000001906007388 */ /* 0x0001e80000000800 */
[----:B------:R0:W-:Y:S08]  /*1300*/  STS [R35], R26 ;  /* 0x0000001a23007388 */ /* 0x0001f00000000800 */
[----:B------:R-:W-:Y:S05]  /*1310*/  @P6 BRA `(.L_x_9) ;  /* 0x0000000000106947 */ /* 0x000fea0003800000 */
[----:B------:R-:W-:-:S13]  /*1320*/  ISETP.GE.AND P6, PT, R20, UR11, PT ;  /* 0x0000000b14007c0c */ /* 0x000fda000bfc6270 */
[----:B------:R-:W-:-:S05]  /*1330*/  @!P6 IMAD.IADD R33, R34, 0x1, R7 ;  /* 0x000000012221e824 */ /* 0x000fca00078e0207 */
[----:B0-----:R-:W-:-:S05]  /*1340*/  @P6 IADD3 R5, PT, PT, R4, -R34, -R33 ;  /* 0x8000002204056210 */ /* 0x001fca0007ffe821 */
[----:B------:R-:W-:-:S07]  /*1350*/  @P6 VIADD R33, R5, 0x3 ;  /* 0x0000000305216836 */ /* 0x000fce0000000000 */
.L_x_9:
[----:B------:R-:W-:Y:S05]  /*1360*/  BSYNC.RECONVERGENT B0 ;  /* 0x0000000000007941 */ /* 0x000fea0003800200 */
.L_x_8:
[----:B------:R-:W-:Y:S01]  /*1370*/  LOP3.LUT P6, RZ, R44, 0x10, RZ, 0xc0, !PT ;  /* 0x000000102cff7812 */ /* 0x000fe200078cc0ff */
[----:B------:R-:W-:-:S12]  /*1380*/  BSSY.RECONVERGENT B0, `(.L_x_10) ;  /* 0x0000006000007945 */ /* 0x000fd80003800200 */
[----:B------:R-:W-:Y:S05]  /*1390*/  @P6 BRA `(.L_x_11) ;  /* 0x0000000000106947 */ /* 0x000fea0003800000 */
[----:B------:R-:W-:-:S13]  /*13a0*/  ISETP.GE.AND P6, PT, R21, UR11, PT ;  /* 0x0000000b15007c0c */ /* 0x000fda000bfc6270 */
[----:B------:R-:W-:-:S05]  /*13b0*/  @!P6 IMAD.IADD R31, R32, 0x1, R7 ;  /* 0x00000001201fe824 */ /* 0x000fca00078e0207 */
[----:B0-----:R-:W-:-:S05]  /*13c0*/  @P6 IADD3 R5, PT, PT, R4, -R32, -R31 ;  /* 0x8000002004056210 */ /* 0x001fca0007ffe81f */
[----:B------:R-:W-:-:S07]  /*13d0*/  @P6 VIADD R31, R5, 0x4 ;  /* 0x00000004051f6836 */ /* 0x000fce0000000000 */
.L_x_11:
[----:B------:R-:W-:Y:S05]  /*13e0*/  BSYNC.RECONVERGENT B0 ;  /* 0x0000000000007941 */ /* 0x000fea0003800200 */
.L_x_10:
[----:B------:R-:W-:Y:S01]  /*13f0*/  BSSY.RECONVERGENT B0, `(.L_x_12) ;  /* 0x0000009000007945 */ /* 0x000fe20003800200 */
[----:B------:R-:W-:Y:S02]  /*1400*/  ISETP.NE.AND P6, PT, RZ, UR6, PT ;  /* 0x00000006ff007c0c */ /* 0x000fe4000bfc5270 */
[----:B0-----:R-:W-:Y:S02]  /*1410*/  LEA R6, R31, UR4, 0x2 ;  /* 0x000000041f067c11 */ /* 0x001fe4000f8e10ff */
[----:B------:R-:W-:Y:S01]  /*1420*/  LEA R33, R33, UR4, 0x2 ;  /* 0x0000000421217c11 */ /* 0x000fe2000f8e10ff */
[----:B------:R-:W-:Y:S08]  /*1430*/  @P0 BRA `(.L_x_13) ;  /* 0x0000000000100947 */ /* 0x000ff00003800000 */
[----:B------:R-:W-:-:S13]  /*1440*/  ISETP.GE.AND P0, PT, R18, UR11, PT ;  /* 0x0000000b12007c0c */ /* 0x000fda000bf06270 */
[----:B------:R-:W-:-:S05]  /*1450*/  @!P0 IMAD.IADD R41, R30, 0x1, R7 ;  /* 0x000000011e298824 */ /* 0x000fca00078e0207 */
[----:B------:R-:W-:-:S05]  /*1460*/  @P0 IADD3 R5, PT, PT, R4, -R30, -R41 ;  /* 0x8000001e04050210 */ /* 0x000fca0007ffe829 */
[----:B------:R-:W-:-:S07]  /*1470*/  @P0 VIADD R41, R5, 0x5 ;  /* 0x0000000505290836 */ /* 0x000fce0000000000 */
.L_x_13:
[----:B------:R-:W-:Y:S05]  /*1480*/  BSYNC.RECONVERGENT B0 ;  /* 0x0000000000007941 */ /* 0x000fea0003800200 */
.L_x_12:
[C---:B------:R-:W-:Y:S01]  /*1490*/  IADD3 R32, P0, PT, R42.reuse, R23, RZ ;  /* 0x000000172a207210 */ /* 0x040fe20007f1e0ff */
[----:B------:R0:W-:Y:S01]  /*14a0*/  STS [R33], R20 ;  /* 0x0000001421007388 */ /* 0x0001e20000000800 */
[----:B------:R-:W-:Y:S01]  /*14b0*/  LEA R41, R41, UR4, 0x2 ;  /* 0x0000000429297c11 */ /* 0x000fe2000f8e10ff */
[----:B------:R-:W1:Y:S01]  /*14c0*/  @!P6 LDC.64 R24, c[0x0][0x3c8] ;  /* 0x0000f200ff18eb82 */ /* 0x000e620000000a00 */
[----:B------:R-:W-:Y:S01]  /*14d0*/  BSSY.RECONVERGENT B0, `(.L_x_14) ;  /* 0x0000013000007945 */ /* 0x000fe20003800200 */
[C---:B------:R-:W-:Y:S01]  /*14e0*/  IMAD.X R5, R43.reuse, 0x1, R22, P0 ;  /* 0x000000012b057824 */ /* 0x040fe200000e0616 */
[C---:B------:R-:W-:Y:S01]  /*14f0*/  IADD3 R30, P0, PT, R42.reuse, R19, RZ ;  /* 0x000000132a1e7210 */ /* 0x040fe20007f1e0ff */
[----:B------:R0:W-:Y:S04]  /*1500*/  STS [R6], R21 ;  /* 0x0000001506007388 */ /* 0x0001e80000000800 */
[----:B------:R0:W-:Y:S01]  /*1510*/  STS [R41], R18 ;  /* 0x0000001229007388 */ /* 0x0001e20000000800 */
[----:B------:R-:W2:Y:S01]  /*1520*/  @!P6 LDC.64 R22, c[0x0][0x3c8] ;  /* 0x0000f200ff16eb82 */ /* 0x000ea20000000a00 */
[----:B------:R-:W-:Y:S01]  /*1530*/  IMAD.X R17, R43, 0x1, R17, P0 ;  /* 0x000000012b117824 */ /* 0x000fe200000e0611 */
[----:B------:R-:W-:-:S05]  /*1540*/  IADD3 R28, P0, PT, R42, R16, RZ ;  /* 0x000000102a1c7210 */ /* 0x000fca0007f1e0ff */
[----:B------:R-:W-:Y:S01]  /*1550*/  IMAD.X R15, R43, 0x1, R15, P0 ;  /* 0x000000012b0f7824 */ /* 0x000fe200000e060f */
[----:B------:R-:W3:Y:S01]  /*1560*/  @!P6 LDC.64 R26, c[0x0][0x3c8] ;  /* 0x0000f200ff1aeb82 */ /* 0x000ee20000000a00 */
[----:B------:R-:W-:-:S05]  /*1570*/  IADD3 R16, P0, PT, R42, R14, RZ ;  /* 0x0000000e2a107210 */ /* 0x000fca0007f1e0ff */
[----:B------:R-:W-:Y:S01]  /*1580*/  IMAD.X R13, R43, 0x1, R13, P0 ;  /* 0x000000012b0d7824 */ /* 0x000fe200000e060d */
[----:B------:R-:W-:-:S05]  /*1590*/  IADD3 R14, P0, PT, R42, R12, RZ ;  /* 0x0000000c2a0e7210 */ /* 0x000fca0007f1e0ff */
[----:B------:R-:W-:Y:S01]  /*15a0*/  IMAD.X R11, R43, 0x1, R11, P0 ;  /* 0x000000012b0b7824 */ /* 0x000fe200000e060b */
[----:B0-----:R-:W-:Y:S07]  /*15b0*/  @P1 BRA `(.L_x_15) ;  /* 0x0000000000101947 */ /* 0x001fee0003800000 */
[----:B------:R-:W-:-:S13]  /*15c0*/  ISETP.GE.AND P0, PT, R9, UR11, PT ;  /* 0x0000000b09007c0c */ /* 0x000fda000bf06270 */
[----:B------:R-:W-:-:S05]  /*15d0*/  @!P0 IMAD.IADD R5, R32, 0x1, R7 ;  /* 0x0000000120058824 */ /* 0x000fca00078e0207 */
[----:B------:R-:W-:-:S05]  /*15e0*/  @P0 IADD3 R6, PT, PT, R4, -R32, -R5 ;  /* 0x8000002004060210 */ /* 0x000fca0007ffe805 */
[----:B------:R-:W-:-:S07]  /*15f0*/  @P0 VIADD R5, R6, 0x6 ;  /* 0x0000000606050836 */ /* 0x000fce0000000000 */
.L_x_15:
[----:B------:R-:W-:Y:S05]  /*1600*/  BSYNC.RECONVERGENT B0 ;  /* 0x0000000000007941 */ /* 0x000fea0003800200 */
.L_x_14:
[----:B------:R-:W-:Y:S04]  /*1610*/  BSSY.RECONVERGENT B0, `(.L_x_16) ;  /* 0x0000006000007945 */ /* 0x000fe80003800200 */
[----:B------:R-:W-:Y:S05]  /*1620*/  @P2 BRA `(.L_x_17) ;  /* 0x0000000000102947 */ /* 0x000fea0003800000 */
[----:B------:R-:W-:-:S13]  /*1630*/  ISETP.GE.AND P0, PT, R8, UR11, PT ;  /* 0x0000000b08007c0c */ /* 0x000fda000bf06270 */
[----:B------:R-:W-:-:S05]  /*1640*/  @!P0 IMAD.IADD R17, R30, 0x1, R7 ;  /* 0x000000011e118824 */ /* 0x000fca00078e0207 */
[----:B------:R-:W-:-:S05]  /*1650*/  @P0 IADD3 R6, PT, PT, R4, -R30, -R17 ;  /* 0x8000001e04060210 */ /* 0x000fca0007ffe811 */
[----:B------:R-:W-:-:S07]  /*1660*/  @P0 VIADD R17, R6, 0x7 ;  /* 0x0000000706110836 */ /* 0x000fce0000000000 */
.L_x_17:
[----:B------:R-:W-:Y:S05]  /*1670*/  BSYNC.RECONVERGENT B0 ;  /* 0x0000000000007941 */ /* 0x000fea0003800200 */
.L_x_16:
[----:B------:R-:W-:Y:S01]  /*1680*/  BSSY.RECONVERGENT B0, `(.L_x_18) ;  /* 0x0000007000007945 */ /* 0x000fe20003800200 */
[----:B------:R-:W-:-:S03]  /*1690*/  LEA R6, R5, UR4, 0x2 ;  /* 0x0000000405067c11 */ /* 0x000fc6000f8e10ff */
[----:B------:R-:W-:Y:S05]  /*16a0*/  @P3 BRA `(.L_x_19) ;  /* 0x0000000000103947 */ /* 0x000fea0003800000 */
[----:B------:R-:W-:-:S13]  /*16b0*/  ISETP.GE.AND P0, PT, R3, UR11, PT ;  /* 0x0000000b03007c0c */ /* 0x000fda000bf06270 */
[----:B------:R-:W-:-:S05]  /*16c0*/  @!P0 IMAD.IADD R15, R28, 0x1, R7 ;  /* 0x000000011c0f8824 */ /* 0x000fca00078e0207 */
[----:B------:R-:W-:-:S05]  /*16d0*/  @P0 IADD3 R5, PT, PT, R4, -R28, -R15 ;  /* 0x8000001c04050210 */ /* 0x000fca0007ffe80f */
[----:B------:R-:W-:-:S07]  /*16e0*/  @P0 VIADD R15, R5, 0x8 ;  /* 0x00000008050f0836 */ /* 0x000fce0000000000 */
.L_x_19:
[----:B------:R-:W-:Y:S05]  /*16f0*/  BSYNC.RECONVERGENT B0 ;  /* 0x0000000000007941 */ /* 0x000fea0003800200 */
.L_x_18:
[----:B------:R-:W-:Y:S01]  /*1700*/  BSSY.RECONVERGENT B0, `(.L_x_20) ;  /* 0x0000007000007945 */ /* 0x000fe20003800200 */
[----:B------:R-:W-:-:S03]  /*1710*/  LEA R17, R17, UR4, 0x2 ;  /* 0x0000000411117c11 */ /* 0x000fc6000f8e10ff */
[----:B------:R-:W-:Y:S05]  /*1720*/  @P4 BRA `(.L_x_21) ;  /* 0x0000000000104947 */ /* 0x000fea0003800000 */
[----:B------:R-:W-:-:S13]  /*1730*/  ISETP.GE.AND P0, PT, R2, UR11, PT ;  /* 0x0000000b02007c0c */ /* 0x000fda000bf06270 */
[----:B------:R-:W-:-:S05]  /*1740*/  @!P0 IMAD.IADD R13, R16, 0x1, R7 ;  /* 0x00000001100d8824 */ /* 0x000fca00078e0207 */
[----:B------:R-:W-:-:S05]  /*1750*/  @P0 IADD3 R5, PT, PT, R4, -R16, -R13 ;  /* 0x8000001004050210 */ /* 0x000fca0007ffe80d */
[----:B------:R-:W-:-:S07]  /*1760*/  @P0 VIADD R13, R5, 0x9 ;  /* 0x00000009050d0836 */ /* 0x000fce0000000000 */
.L_x_21:
[----:B------:R-:W-:Y:S05]  /*1770*/  BSYNC.RECONVERGENT B0 ;  /* 0x0000000000007941 */ /* 0x000fea0003800200 */
.L_x_20:
[----:B------:R-:W-:Y:S01]  /*1780*/  BSSY.RECONVERGENT B0, `(.L_x_22) ;  /* 0x0000007000007945 */ /* 0x000fe20003800200 */
[----:B------:R-:W-:-:S03]  /*1790*/  LEA R12, R15, UR4, 0x2 ;  /* 0x000000040f0c7c11 */ /* 0x000fc6000f8e10ff */
[----:B------:R-:W-:Y:S05]  /*17a0*/  @P5 BRA `(.L_x_23) ;  /* 0x0000000000105947 */ /* 0x000fea0003800000 */
[----:B------:R-:W-:-:S13]  /*17b0*/  ISETP.GE.AND P0, PT, R10, UR11, PT ;  /* 0x0000000b0a007c0c */ /* 0x000fda000bf06270 */
[----:B------:R-:W-:-:S05]  /*17c0*/  @!P0 IMAD.IADD R11, R14, 0x1, R7 ;  /* 0x000000010e0b8824 */ /* 0x000fca00078e0207 */
[----:B------:R-:W-:-:S05]  /*17d0*/  @P0 IADD3 R4, PT, PT, R4, -R14, -R11 ;  /* 0x8000000e04040210 */ /* 0x000fca0007ffe80b */
[----:B------:R-:W-:-:S07]  /*17e0*/  @P0 VIADD R11, R4, 0xa ;  /* 0x0000000a040b0836 */ /* 0x000fce0000000000 */
.L_x_23:
[----:B------:R-:W-:Y:S05]  /*17f0*/  BSYNC.RECONVERGENT B0 ;  /* 0x0000000000007941 */ /* 0x000fea0003800200 */
.L_x_22:
[----:B------:R-:W-:Y:S01]  /*1800*/  LEA R13, R13, UR4, 0x2 ;  /* 0x000000040d0d7c11 */ /* 0x000fe2000f8e10ff */
[----:B------:R-:W-:Y:S01]  /*1810*/  STS [R6], R9 ;  /* 0x0000000906007388 */ /* 0x000fe20000000800 */
[----:B------:R-:W-:Y:S02]  /*1820*/  LEA R11, R11, UR4, 0x2 ;  /* 0x000000040b0b7c11 */ /* 0x000fe4000f8e10ff */
[C---:B------:R-:W-:Y:S01]  /*1830*/  LEA R14, R0.reuse, UR4, 0x2 ;  /* 0x00000004000e7c11 */ /* 0x040fe2000f8e10ff */
[----:B------:R-:W-:Y:S01]  /*1840*/  STS [R17], R8 ;  /* 0x0000000811007388 */ /* 0x000fe20000000800 */
[----:B------:R-:W0:Y:S03]  /*1850*/  LDCU.64 UR4, c[0x0][0x388] ;  /* 0x00007100ff0477ac */ /* 0x000e260008000a00 */
[----:B------:R-:W-:Y:S01]  /*1860*/  STS [R12], R3 ;  /* 0x000000030c007388 */ /* 0x000fe20000000800 */
[----:B------:R-:W-:Y:S01]  /*1870*/  CS2R R4, SRZ ;  /* 0x0000000000047805 */ /* 0x000fe2000001ff00 */
[----:B------:R-:W4:Y:S02]  /*1880*/  LDCU.128 UR12, c[0x0][0x390] ;  /* 0x00007200ff0c77ac */ /* 0x000f240008000c00 */
[----:B------:R5:W-:Y:S04]  /*1890*/  STS [R13], R2 ;  /* 0x000000020d007388 */ /* 0x000be80000000800 */
[----:B------:R0:W-:Y:S01]  /*18a0*/  STS [R11], R10 ;  /* 0x0000000a0b007388 */ /* 0x0001e20000000800 */
[----:B------:R-:W-:Y:S06]  /*18b0*/  BAR.SYNC.DEFER_BLOCKING 0x0 ;  /* 0x0000000000007b1d */ /* 0x000fec0000010000 */
[----:B-1----:R-:W4:Y:S04]  /*18c0*/  @!P6 LDG.E R25, desc[UR8][R24.64] ;  /* 0x000000081819e981 */ /* 0x002f28000c1e1900 */
[----:B--2---:R-:W2:Y:S04]  /*18d0*/  @!P6 LDG.E R23, desc[UR8][R22.64+0x4] ;  /* 0x000004081617e981 */ /* 0x004ea8000c1e1900 */
[----:B---3--:R-:W3:Y:S01]  /*18e0*/  @!P6 LDG.E R27, desc[UR8][R26.64+0x8] ;  /* 0x000008081a1be981 */ /* 0x008ee2000c1e1900 */
[----:B-----5:R-:W-:Y:S01]  /*18f0*/  CS2R R2, SRZ ;  /* 0x0000000000027805 */ /* 0x020fe2000001ff00 */
[C---:B0-----:R-:W-:Y:S01]  /*1900*/  IMAD.IADD R11, R0.reuse, 0x1, -R7 ;  /* 0x00000001000b7824 */ /* 0x041fe200078e0a07 */
[----:B------:R-:W-:Y:S01]  /*1910*/  BSSY.RECONVERGENT B0, `(.L_x_24) ;  /* 0x000001f000007945 */ /* 0x000fe20003800200 */
[----:B------:R-:W0:Y:S01]  /*1920*/  LDS R15, [R14] ;  /* 0x000000000e0f7984 */ /* 0x000e220000000800 */
[----:B------:R-:W-:-:S03]  /*1930*/  IMAD.IADD R13, R0, 0x1, -R29 ;  /* 0x00000001000d7824 */ /* 0x000fc600078e0a1d */
[----:B------:R1:W0:Y:S01]  /*1940*/  LDS R17, [R14+0x800] ;  /* 0x000800000e117984 */ /* 0x0002220000000800 */
[--C-:B----4-:R-:W-:Y:S01]  /*1950*/  @!P6 IMAD.MOV.U32 R4, RZ, RZ, R25.reuse ;  /* 0x000000ffff04e224 */ /* 0x110fe200078e0019 */
[----:B------:R-:W-:Y:S01]  /*1960*/  @!P6 SHF.R.S32.HI R5, RZ, 0x1f, R25 ;  /* 0x0000001fff05e819 */ /* 0x000fe20000011419 */
[----:B--2---:R-:W-:-:S03]  /*1970*/  @!P6 IMAD.MOV.U32 R2, RZ, RZ, R23 ;  /* 0x000000ffff02e224 */ /* 0x004fc600078e0017 */
[----:B------:R-:W-:Y:S02]  /*1980*/  IADD3 R6, P0, PT, R0, R4, RZ ;  /* 0x0000000400067210 */ /* 0x000fe40007f1e0ff */
[----:B------:R-:W-:Y:S02]  /*1990*/  @!P6 SHF.R.S32.HI R3, RZ, 0x1f, R23 ;  /* 0x0000001fff03e819 */ /* 0x000fe40000011417 */
[----:B------:R-:W-:Y:S01]  /*19a0*/  LEA R8, P1, R6, UR4, 0x2 ;  /* 0x0000000406087c11 */ /* 0x000fe2000f8210ff */
[----:B------:R-:W-:Y:S01]  /*19b0*/  IMAD.X R9, RZ, RZ, R5, P0 ;  /* 0x000000ffff097224 */ /* 0x000fe200000e0605 */
[----:B------:R-:W-:Y:S02]  /*19c0*/  ISETP.GE.AND P0, PT, R0, R7, PT ;  /* 0x000000070000720c */ /* 0x000fe40003f06270 */
[----:B------:R-:W-:Y:S02]  /*19d0*/  CS2R R4, SRZ ;  /* 0x0000000000047805 */ /* 0x000fe4000001ff00 */
[----:B------:R-:W-:Y:S01]  /*19e0*/  IADD3 R12, P2, PT, R11, R2, RZ ;  /* 0x000000020b0c7210 */ /* 0x000fe20007f5e0ff */
[----:B---3--:R-:W-:Y:S01]  /*19f0*/  @!P6 IMAD.MOV.U32 R4, RZ, RZ, R27 ;  /* 0x000000ffff04e224 */ /* 0x008fe200078e001b */
[----:B------:R-:W-:Y:S01]  /*1a00*/  LEA.HI.X R9, R6, UR5, R9, 0x2, P1 ;  /* 0x0000000506097c11 */ /* 0x000fe200088f1409 */
[----:B------:R-:W-:Y:S01]  /*1a10*/  VIADD R6, R0, 0x200 ;  /* 0x0000020000067836 */ /* 0x000fe20000000000 */
[----:B------:R-:W-:-:S02]  /*1a20*/  @!P6 SHF.R.S32.HI R5, RZ, 0x1f, R27 ;  /* 0x0000001fff05e819 */ /* 0x000fc4000001141b */
[----:B------:R-:W-:Y:S02]  /*1a30*/  IADD3 R10, P3, PT, R13, R4, RZ ;  /* 0x000000040d0a7210 */ /* 0x000fe40007f7e0ff */
[----:B------:R-:W-:Y:S02]  /*1a40*/  LEA.HI.X.SX32 R3, R11, R3, 0x1, P2 ;  /* 0x000000030b037211 */ /* 0x000fe400010f0eff */
[----:B------:R-:W-:Y:S01]  /*1a50*/  LEA.HI.X.SX32 R5, R13, R5, 0x1, P3 ;  /* 0x000000050d057211 */ /* 0x000fe200018f0eff */
[----:B0-----:R1:W-:Y:S01]  /*1a60*/  @!P0 STG.E desc[UR8][R8.64], R15 ;  /* 0x0000000f08008986 */ /* 0x0013e2000c101908 */
[----:B------:R-:W-:Y:S02]  /*1a70*/  LEA R2, P2, R12, UR12, 0x2 ;  /* 0x0000000c0c027c11 */ /* 0x000fe4000f8410ff */
[----:B------:R-:W-:Y:S02]  /*1a80*/  LEA R4, P3, R10, UR14, 0x2 ;  /* 0x0000000e0a047c11 */ /* 0x000fe4000f8610ff */
[----:B------:R-:W-:-:S02]  /*1a90*/  LEA.HI.X R3, R12, UR13, R3, 0x2, P2 ;  /* 0x0000000d0c037c11 */ /* 0x000fc400090f1403 */
[----:B------:R-:W-:Y:S02]  /*1aa0*/  LEA.HI.X R5, R10, UR15, R5, 0x2, P3 ;  /* 0x0000000f0a057c11 */ /* 0x000fe400098f1405 */
[----:B------:R-:W-:Y:S01]  /*1ab0*/  ISETP.GE.AND P1, PT, R6, R7, PT ;  /* 0x000000070600720c */ /* 0x000fe20003f26270 */
[----:B------:R-:W-:-:S12]  /*1ac0*/  @!P0 BRA `(.L_x_25) ;  /* 0x00000000000c8947 */ /* 0x000fd80003800000 */
[----:B------:R-:W-:-:S13]  /*1ad0*/  ISETP.GE.AND P0, PT, R0, R29, PT ;  /* 0x0000001d0000720c */ /* 0x000fda0003f06270 */
[----:B------:R0:W-:Y:S04]  /*1ae0*/  @!P0 STG.E desc[UR8][R2.64], R15 ;  /* 0x0000000f02008986 */ /* 0x0001e8000c101908 */
[----:B------:R0:W-:Y:S02]  /*1af0*/  @P0 STG.E desc[UR8][R4.64], R15 ;  /* 0x0000000f04000986 */ /* 0x0001e4000c101908 */
.L_x_25:
[----:B------:R-:W-:Y:S05]  /*1b00*/  BSYNC.RECONVERGENT B0 ;  /* 0x0000000000007941 */ /* 0x000fea0003800200 */
.L_x_24:
[----:B------:R-:W-:Y:S04]  /*1b10*/  BSSY.RECONVERGENT B0, `(.L_x_26) ;  /* 0x0000007000007945 */ /* 0x000fe80003800200 */
[----:B------:R-:W-:Y:S05]  /*1b20*/  @!P1 BRA `(.L_x_27) ;  /* 0x0000000000109947 */ /* 0x000fea0003800000 */
[----:B------:R-:W-:-:S13]  /*1b30*/  ISETP.GE.AND P0, PT, R6, R29, PT ;  /* 0x0000001d0600720c */ /* 0x000fda0003f06270 */
[----:B------:R3:W-:Y:S04]  /*1b40*/  @P0 STG.E desc[UR8][R4.64+0x800], R17 ;  /* 0x0008001104000986 */ /* 0x0007e8000c101908 */
[----:B------:R3:W-:Y:S01]  /*1b50*/  @!P0 STG.E desc[UR8][R2.64+0x800], R17 ;  /* 0x0008001102008986 */ /* 0x0007e2000c101908 */
[----:B------:R-:W-:Y:S05]  /*1b60*/  BRA `(.L_x_28) ;  /* 0x0000000000047947 */ /* 0x000fea0003800000 */
.L_x_27:
[----:B------:R2:W-:Y:S02]  /*1b70*/  STG.E desc[UR8][R8.64+0x800], R17 ;  /* 0x0008001108007986 */ /* 0x0005e4000c101908 */
.L_x_28:
[----:B------:R-:W-:Y:S05]  /*1b80*/  BSYNC.RECONVERGENT B0 ;  /* 0x0000000000007941 */ /* 0x000fea0003800200 */
.L_x_26:
[----:B------:R4:W0:Y:S01]  /*1b90*/  LDS R11, [R14+0x1000] ;  /* 0x001000000e0b7984 */ /* 0x0008220000000800 */
[----:B------:R-:W-:Y:S01]  /*1ba0*/  LOP3.LUT R6, R0, 0x400, RZ, 0xfc, !PT ;  /* 0x0000040000067812 */ /* 0x000fe200078efcff */
[----:B------:R-:W-:Y:S03]  /*1bb0*/  BSSY.RECONVERGENT B0, `(.L_x_29) ;  /* 0x0000008000007945 */ /* 0x000fe60003800200 */
[----:B------:R-:W-:-:S13]  /*1bc0*/  ISETP.GE.AND P0, PT, R6, R7, PT ;  /* 0x000000070600720c */ /* 0x000fda0003f06270 */
[----:B----4-:R-:W-:Y:S05]  /*1bd0*/  @!P0 BRA `(.L_x_30) ;  /* 0x0000000000108947 */ /* 0x010fea0003800000 */
[----:B------:R-:W-:-:S13]  /*1be0*/  ISETP.GE.AND P0, PT, R6, R29, PT ;  /* 0x0000001d0600720c */ /* 0x000fda0003f06270 */
[----:B0-----:R0:W-:Y:S04]  /*1bf0*/  @P0 STG.E desc[UR8][R4.64+0x1000], R11 ;  /* 0x0010000b04000986 */ /* 0x0011e8000c101908 */
[----:B------:R0:W-:Y:S01]  /*1c00*/  @!P0 STG.E desc[UR8][R2.64+0x1000], R11 ;  /* 0x0010000b02008986 */ /* 0x0001e2000c101908 */
[----:B------:R-:W-:Y:S05]  /*1c10*/  BRA `(.L_x_31) ;  /* 0x0000000000047947 */ /* 0x000fea0003800000 */
.L_x_30:
[----:B0-----:R4:W-:Y:S02]  /*1c20*/  STG.E desc[UR8][R8.64+0x1000], R11 ;  /* 0x0010000b08007986 */ /* 0x0019e4000c101908 */
.L_x_31:
[----:B------:R-:W-:Y:S05]  /*1c30*/  BSYNC.RECONVERGENT B0 ;  /* 0x0000000000007941 */ /* 0x000fea0003800200 */
.L_x_29:
[----:B0---4-:R0:W4:Y:S01]  /*1c40*/  LDS R11, [R14+0x1800] ;  /* 0x001800000e0b7984 */ /* 0x0111220000000800 */
[----:B------:R-:W-:Y:S01]  /*1c50*/  VIADD R6, R0, 0x600 ;  /* 0x0000060000067836 */ /* 0x000fe20000000000 */
[----:B------:R-:W-:Y:S04]  /*1c60*/  BSSY.RECONVERGENT B0, `(.L_x_32) ;  /* 0x0000008000007945 */ /* 0x000fe80003800200 */
[----:B------:R-:W-:-:S13]  /*1c70*/  ISETP.GE.AND P0, PT, R6, R7, PT ;  /* 0x000000070600720c */ /* 0x000fda0003f06270 */
[----:B0-----:R-:W-:Y:S05]  /*1c80*/  @!P0 BRA `(.L_x_33) ;  /* 0x0000000000108947 */ /* 0x001fea0003800000 */
[----:B------:R-:W-:-:S13]  /*1c90*/  ISETP.GE.AND P0, PT, R6, R29, PT ;  /* 0x0000001d0600720c */ /* 0x000fda0003f06270 */
[----:B----4-:R4:W-:Y:S04]  /*1ca0*/  @P0 STG.E desc[UR8][R4.64+0x1800], R11 ;  /* 0x0018000b04000986 */ /* 0x0109e8000c101908 */
[----:B------:R4:W-:Y:S01]  /*1cb0*/  @!P0 STG.E desc[UR8][R2.64+0x1800], R11 ;  /* 0x0018000b02008986 */ /* 0x0009e2000c101908 */
[----:B------:R-:W-:Y:S05]  /*1cc0*/  BRA `(.L_x_34) ;  /* 0x0000000000047947 */ /* 0x000fea0003800000 */
.L_x_33:
[----:B----4-:R0:W-:Y:S02]  /*1cd0*/  STG.E desc[UR8][R8.64+0x1800], R11 ;  /* 0x0018000b08007986 */ /* 0x0101e4000c101908 */
.L_x_34:
[----:B------:R-:W-:Y:S05]  /*1ce0*/  BSYNC.RECONVERGENT B0 ;  /* 0x0000000000007941 */ /* 0x000fea0003800200 */
.L_x_32:
[----:B0---4-:R0:W4:Y:S01]  /*1cf0*/  LDS R11, [R14+0x2000] ;  /* 0x002000000e0b7984 */ /* 0x0111220000000800 */
[----:B------:R-:W-:Y:S01]  /*1d00*/  LOP3.LUT R6, R0, 0x800, RZ, 0xfc, !PT ;  /* 0x0000080000067812 */ /* 0x000fe200078efcff */
[----:B------:R-:W-:Y:S03]  /*1d10*/  BSSY.RECONVERGENT B0, `(.L_x_35) ;  /* 0x0000008000007945 */ /* 0x000fe60003800200 */
[----:B------:R-:W-:-:S13]  /*1d20*/  ISETP.GE.AND P0, PT, R6, R7, PT ;  /* 0x000000070600720c */ /* 0x000fda0003f06270 */
[----:B0-----:R-:W-:Y:S05]  /*1d30*/  @!P0 BRA `(.L_x_36) ;  /* 0x0000000000108947 */ /* 0x001fea0003800000 */
[----:B------:R-:W-:-:S13]  /*1d40*/  ISETP.GE.AND P0, PT, R6, R29, PT ;  /* 0x0000001d0600720c */ /* 0x000fda0003f06270 */
[----:B----4-:R0:W-:Y:S04]  /*1d50*/  @P0 STG.E desc[UR8][R4.64+0x2000], R11 ;  /* 0x0020000b04000986 */ /* 0x0101e8000c101908 */
[----:B------:R0:W-:Y:S01]  /*1d60*/  @!P0 STG.E desc[UR8][R2.64+0x2000], R11 ;  /* 0x0020000b02008986 */ /* 0x0001e2000c101908 */
[----:B------:R-:W-:Y:S05]  /*1d70*/  BRA `(.L_x_37) ;  /* 0x0000000000047947 */ /* 0x000fea0003800000 */
.L_x_36:
[----:B----4-:R4:W-:Y:S02]  /*1d80*/  STG.E desc[UR8][R8.64+0x2000], R11 ;  /* 0x0020000b08007986 */ /* 0x0109e4000c101908 */
.L_x_37:
[----:B------:R-:W-:Y:S05]  /*1d90*/  BSYNC.RECONVERGENT B0 ;  /* 0x0000000000007941 */ /* 0x000fea0003800200 */
.L_x_35:
        /* <DEDUP_REMOVED lines=9> */
.L_x_39:
[----:B----4-:R0:W-:Y:S02]  /*1e30*/  STG.E desc[UR8][R8.64+0x2800], R11 ;  /* 0x0028000b08007986 */ /* 0x0101e4000c101908 */
.L_x_40:
[----:B------:R-:W-:Y:S05]  /*1e40*/  BSYNC.RECONVERGENT B0 ;  /* 0x0000000000007941 */ /* 0x000fea0003800200 */
.L_x_38:
        /* <DEDUP_REMOVED lines=9> */
.L_x_42:
[----:B----4-:R4:W-:Y:S02]  /*1ee0*/  STG.E desc[UR8][R8.64+0x3000], R11 ;  /* 0x0030000b08007986 */ /* 0x0109e4000c101908 */
.L_x_43:
[----:B------:R-:W-:Y:S05]  /*1ef0*/  BSYNC.RECONVERGENT B0 ;  /* 0x0000000000007941 */ /* 0x000fea0003800200 */
.L_x_41:
        /* <DEDUP_REMOVED lines=9> */
.L_x_45:
[----:B----4-:R0:W-:Y:S02]  /*1f90*/  STG.E desc[UR8][R8.64+0x3800], R11 ;  /* 0x0038000b08007986 */ /* 0x0101e4000c101908 */
.L_x_46:
[----:B------:R-:W-:Y:S05]  /*1fa0*/  BSYNC.RECONVERGENT B0 ;  /* 0x0000000000007941 */ /* 0x000fea0003800200 */
.L_x_44:
        /* <DEDUP_REMOVED lines=9> */
.L_x_48:
[----:B----4-:R4:W-:Y:S02]  /*2040*/  STG.E desc[UR8][R8.64+0x4000], R11 ;  /* 0x0040000b08007986 */ /* 0x0109e4000c101908 */
.L_x_49:
[----:B------:R-:W-:Y:S05]  /*2050*/  BSYNC.RECONVERGENT B0 ;  /* 0x0000000000007941 */ /* 0x000fea0003800200 */
.L_x_47:
        /* <DEDUP_REMOVED lines=9> */
.L_x_51:
[----:B----4-:R0:W-:Y:S02]  /*20f0*/  STG.E desc[UR8][R8.64+0x4800], R11 ;  /* 0x0048000b08007986 */ /* 0x0101e4000c101908 */
.L_x_52:
[----:B------:R-:W-:Y:S05]  /*2100*/  BSYNC.RECONVERGENT B0 ;  /* 0x0000000000007941 */ /* 0x000fea0003800200 */
.L_x_50:
[----:B0---4-:R0:W4:Y:S01]  /*2110*/  LDS R11, [R14+0x5000] ;  /* 0x005000000e0b7984 */ /* 0x0111220000000800 */
[----:B------:R-:W-:-:S04]  /*2120*/  LOP3.LUT R0, R0, 0x1400, RZ, 0xfc, !PT ;  /* 0x0000140000007812 */ /* 0x000fc800078efcff */
[----:B------:R-:W-:-:S13]  /*2130*/  ISETP.GE.AND P0, PT, R0, R7, PT ;  /* 0x000000070000720c */ /* 0x000fda0003f06270 */
[----:B0-----:R-:W-:Y:S05]  /*2140*/  @!P0 BRA `(.L_x_53) ;  /* 0x0000000000148947 */ /* 0x001fea0003800000 */
[----:B------:R-:W-:-:S13]  /*2150*/  ISETP.GE.AND P0, PT, R0, R29, PT ;  /* 0x0000001d0000720c */ /* 0x000fda0003f06270 */
[----:B----4-:R0:W-:Y:S01]  /*2160*/  @P0 STG.E desc[UR8][R4.64+0x5000], R11 ;  /* 0x0050000b04000986 */ /* 0x0101e2000c101908 */
[----:B------:R-:W-:Y:S05]  /*2170*/  @P0 EXIT ;  /* 0x000000000000094d */ /* 0x000fea0003800000 */
[----:B------:R-:W-:Y:S01]  /*2180*/  STG.E desc[UR8][R2.64+0x5000], R11 ;  /* 0x0050000b02007986 */ /* 0x000fe2000c101908 */
[----:B------:R-:W-:Y:S05]  /*2190*/  EXIT ;  /* 0x000000000000794d */ /* 0x000fea0003800000 */
.L_x_53:
[----:B----4-:R-:W-:Y:S01]  /*21a0*/  STG.E desc[UR8][R8.64+0x5000], R11 ;  /* 0x0050000b08007986 */ /* 0x010fe2000c101908 */
[----:B------:R-:W-:Y:S05]  /*21b0*/  EXIT ;  /* 0x000000000000794d */ /* 0x000fea0003800000 */
.L_x_1:
        /* <DEDUP_REMOVED lines=10> */
[----:B------:R-:W-:Y:S01]  /*2260*/  IADD3.X R6, PT, PT, RZ, UR5, RZ, P0, P1 ;  /* 0x00000005ff067c10 */ /* 0x000fe200087e24ff */
[----:B------:R-:W0:Y:S01]  /*2270*/  LDCU.64 UR4, c[0x0][0x3b0] ;  /* 0x00007600ff0477ac */ /* 0x000e220008000a00 */
[----:B---3--:R-:W-:-:S04]  /*2280*/  LEA R4, P0, R3, UR10, 0x2 ;  /* 0x0000000a03047c11 */ /* 0x008fc8000f8010ff */
[----:B------:R-:W-:-:S05]  /*2290*/  LEA.HI.X R5, R3, UR11, R6, 0x2, P0 ;  /* 0x0000000b03057c11 */ /* 0x000fca00080f1406 */
        /* <DEDUP_REMOVED lines=11> */
[----:B------:R-:W5:Y:S01]  /*2350*/  S2R R48, SR_LANEID ;  /* 0x0000000000307919 */ /* 0x000f620000000000 */
[----:B------:R-:W-:Y:S01]  /*2360*/  SHF.R.U32.HI R52, RZ, 0x5, R2 ;  /* 0x00000005ff347819 */ /* 0x000fe20000011602 */
[----:B------:R-:W-:Y:S01]  /*2370*/  BAR.SYNC.DEFER_BLOCKING 0x0 ;  /* 0x0000000000007b1d */ /* 0x000fe20000010000 */
[----:B0-----:R-:W-:-:S02]  /*2380*/  ISETP.GE.AND P0, PT, R3, UR5, PT ;  /* 0x0000000503007c0c */ /* 0x001fc4000bf06270 */
[C---:B--2---:R-:W-:Y:S02]  /*2390*/  ISETP.GE.AND P1, PT, R28.reuse, UR5, PT ;  /* 0x000000051c007c0c */ /* 0x044fe4000bf26270 */
[----:B------:R-:W-:Y:S02]  /*23a0*/  ISETP.GT.AND P6, PT, R3, UR4, PT ;  /* 0x0000000403007c0c */ /* 0x000fe4000bfc4270 */
[----:B------:R-:W-:Y:S02]  /*23b0*/  ISETP.GT.AND P3, PT, R28, UR4, PT ;  /* 0x000000041c007c0c */ /* 0x000fe4000bf64270 */
[----:B------:R-:W-:Y:S02]  /*23c0*/  SEL R7, RZ, 0x1, P0 ;  /* 0x00000001ff077807 */ /* 0x000fe40000000000 */
[----:B------:R-:W-:Y:S02]  /*23d0*/  SEL R38, RZ, 0x1, P1 ;  /* 0x00000001ff267807 */ /* 0x000fe40000800000 */
[----:B---3--:R-:W-:-:S02]  /*23e0*/  ISETP.GE.AND P5, PT, R29, UR5, PT ;  /* 0x000000051d007c0c */ /* 0x008fc4000bfa6270 */
[----:B------:R-:W-:Y:S02]  /*23f0*/  SEL R7, R7, RZ, !P6 ;  /* 0x000000ff07077207 */ /* 0x000fe40007000000 */
[----:B------:R-:W-:Y:S02]  /*2400*/  SEL R38, R38, RZ, !P3 ;  /* 0x000000ff26267207 */ /* 0x000fe40005800000 */
[----:B------:R-:W-:Y:S02]  /*2410*/  ISETP.GT.AND P2, PT, R29, UR4, PT ;  /* 0x000000041d007c0c */ /* 0x000fe4000bf44270 */
[----:B------:R-:W-:Y:S02]  /*2420*/  SEL R39, RZ, 0x1, P5 ;  /* 0x00000001ff277807 */ /* 0x000fe40002800000 */
[----:B------:R-:W-:Y:S02]  /*2430*/  IADD3 R38, P0, PT, R38, R7, RZ ;  /* 0x0000000726267210 */ /* 0x000fe40007f1e0ff */
[----:B-1----:R-:W-:-:S02]  /*2440*/  SEL R5, RZ, 0x1, !P6 ;  /* 0x00000001ff057807 */ /* 0x002fc40007000000 */
[----:B------:R-:W-:Y:S02]  /*2450*/  SEL R40, RZ, 0x1, !P3 ;  /* 0x00000001ff287807 */ /* 0x000fe40005800000 */
[----:B----4-:R-:W-:Y:S02]  /*2460*/  ISETP.GE.AND P6, PT, R31, UR5, PT ;  /* 0x000000051f007c0c */ /* 0x010fe4000bfc6270 */
[----:B------:R-:W-:Y:S01]  /*2470*/  SEL R39, R39, RZ, !P2 ;  /* 0x000000ff27277207 */ /* 0x000fe20005000000 */
[----:B------:R-:W-:Y:S01]  /*2480*/  IMAD.X R40, R40, 0x1, R5, P0 ;  /* 0x0000000128287824 */ /* 0x000fe200000e0605 */
[----:B-----5:R-:W-:Y:S02]  /*2490*/  ISETP.GE.AND P4, PT, R30, UR5, PT ;  /* 0x000000051e007c0c */ /* 0x020fe4000bf86270 */
[----:B------:R-:W-:Y:S02]  /*24a0*/  SEL R4, RZ, 0x1, P6 ;  /* 0x00000001ff047807 */ /* 0x000fe40003000000 */
[----:B------:R-:W-:-:S02]  /*24b0*/  IADD3 R39, P6, PT, R38, R39, RZ ;  /* 0x0000002726277210 */ /* 0x000fc40007fde0ff */
[----:B------:R-:W-:Y:S02]  /*24c0*/  SEL R5, RZ, 0x1, !P2 ;  /* 0x00000001ff057807 */ /* 0x000fe40005000000 */
[----:B------:R-:W-:Y:S02]  /*24d0*/  ISETP.GT.AND P1, PT, R30, UR4, PT ;  /* 0x000000041e007c0c */ /* 0x000fe4000bf24270 */
[----:B------:R-:W-:Y:S02]  /*24e0*/  ISETP.GT.AND P5, PT, R31, UR4, PT ;  /* 0x000000041f007c0c */ /* 0x000fe4000bfa4270 */
[----:B------:R-:W-:Y:S01]  /*24f0*/  SEL R41, RZ, 0x1, P4 ;  /* 0x00000001ff297807 */ /* 0x000fe20002000000 */
[----:B------:R-:W-:Y:S01]  /*2500*/  IMAD.X R42, R40, 0x1, R5, P6 ;  /* 0x00000001282a7824 */ /* 0x000fe200030e0605 */
[----:B------:R-:W-:Y:S02]  /*2510*/  ISETP.GE.AND P0, PT, R32, UR5, PT ;  /* 0x0000000520007c0c */ /* 0x000fe4000bf06270 */
[----:B------:R-:W-:-:S02]  /*2520*/  ISETP.GE.AND P6, PT, R33, UR5, PT ;  /* 0x0000000521007c0c */ /* 0x000fc4000bfc6270 */
[----:B------:R-:W-:Y:S02]  /*2530*/  SEL R41, R41, RZ, !P1 ;  /* 0x000000ff29297207 */ /* 0x000fe40004800000 */
[----:B------:R-:W-:Y:S02]  /*2540*/  SEL R4, R4, RZ, !P5 ;  /* 0x000000ff04047207 */ /* 0x000fe40006800000 */
[----:B------:R-:W-:Y:S02]  /*2550*/  ISETP.GT.AND P3, PT, R32, UR4, PT ;  /* 0x0000000420007c0c */ /* 0x000fe4000bf64270 */
[----:B------:R-:W-:Y:S02]  /*2560*/  SEL R8, RZ, 0x1, P0 ;  /* 0x00000001ff087807 */ /* 0x000fe40000000000 */
[----:B------:R-:W-:Y:S02]  /*2570*/  SEL R6, RZ, 0x1, P6 ;  /* 0x00000001ff067807 */ /* 0x000fe40003000000 */
[----:B------:R-:W-:-:S02]  /*2580*/  IADD3 R41, P4, P2, R4, R41, R39 ;  /* 0x0000002904297210 */ /* 0x000fc40007a9e027 */
[----:B------:R-:W-:Y:S02]  /*2590*/  SEL R44, RZ, 0x1, !P1 ;  /* 0x00000001ff2c7807 */ /* 0x000fe40004800000 */
[----:B------:R-:W-:Y:S02]  /*25a0*/  SEL R5, RZ, 0x1, !P5 ;  /* 0x00000001ff057807 */ /* 0x000fe40006800000 */
[----:B------:R-:W-:Y:S02]  /*25b0*/  ISETP.GE.AND P6, PT, R35, UR5, PT ;  /* 0x0000000523007c0c */ /* 0x000fe4000bfc6270 */
[----:B------:R-:W-:Y:S02]  /*25c0*/  SEL R8, R8, RZ, !P3 ;  /* 0x000000ff08087207 */ /* 0x000fe40005800000 */
[----:B------:R-:W-:Y:S02]  /*25d0*/  ISETP.GE.AND P5, PT, R34, UR5, PT ;  /* 0x0000000522007c0c */ /* 0x000fe4000bfa6270 */
[----:B------:R-:W-:-:S02]  /*25e0*/  ISETP.GT.AND P1, PT, R33, UR4, PT ;  /* 0x0000000421007c0c */ /* 0x000fc4000bf24270 */
[----:B------:R-:W-:Y:S02]  /*25f0*/  SEL R4, RZ, 0x1, P6 ;  /* 0x00000001ff047807 */ /* 0x000fe40003000000 */
[----:B------:R-:W-:Y:S02]  /*2600*/  IADD3.X R44, PT, PT, R5, R44, R42, P4, P2 ;  /* 0x0000002c052c7210 */ /* 0x000fe400027e442a */
[----:B------:R-:W-:Y:S02]  /*2610*/  IADD3 R43, P6, PT, R41, R8, RZ ;  /* 0x00000008292b7210 */ /* 0x000fe40007fde0ff */
[----:B------:R-:W-:Y:S02]  /*2620*/  SEL R5, RZ, 0x1, !P3 ;  /* 0x00000001ff057807 */ /* 0x000fe40005800000 */
[----:B------:R-:W-:Y:S02]  /*2630*/  SEL R53, RZ, 0x1, P5 ;  /* 0x00000001ff357807 */ /* 0x000fe40002800000 */
[----:B------:R-:W-:-:S02]  /*2640*/  ISETP.GT.AND P0, PT, R34, UR4, PT ;  /* 0x0000000422007c0c */ /* 0x000fc4000bf04270 */
[----:B------:R-:W-:Y:S02]  /*2650*/  ISETP.GT.AND P5, PT, R35, UR4, PT ;  /* 0x0000000423007c0c */ /* 0x000fe4000bfa4270 */
[----:B------:R-:W-:Y:S01]  /*2660*/  SEL R6, R6, RZ, !P1 ;  /* 0x000000ff06067207 */ /* 0x000fe20004800000 */
[----:B------:R-:W-:Y:S01]  /*2670*/  IMAD.X R46, R44, 0x1, R5, P6 ;  /* 0x000000012c2e7824 */ /* 0x000fe200030e0605 */
[----:B------:R-:W-:Y:S02]  /*2680*/  SEL R53, R53, RZ, !P0 ;  /* 0x000000ff35357207 */ /* 0x000fe40004000000 */
[----:B------:R-:W-:Y:S02]  /*2690*/  SEL R4, R4, RZ, !P5 ;  /* 0x000000ff04047207 */ /* 0x000fe40006800000 */
[----:B------:R-:W-:Y:S02]  /*26a0*/  IADD3 R45, P2, PT, R43, R6, RZ ;  /* 0x000000062b2d7210 */ /* 0x000fe40007f5e0ff */
[----:B------:R-:W-:-:S02]  /*26b0*/  ISETP.GE.AND P6, PT, R36, UR5, PT ;  /* 0x0000000524007c0c */ /* 0x000fc4000bfc6270 */
[----:B------:R-:W-:Y:S02]  /*26c0*/  SEL R49, RZ, 0x1, !P0 ;  /* 0x00000001ff317807 */ /* 0x000fe40004000000 */
[----:B------:R-:W-:Y:S02]  /*26d0*/  ISETP.GE.AND P0, PT, R37, UR5, PT ;  /* 0x0000000525007c0c */ /* 0x000fe4000bf06270 */
[----:B------:R-:W-:Y:S02]  /*26e0*/  SEL R47, RZ, 0x1, !P1 ;  /* 0x00000001ff2f7807 */ /* 0x000fe40004800000 */
[----:B------:R-:W-:Y:S02]  /*26f0*/  IADD3 R53, P3, P4, R4, R53, R45 ;  /* 0x0000003504357210 */ /* 0x000fe40007c7e02d */
[----:B------:R-:W-:Y:S02]  /*2700*/  SEL R5, RZ, 0x1, P6 ;  /* 0x00000001ff057807 */ /* 0x000fe40003000000 */
[----:B------:R-:W-:-:S02]  /*2710*/  ISETP.GT.AND P1, PT, R36, UR4, PT ;  /* 0x0000000424007c0c */ /* 0x000fc4000bf24270 */
[----:B------:R-:W-:Y:S02]  /*2720*/  ISETP.GT.AND P6, PT, R37, UR4, PT ;  /* 0x0000000425007c0c */ /* 0x000fe4000bfc4270 */
[----:B------:R-:W-:Y:S01]  /*2730*/  SEL R4, RZ, 0x1, P0 ;  /* 0x00000001ff047807 */ /* 0x000fe20000000000 */
[----:B------:R-:W-:Y:S01]  /*2740*/  IMAD.X R47, R46, 0x1, R47, P2 ;  /* 0x000000012e2f7824 */ /* 0x000fe200010e062f */
[----:B------:R-:W-:Y:S02]  /*2750*/  SEL R6, RZ, 0x1, !P5 ;  /* 0x00000001ff067807 */ /* 0x000fe40006800000 */
[----:B------:R-:W-:Y:S02]  /*2760*/  SEL R5, R5, RZ, !P1 ;  /* 0x000000ff05057207 */ /* 0x000fe40004800000 */
[----:B------:R-:W-:Y:S02]  /*2770*/  SEL R4, R4, RZ, !P6 ;  /* 0x000000ff04047207 */ /* 0x000fe40007000000 */
[----:B------:R-:W-:-:S02]  /*2780*/  IADD3.X R49, PT, PT, R6, R49, R47, P3, P4 ;  /* 0x0000003106317210 */ /* 0x000fc40001fe842f */
[----:B------:R-:W-:Y:S02]  /*2790*/  IADD3 R53, P0, P2, R4, R5, R53 ;  /* 0x0000000504357210 */ /* 0x000fe40007a1e035 */
[----:B------:R-:W-:Y:S02]  /*27a0*/  SEL R5, RZ, 0x1, !P1 ;  /* 0x00000001ff057807 */ /* 0x000fe40004800000 */
[----:B------:R-:W-:Y:S01]  /*27b0*/  SEL R6, RZ, 0x1, !P6 ;  /* 0x00000001ff067807 */ /* 0x000fe20007000000 */
[----:B------:R-:W0:Y:S03]  /*27c0*/  SHFL.UP PT, R4, R53, 0x1, RZ ;  /* 0x0420000035047989 */ /* 0x000e2600000e00ff */
[----:B------:R-:W-:-:S05]  /*27d0*/  IADD3.X R49, PT, PT, R6, R5, R49, P0, P2 ;  /* 0x0000000506317210 */ /* 0x000fca00007e4431 */
[----:B------:R-:W1:Y:S01]  /*27e0*/  SHFL.UP PT, R5, R49, 0x1, RZ ;  /* 0x0420000031057989 */ /* 0x000e6200000e00ff */
[----:B------:R-:W-:-:S04]  /*27f0*/  ISETP.GE.AND P1, PT, R48, 0x1, PT ;  /* 0x000000013000780c */ /* 0x000fc80003f26270 */
[----:B0-----:R-:W-:-:S04]  /*2800*/  SEL R4, R4, RZ, P1 ;  /* 0x000000ff04047207 */ /* 0x001fc80000800000 */
[----:B------:R-:W-:Y:S02]  /*2810*/  IADD3 R9, P0, PT, R4, R53, RZ ;  /* 0x0000003504097210 */ /* 0x000fe40007f1e0ff */
[----:B-1----:R-:W-:-:S03]  /*2820*/  SEL R8, R5, RZ, P1 ;  /* 0x000000ff05087207 */ /* 0x002fc60000800000 */
[----:B------:R-:W0:Y:S02]  /*2830*/  SHFL.UP PT, R4, R9, 0x2, RZ ;  /* 0x0440000009047989 */ /* 0x000e2400000e00ff */
[----:B------:R-:W-:-:S05]  /*2840*/  IMAD.X R8, R8, 0x1, R49, P0 ;  /* 0x0000000108087824 */ /* 0x000fca00000e0631 */
        /* <DEDUP_REMOVED lines=15> */
[----:B------:R-:W-:Y:S01]  /*2940*/  ISETP.GE.AND P1, PT, R48, 0x8, PT ;  /* 0x000000083000780c */ /* 0x000fe20003f26270 */
[----:B------:R-:W2:Y:S03]  /*2950*/  S2UR UR5, SR_CgaCtaId ;  /* 0x00000000000579c3 */ /* 0x000ea60000008800 */
[----:B0-----:R-:W-:-:S04]  /*2960*/  SEL R4, R4, RZ, P1 ;  /* 0x000000ff04047207 */ /* 0x001fc80000800000 */
[----:B------:R-:W-:Y:S02]  /*2970*/  IADD3 R7, P0, PT, R4, R9, RZ ;  /* 0x0000000904077210 */ /* 0x000fe40007f1e0ff */
[----:B-1----:R-:W-:-:S03]  /*2980*/  SEL R5, R5, RZ, P1 ;  /* 0x000000ff05057207 */ /* 0x002fc60000800000 */
[----:B------:R-:W0:Y:S02]  /*2990*/  SHFL.UP PT, R4, R7, 0x10, RZ ;  /* 0x0600000007047989 */ /* 0x000e2400000e00ff */
[----:B------:R-:W-:-:S05]  /*29a0*/  IMAD.X R6, R5, 0x1, R8, P0 ;  /* 0x0000000105067824 */ /* 0x000fca00000e0608 */
[----:B------:R-:W1:Y:S01]  /*29b0*/  SHFL.UP PT, R5, R6, 0x10, RZ ;  /* 0x0600000006057989 */ /* 0x000e6200000e00ff */
[C---:B------:R-:W-:Y:S02]  /*29c0*/  ISETP.GE.AND P1, PT, R48.reuse, 0x10, PT ;  /* 0x000000103000780c */ /* 0x040fe40003f26270 */
[----:B------:R-:W-:Y:S01]  /*29d0*/  ISETP.NE.AND P2, PT, R48, 0x1f, PT ;  /* 0x0000001f3000780c */ /* 0x000fe20003f45270 */
[----:B------:R-:W-:Y:S02]  /*29e0*/  UMOV UR4, 0x400 ;  /* 0x0000040000047882 */ /* 0x000fe40000000000 */
[----:B--2---:R-:W-:Y:S01]  /*29f0*/  ULEA UR4, UR5, UR4, 0x18 ;  /* 0x0000000405047291 */ /* 0x004fe2000f8ec0ff */
[----:B0-----:R-:W-:-:S04]  /*2a00*/  SEL R4, R4, RZ, P1 ;  /* 0x000000ff04047207 */ /* 0x001fc80000800000 */
[----:B------:R-:W-:Y:S02]  /*2a10*/  IADD3 R50, P0, PT, R4, R7, RZ ;  /* 0x0000000704327210 */ /* 0x000fe40007f1e0ff */
[----:B-1----:R-:W-:-:S03]  /*2a20*/  SEL R5, R5, RZ, P1 ;  /* 0x000000ff05057207 */ /* 0x002fc60000800000 */
[----:B------:R-:W-:Y:S02]  /*2a30*/  @!P2 LEA R13, R52, UR4, 0x3 ;  /* 0x00000004340dac11 */ /* 0x000fe4000f8e18ff */
[----:B------:R-:W-:-:S05]  /*2a40*/  IMAD.X R51, R5, 0x1, R6, P0 ;  /* 0x0000000105337824 */ /* 0x000fca00000e0606 */
[----:B------:R-:W-:Y:S01]  /*2a50*/  @!P2 STS.64 [R13], R50 ;  /* 0x000000320d00a388 */ /* 0x000fe20000000a00 */
[----:B------:R-:W-:Y:S06]  /*2a60*/  BAR.SYNC.DEFER_BLOCKING 0x0 ;  /* 0x0000000000007b1d */ /* 0x000fec0000010000 */
[----:B------:R-:W0:Y:S04]  /*2a70*/  LDS.128 R20, [UR4] ;  /* 0x00000004ff147984 */ /* 0x000e280008000c00 */
[----:B------:R-:W1:Y:S04]  /*2a80*/  LDS.128 R24, [UR4+0x10] ;  /* 0x00001004ff187984 */ /* 0x000e680008000c00 */
[----:B------:R-:W2:Y:S04]  /*2a90*/  LDS.128 R16, [UR4+0x20] ;  /* 0x00002004ff107984 */ /* 0x000ea80008000c00 */
[----:B------:R-:W3:Y:S04]  /*2aa0*/  LDS.128 R4, [UR4+0x30] ;  /* 0x00003004ff047984 */ /* 0x000ee80008000c00 */
[----:B------:R-:W4:Y:S01]  /*2ab0*/  LDS.128 R8, [UR4+0x40] ;  /* 0x00004004ff087984 */ /* 0x000f220008000c00 */
[----:B------:R-:W-:-:S02]  /*2ac0*/  ISETP.NE.AND P1, PT, R52, 0x2, PT ;  /* 0x000000023400780c */ /* 0x000fc40003f25270 */
[----:B------:R-:W-:Y:S01]  /*2ad0*/  ISETP.NE.AND P2, PT, R52, 0x3, PT ;  /* 0x000000033400780c */ /* 0x000fe20003f45270 */
[----:B------:R-:W5:Y:S01]  /*2ae0*/  LDS.128 R12, [UR4+0x50] ;  /* 0x00005004ff0c7984 */ /* 0x000f620008000c00 */
[----:B0-----:R-:W-:-:S05]  /*2af0*/  IADD3 R59, P0, PT, R20, R22, RZ ;  /* 0x00000016143b7210 */ /* 0x001fca0007f1e0ff */
[----:B------:R-:W-:Y:S01]  /*2b00*/  IMAD.X R61, R21, 0x1, R23, P0 ;  /* 0x00000001153d7824 */ /* 0x000fe200000e0617 */
[----:B-1----:R-:W-:Y:S02]  /*2b10*/  IADD3 R55, P0, PT, R24, R59, RZ ;  /* 0x0000003b18377210 */ /* 0x002fe40007f1e0ff */
[----:B------:R-:W-:-:S03]  /*2b20*/  SEL R20, R59, R20, !P1 ;  /* 0x000000143b147207 */ /* 0x000fc60004800000 */
[----:B------:R-:W-:Y:S01]  /*2b30*/  IMAD.X R57, R25, 0x1, R61, P0 ;  /* 0x0000000119397824 */ /* 0x000fe200000e063d */
[----:B------:R-:W-:Y:S02]  /*2b40*/  IADD3 R23, P0, PT, R26, R55, RZ ;  /* 0x000000371a177210 */ /* 0x000fe40007f1e0ff */
[----:B------:R-:W-:Y:S02]  /*2b50*/  SEL R20, R55, R20, !P2 ;  /* 0x0000001437147207 */ /* 0x000fe40005000000 */
[----:B------:R-:W-:Y:S01]  /*2b60*/  SEL R24, R61, R21, !P1 ;  /* 0x000000153d187207 */ /* 0x000fe20004800000 */
[----:B------:R-:W-:Y:S01]  /*2b70*/  IMAD.X R55, R27, 0x1, R57, P0 ;  /* 0x000000011b377824 */ /* 0x000fe200000e0639 */
[----:B--2---:R-:W-:Y:S02]  /*2b80*/  IADD3 R25, P0, PT, R16, R23, RZ ;  /* 0x0000001710197210 */ /* 0x004fe40007f1e0ff */
[----:B------:R-:W-:Y:S02]  /*2b90*/  ISETP.NE.AND P1, PT, R52, 0x4, PT ;  /* 0x000000043400780c */ /* 0x000fe40003f25270 */
[----:B------:R-:W-:Y:S01]  /*2ba0*/  SEL R24, R57, R24, !P2 ;  /* 0x0000001839187207 */ /* 0x000fe20005000000 */
[----:B------:R-:W-:Y:S01]  /*2bb0*/  IMAD.X R27, R17, 0x1, R55, P0 ;  /* 0x00000001111b7824 */ /* 0x000fe200000e0637 */
[----:B------:R-:W-:-:S02]  /*2bc0*/  SEL R16, R23, R20, !P1 ;  /* 0x0000001417107207 */ /* 0x000fc40004800000 */
[----:B------:R-:W-:Y:S01]  /*2bd0*/  IADD3 R17, P0, PT, R18, R25, RZ ;  /* 0x0000001912117210 */ /* 0x000fe20007f1e0ff */
[----:B------:R-:W0:Y:S01]  /*2be0*/  LDS.128 R20, [UR4+0x60] ;  /* 0x00006004ff147984 */ /* 0x000e220008000c00 */
[C---:B------:R-:W-:Y:S02]  /*2bf0*/  ISETP.NE.AND P2, PT, R52.reuse, 0x5, PT ;  /* 0x000000053400780c */ /* 0x040fe40003f45270 */
[----:B------:R-:W-:Y:S01]  /*2c00*/  SEL R24, R55, R24, !P1 ;  /* 0x0000001837187207 */ /* 0x000fe20004800000 */
[----:B------:R-:W-:Y:S01]  /*2c10*/  IMAD.X R57, R19, 0x1, R27, P0 ;  /* 0x0000000113397824 */ /* 0x000fe200000e061b */
[----:B------:R-:W-:Y:S02]  /*2c20*/  SEL R16, R25, R16, !P2 ;  /* 0x0000001019107207 */ /* 0x000fe40005000000 */
[----:B------:R-:W-:Y:S02]  /*2c30*/  SEL R24, R27, R24, !P2 ;  /* 0x000000181b187207 */ /* 0x000fe40005000000 */
[----:B------:R-:W-:-:S02]  /*2c40*/  ISETP.NE.AND P1, PT, R52, 0x6, PT ;  /* 0x000000063400780c */ /* 0x000fc40003f25270 */
[----:B---3--:R-:W-:Y:S02]  /*2c50*/  IADD3 R27, P0, PT, R4, R17, RZ ;  /* 0x00000011041b7210 */ /* 0x008fe40007f1e0ff */
[----:B------:R-:W-:Y:S02]  /*2c60*/  SEL R4, R17, R16, !P1 ;  /* 0x0000001011047207 */ /* 0x000fe40004800000 */
[----:B------:R-:W1:Y:S01]  /*2c70*/  LDS.128 R16, [UR4+0x70] ;  /* 0x00007004ff107984 */ /* 0x000e620008000c00 */
[----:B------:R-:W-:Y:S01]  /*2c80*/  IMAD.X R55, R5, 0x1, R57, P0 ;  /* 0x0000000105377824 */ /* 0x000fe200000e0639 */
[----:B------:R-:W-:Y:S02]  /*2c90*/  ISETP.NE.AND P2, PT, R52, 0x7, PT ;  /* 0x000000073400780c */ /* 0x000fe40003f45270 */
[----:B------:R-:W-:Y:S02]  /*2ca0*/  IADD3 R25, P0, PT, R6, R27, RZ ;  /* 0x0000001b06197210 */ /* 0x000fe40007f1e0ff */
[----:B------:R-:W-:-:S02]  /*2cb0*/  SEL R4, R27, R4, !P2 ;  /* 0x000000041b047207 */ /* 0x000fc40005000000 */
[----:B------:R-:W-:Y:S01]  /*2cc0*/  SEL R6, R57, R24, !P1 ;  /* 0x0000001839067207 */ /* 0x000fe20004800000 */
[----:B------:R-:W-:Y:S01]  /*2cd0*/  IMAD.X R27, R7, 0x1, R55, P0 ;  /* 0x00000001071b7824 */ /* 0x000fe200000e0637 */
[----:B----4-:R-:W-:Y:S02]  /*2ce0*/  IADD3 R5, P0, PT, R8, R25, RZ ;  /* 0x0000001908057210 */ /* 0x010fe40007f1e0ff */
[C---:B------:R-:W-:Y:S02]  /*2cf0*/  ISETP.NE.AND P1, PT, R52.reuse, 0x8, PT ;  /* 0x000000083400780c */ /* 0x040fe40003f25270 */
[----:B------:R-:W-:Y:S01]  /*2d00*/  SEL R6, R55, R6, !P2 ;  /* 0x0000000637067207 */ /* 0x000fe20005000000 */
[----:B------:R-:W-:Y:S01]  /*2d10*/  IMAD.X R9, R9, 0x1, R27, P0 ;  /* 0x0000000109097824 */ /* 0x000fe200000e061b */
[----:B------:R-:W-:Y:S02]  /*2d20*/  SEL R4, R25, R4, !P1 ;  /* 0x0000000419047207 */ /* 0x000fe40004800000 */
[----:B------:R-:W-:-:S02]  /*2d30*/  ISETP.NE.AND P2, PT, R52, 0x9, PT ;  /* 0x000000093400780c */ /* 0x000fc40003f45270 */
[----:B------:R-:W-:Y:S02]  /*2d40*/  IADD3 R7, P0, PT, R10, R5, RZ ;  /* 0x000000050a077210 */ /* 0x000fe40007f1e0ff */
[----:B------:R-:W-:Y:S02]  /*2d50*/  SEL R6, R27, R6, !P1 ;  /* 0x000000061b067207 */ /* 0x000fe40004800000 */
[----:B------:R-:W-:Y:S02]  /*2d60*/  SEL R4, R5, R4, !P2 ;  /* 0x0000000405047207 */ /* 0x000fe40005000000 */
[----:B------:R-:W-:Y:S01]  /*2d70*/  ISETP.NE.AND P1, PT, R52, 0xa, PT ;  /* 0x0000000a3400780c */ /* 0x000fe20003f25270 */
[----:B------:R-:W-:Y:S01]  /*2d80*/  IMAD.X R11, R11, 0x1, R9, P0 ;  /* 0x000000010b0b7824 */ /* 0x000fe200000e0609 */
[----:B-----5:R-:W-:Y:S02]  /*2d90*/  IADD3 R5, P0, PT, R12, R7, RZ ;  /* 0x000000070c057210 */ /* 0x020fe40007f1e0ff */
[----:B------:R-:W-:-:S02]  /*2da0*/  SEL R4, R7, R4, !P1 ;  /* 0x0000000407047207 */ /* 0x000fc40004800000 */
[C---:B------:R-:W-:Y:S01]  /*2db0*/  ISETP.NE.AND P5, PT, R52.reuse, 0xb, PT ;  /* 0x0000000b3400780c */ /* 0x040fe20003fa5270 */
[----:B------:R-:W-:Y:S01]  /*2dc0*/  IMAD.X R13, R13, 0x1, R11, P0 ;  /* 0x000000010d0d7824 */ /* 0x000fe200000e060b */
[----:B------:R-:W-:Y:S02]  /*2dd0*/  SEL R6, R9, R6, !P2 ;  /* 0x0000000609067207 */ /* 0x000fe40005000000 */
[----:B------:R-:W-:Y:S02]  /*2de0*/  SEL R4, R5, R4, !P5 ;  /* 0x0000000405047207 */ /* 0x000fe40006800000 */
[----:B------:R-:W-:Y:S02]  /*2df0*/  ISETP.NE.AND P0, PT, R52, 0xc, PT ;  /* 0x0000000c3400780c */ /* 0x000fe40003f05270 */
[----:B------:R-:W-:Y:S02]  /*2e00*/  IADD3 R5, P6, PT, R14, R5, RZ ;  /* 0x000000050e057210 */ /* 0x000fe40007fde0ff */
[----:B------:R-:W-:-:S02]  /*2e10*/  SEL R6, R11, R6, !P1 ;  /* 0x000000060b067207 */ /* 0x000fc40004800000 */
[----:B------:R-:W-:Y:S02]  /*2e20*/  SEL R4, R5, R4, !P0 ;  /* 0x0000000405047207 */ /* 0x000fe40004000000 */
[----:B------:R-:W-:Y:S02]  /*2e30*/  ISETP.NE.AND P1, PT, R52, 0xd, PT ;  /* 0x0000000d3400780c */ /* 0x000fe40003f25270 */
[----:B0-----:R-:W-:Y:S01]  /*2e40*/  IADD3 R5, P4, PT, R20, R5, RZ ;  /* 0x0000000514057210 */ /* 0x001fe20007f9e0ff */
[----:B------:R-:W-:Y:S01]  /*2e50*/  IMAD.X R15, R15, 0x1, R13, P6 ;  /* 0x000000010f0f7824 */ /* 0x000fe200030e060d */
[----:B------:R-:W-:Y:S02]  /*2e60*/  SEL R6, R13, R6, !P5 ;  /* 0x000000060d067207 */ /* 0x000fe40006800000 */
[----:B------:R-:W-:Y:S02]  /*2e70*/  IADD3 R8, P6, PT, R50, -R53, RZ ;  /* 0x8000003532087210 */ /* 0x000fe40007fde0ff */
[----:B------:R-:W-:-:S02]  /*2e80*/  SEL R4, R5, R4, !P1 ;  /* 0x0000000405047207 */ /* 0x000fc40004800000 */
[----:B------:R-:W-:Y:S02]  /*2e90*/  ISETP.NE.AND P2, PT, R52, 0xe, PT ;  /* 0x0000000e3400780c */ /* 0x000fe40003f45270 */
[----:B------:R-:W-:Y:S01]  /*2ea0*/  IADD3 R5, P5, PT, R22, R5, RZ ;  /* 0x0000000516057210 */ /* 0x000fe20007fbe0ff */
[----:B------:R-:W-:Y:S01]  /*2eb0*/  IMAD.X R21, R21, 0x1, R15, P4 ;  /* 0x0000000115157824 */ /* 0x000fe200020e060f */
[----:B------:R-:W-:Y:S01]  /*2ec0*/  SEL R6, R15, R6, !P0 ;  /* 0x000000060f067207 */ /* 0x000fe20004000000 */
[----:B------:R-:W-:Y:S01]  /*2ed0*/  IMAD.X R50, R51, 0x1, ~R49, P6 ;  /* 0x0000000133327824 */ /* 0x000fe200030e0e31 */
[----:B------:R-:W-:Y:S01]  /*2ee0*/  SEL R4, R5, R4, !P2 ;  /* 0x0000000405047207 */ /* 0x000fe20005000000 */
[----:B------:R-:W-:Y:S01]  /*2ef0*/  IMAD.X R23, R23, 0x1, R21, P5 ;  /* 0x0000000117177824 */ /* 0x000fe200028e0615 */
[----:B------:R-:W-:Y:S02]  /*2f00*/  ISETP.NE.AND P0, PT, R48, RZ, PT ;  /* 0x000000ff3000720c */ /* 0x000fe40003f05270 */
[----:B-1----:R-:W-:-:S02]  /*2f10*/  IADD3 R5, P4, PT, R16, R5, RZ ;  /* 0x0000000510057210 */ /* 0x002fc40007f9e0ff */
[----:B------:R-:W-:Y:S02]  /*2f20*/  ISETP.NE.AND P3, PT, R52, 0xf, PT ;  /* 0x0000000f3400780c */ /* 0x000fe40003f65270 */
[----:B------:R-:W-:Y:S01]  /*2f30*/  SEL R6, R21, R6, !P1 ;  /* 0x0000000615067207 */ /* 0x000fe20004800000 */
[----:B------:R-:W-:Y:S01]  /*2f40*/  IMAD.X R17, R17, 0x1, R23, P4 ;  /* 0x0000000111117824 */ /* 0x000fe200020e0617 */
[----:B------:R-:W-:Y:S02]  /*2f50*/  SEL R11, R8, RZ, P0 ;  /* 0x000000ff080b7207 */ /* 0x000fe40000000000 */
[----:B------:R-:W-:Y:S02]  /*2f60*/  SEL R13, R50, RZ, P0 ;  /* 0x000000ff320d7207 */ /* 0x000fe40000000000 */
[----:B------:R-:W-:Y:S02]  /*2f70*/  SEL R4, R5, R4, !P3 ;  /* 0x0000000405047207 */ /* 0x000fe40005800000 */
[----:B------:R-:W-:-:S02]  /*2f80*/  ISETP.GT.U32.AND P0, PT, R2, 0x1f, PT ;  /* 0x0000001f0200780c */ /* 0x000fc40003f04070 */
[----:B------:R-:W-:Y:S02]  /*2f90*/  SEL R6, R23, R6, !P2 ;  /* 0x0000000617067207 */ /* 0x000fe40005000000 */
[----:B------:R-:W-:Y:S02]  /*2fa0*/  IADD3 R11, P2, PT, R11, R4, RZ ;  /* 0x000000040b0b7210 */ /* 0x000fe40007f5e0ff */
[----:B------:R-:W-:Y:S02]  /*2fb0*/  SEL R4, R17, R6, !P3 ;  /* 0x0000000611047207 */ /* 0x000fe40005800000 */
[----:B------:R-:W-:Y:S02]  /*2fc0*/  IADD3 R18, P1, PT, R18, R5, RZ ;  /* 0x0000000512127210 */ /* 0x000fe40007f3e0ff */
[----:B------:R-:W-:Y:S01]  /*2fd0*/  ISETP.GE.U32.AND P4, PT, R2, 0x20, PT ;  /* 0x000000200200780c */ /* 0x000fe20003f86070 */
[----:B------:R-:W-:Y:S02]  /*2fe0*/  IMAD.X R13, R13, 0x1, R4, P2 ;  /* 0x000000010d0d7824 */ /* 0x000fe400010e0604 */
[----:B------:R-:W-:Y:S01]  /*2ff0*/  IMAD.X R19, R19, 0x1, R17, P1 ;  /* 0x0000000113137824 */ /* 0x000fe200008e0611 */
[----:B------:R-:W-:-:S02]  /*3000*/  SEL R16, R8, R11, !P4 ;  /* 0x0000000b08107207 */ /* 0x000fc40006000000 */
[----:B------:R-:W-:Y:S01]  /*3010*/  SEL R17, R50, R13, !P4 ;  /* 0x0000000d32117207 */ /* 0x000fe20006000000 */
[----:B------:R-:W-:Y:S06]  /*3020*/  @P0 BRA `(.L_x_54) ;  /* 0x0000000c00840947 */ /* 0x000fec0003800000 */
[----:B------:R-:W0:Y:S01]  /*3030*/  LDC.64 R14, c[0x0][0x3a8] ;  /* 0x0000ea00ff0e7b82 */ /* 0x000e220000000a00 */
[C---:B------:R-:W-:Y:S01]  /*3040*/  ISETP.NE.AND P1, PT, R2.reuse, RZ, PT ;  /* 0x000000ff0200720c */ /* 0x040fe20003f25270 */
[----:B------:R-:W-:-:S03]  /*3050*/  IMAD.WIDE.U32 R4, R2, 0x10, RZ ;  /* 0x0000001002047825 */ /* 0x000fc600078e00ff */
[----:B------:R-:W-:Y:S02]  /*3060*/  LOP3.LUT R13, R4, 0xfffffff0, RZ, 0x3c, !PT ;  /* 0xfffffff0040d7812 */ /* 0x000fe400078e3cff */
[----:B------:R-:W-:-:S07]  /*3070*/  LOP3.LUT R5, RZ, R5, RZ, 0x33, !PT ;  /* 0x00000005ff057212 */ /* 0x000fce00078e33ff */
[----:B------:R-:W-:Y:S02]  /*3080*/  @!P1 IMAD.MOV.U32 R10, RZ, RZ, R18 ;  /* 0x000000ffff0a9224 */ /* 0x000fe400078e0012 */
[----:B------:R-:W-:Y:S02]  /*3090*/  @!P1 IMAD.MOV.U32 R11, RZ, RZ, R19 ;  /* 0x000000ffff0b9224 */ /* 0x000fe400078e0013 */
[----:B------:R-:W-:Y:S02]  /*30a0*/  @!P1 IMAD.MOV.U32 R8, RZ, RZ, 0x64 ;  /* 0x00000064ff089424 */ /* 0x000fe400078e00ff */
[----:B------:R-:W-:Y:S01]  /*30b0*/  @!P1 IMAD.MOV.U32 R9, RZ, RZ, 0x0 ;  /* 0x00000000ff099424 */ /* 0x000fe200078e00ff */
[----:B------:R1:W-:Y:S01]  /*30c0*/  @!P1 STS.64 [UR4+0xb8], R10 ;  /* 0x0000b80aff009988 */ /* 0x0003e20008000a04 */
[----:B0-----:R-:W-:-:S03]  /*30d0*/  IMAD.WIDE.U32 R14, R0, 0x10, R14 ;  /* 0x00000010000e7825 */ /* 0x001fc600078e000e */
[----:B------:R-:W-:Y:S02]  /*30e0*/  IADD3 R12, P0, PT, R14, R13, RZ ;  /* 0x0000000d0e0c7210 */ /* 0x000fe40007f1e0ff */
[----:B------:R1:W-:Y:S01]  /*30f0*/  @!P1 ST.E.128.STRONG.GPU desc[UR8][R14.64+0x200], R8 ;  /* 0x000200080e009985 */ /* 0x0003e2000c10fd08 */
[----:B------:R-:W-:Y:S05]  /*3100*/  NANOSLEEP 0x348 ;  /* 0x000003480000795d */ /* 0x000fea0003800000 */
[----:B------:R-:W-:-:S05]  /*3110*/  IMAD.X R13, R15, 0x1, R5, P0 ;  /* 0x000000010f0d7824 */ /* 0x000fca00000e0605 */
[----:B------:R-:W2:Y:S01]  /*3120*/  LD.E.128.STRONG.GPU R4, desc[UR8][R12.64+0x200] ;  /* 0x000200080c047980 */ /* 0x000ea2000c10fd00 */
[----:B------:R-:W-:Y:S01]  /*3130*/  UMOV UR5, 0xffffffff ;  /* 0xffffffff00057882 */ /* 0x000fe20000000000 */
[----:B------:R-:W-:Y:S01]  /*3140*/  LOP3.LUT R25, RZ, R2, RZ, 0x33, !PT ;  /* 0x00000002ff197212 */ /* 0x000fe200078e33ff */
[----:B------:R-:W-:Y:S01]  /*3150*/  IMAD.MOV.U32 R20, RZ, RZ, R0 ;  /* 0x000000ffff147224 */ /* 0x000fe200078e0000 */
[----:B--2---:R-:W-:-:S04]  /*3160*/  ISETP.NE.U32.AND P0, PT, R4, 0x63, PT ;  /* 0x000000630400780c */ /* 0x004fc80003f05070 */
[----:B------:R-:W-:Y:S01]  /*3170*/  ISETP.NE.AND.EX P0, PT, R5, RZ, PT, P0 ;  /* 0x000000ff0500720c */ /* 0x000fe20003f05300 */
[----:B-1----:R-:W-:-:S12]  /*3180*/  BRA.DIV UR5, `(.L_x_55) ;  /* 0x0000008e05447947 */ /* 0x002fd8000b800000 */
[----:B------:R-:W-:-:S13]  /*3190*/  VOTE.ANY P0, !P0 ;  /* 0x0000000000ff7806 */ /* 0x000fda0004000100 */
.L_x_295:
[----:B------:R-:W-:Y:S05]  /*31a0*/  @!P0 BRA `(.L_x_56) ;  /* 0x0000000000788947 */ /* 0x000fea0003800000 */
[----:B------:R-:W-:-:S07]  /*31b0*/  IMAD.MOV.U32 R8, RZ, RZ, 0x24 ;  /* 0x00000024ff087424 */ /* 0x000fce00078e00ff */
.L_x_58:
[----:B------:R-:W-:Y:S02]  /*31c0*/  VIADD R7, R8, 0x1 ;  /* 0x0000000108077836 */ /* 0x000fe40000000000 */
[----:B------:R-:W-:Y:S02]  /*31d0*/  IMAD R20, R20, 0x41a7, RZ ;  /* 0x000041a714147824 */ /* 0x000fe400078e02ff */
[----:B------:R-:W0:Y:S01]  /*31e0*/  I2F.U32.RP R6, R7 ;  /* 0x0000000700067306 */ /* 0x000e220000209000 */
[----:B------:R-:W-:Y:S01]  /*31f0*/  IMAD.MOV R9, RZ, RZ, -R7 ;  /* 0x000000ffff097224 */ /* 0x000fe200078e0a07 */
[----:B------:R-:W-:Y:S02]  /*3200*/  ISETP.NE.U32.AND P1, PT, R7, RZ, PT ;  /* 0x000000ff0700720c */ /* 0x000fe40003f25070 */
[----:B------:R-:W-:-:S04]  /*3210*/  LOP3.LUT R20, R20, 0x7fffffff, RZ, 0xc0, !PT ;  /* 0x7fffffff14147812 */ /* 0x000fc800078ec0ff */
[----:B0-----:R-:W0:Y:S02]  /*3220*/  MUFU.RCP R6, R6 ;  /* 0x0000000600067308 */ /* 0x001e240000001000 */
[----:B0-----:R-:W-:-:S06]  /*3230*/  VIADD R4, R6, 0xffffffe ;  /* 0x0ffffffe06047836 */ /* 0x001fcc0000000000 */
[----:B------:R0:W1:Y:S02]  /*3240*/  F2I.FTZ.U32.TRUNC.NTZ R5, R4 ;  /* 0x0000000400057305 */ /* 0x000064000021f000 */
[----:B0-----:R-:W-:Y:S02]  /*3250*/  IMAD.MOV.U32 R4, RZ, RZ, RZ ;  /* 0x000000ffff047224 */ /* 0x001fe400078e00ff */
[----:B-1----:R-:W-:-:S04]  /*3260*/  IMAD R9, R9, R5, RZ ;  /* 0x0000000509097224 */ /* 0x002fc800078e02ff */
[----:B------:R-:W-:-:S06]  /*3270*/  IMAD.HI.U32 R5, R5, R9, R4 ;  /* 0x0000000905057227 */ /* 0x000fcc00078e0004 */
[----:B------:R-:W-:-:S04]  /*3280*/  IMAD.HI.U32 R5, R5, R20, RZ ;  /* 0x0000001405057227 */ /* 0x000fc800078e00ff */
[----:B------:R-:W-:-:S04]  /*3290*/  IMAD.MOV R5, RZ, RZ, -R5 ;  /* 0x000000ffff057224 */ /* 0x000fc800078e0a05 */
[----:B------:R-:W-:-:S05]  /*32a0*/  IMAD R6, R7, R5, R20 ;  /* 0x0000000507067224 */ /* 0x000fca00078e0214 */
[----:B------:R-:W-:-:S13]  /*32b0*/  ISETP.GE.U32.AND P0, PT, R6, R7, PT ;  /* 0x000000070600720c */ /* 0x000fda0003f06070 */
[----:B------:R-:W-:-:S05]  /*32c0*/  @P0 IMAD.IADD R6, R6, 0x1, -R7 ;  /* 0x0000000106060824 */ /* 0x000fca00078e0a07 */
[----:B------:R-:W-:-:S13]  /*32d0*/  ISETP.GE.U32.AND P0, PT, R6, R7, PT ;  /* 0x000000070600720c */ /* 0x000fda0003f06070 */
[----:B------:R-:W-:Y:S01]  /*32e0*/  @P0 IMAD.IADD R6, R6, 0x1, -R7 ;  /* 0x0000000106060824 */ /* 0x000fe200078e0a07 */
[----:B------:R-:W-:-:S04]  /*32f0*/  @!P1 LOP3.LUT R6, RZ, R7, RZ, 0x33, !PT ;  /* 0x00000007ff069212 */ /* 0x000fc800078e33ff */
[----:B------:R-:W-:Y:S05]  /*3300*/  NANOSLEEP R6 ;  /* 0x000000060000735d */ /* 0x000fea0003800000 */
[----:B------:R-:W2:Y:S01]  /*3310*/  LD.E.128.STRONG.GPU R4, desc[UR8][R12.64+0x200] ;  /* 0x000200080c047980 */ /* 0x000ea2000c10fd00 */
[----:B------:R-:W-:Y:S01]  /*3320*/  UMOV UR5, 0xffffffff ;  /* 0xffffffff00057882 */ /* 0x000fe20000000000 */
[----:B------:R-:W-:Y:S02]  /*3330*/  SHF.R.U32.HI R8, RZ, 0x1, R8 ;  /* 0x00000001ff087819 */ /* 0x000fe40000011608 */
[----:B--2---:R-:W-:-:S04]  /*3340*/  ISETP.NE.U32.AND P0, PT, R4, 0x63, PT ;  /* 0x000000630400780c */ /* 0x004fc80003f05070 */
[----:B------:R-:W-:Y:S01]  /*3350*/  ISETP.NE.AND.EX P0, PT, R5, RZ, PT, P0 ;  /* 0x000000ff0500720c */ /* 0x000fe20003f05300 */
[----:B------:R-:W-:-:S12]  /*3360*/  BRA.DIV UR5, `(.L_x_57) ;  /* 0x0000008a05ec7947 */ /* 0x000fd8000b800000 */
[----:B------:R-:W-:-:S13]  /*3370*/  VOTE.ANY P0, !P0 ;  /* 0x0000000000ff7806 */ /* 0x000fda0004000100 */
.L_x_298:
[----:B------:R-:W-:Y:S05]  /*3380*/  @P0 BRA `(.L_x_58) ;  /* 0xfffffffc008c0947 */ /* 0x000fea000383ffff */
.L_x_56:
[----:B------:R-:W-:Y:S01]  /*3390*/  UMOV UR5, 0xffffffff ;  /* 0xffffffff00057882 */ /* 0x000fe20000000000 */
[----:B------:R-:W-:-:S04]  /*33a0*/  ISETP.NE.U32.AND P0, PT, R4, 0x65, PT ;  /* 0x000000650400780c */ /* 0x000fc80003f05070 */
[----:B------:R-:W-:Y:S01]  /*33b0*/  ISETP.NE.AND.EX P0, PT, R5, RZ, PT, P0 ;  /* 0x000000ff0500720c */ /* 0x000fe20003f05300 */
[----:B------:R-:W-:-:S12]  /*33c0*/  BRA.DIV UR5, `(.L_x_59) ;  /* 0x0000008a05f47947 */ /* 0x000fd8000b800000 */
[----:B------:R-:W0:Y:S01]  /*33d0*/  S2R R8, SR_GEMASK ;  /* 0x0000000000087919 */ /* 0x000e220000003c00 */
[----:B------:R-:W-:Y:S01]  /*33e0*/  VOTE.ANY R10, PT, !P0 ;  /* 0x00000000000a7806 */ /* 0x000fe200040e0100 */
[----:B------:R-:W-:-:S03]  /*33f0*/  IMAD.IADD R0, R25, 0x1, R0 ;  /* 0x0000000119007824 */ /* 0x000fc600078e0200 */
[----:B0-----:R-:W-:-:S05]  /*3400*/  LOP3.LUT R10, R10, 0x80000000, R8, 0xec, !PT ;  /* 0x800000000a0a7812 */ /* 0x001fca00078eec08 */
[----:B------:R-:W-:-:S05]  /*3410*/  VIADD R9, R10, 0xffffffff ;  /* 0xffffffff0a097836 */ /* 0x000fca0000000000 */
[----:B------:R-:W-:-:S04]  /*3420*/  LOP3.LUT R10, R10, R9, RZ, 0xc, !PT ;  /* 0x000000090a0a7212 */ /* 0x000fc800078e0cff */
[----:B------:R-:W0:Y:S02]  /*3430*/  POPC R11, R10 ;  /* 0x0000000a000b7309 */ /* 0x000e240000000000 */
[----:B0-----:R-:W0:Y:S01]  /*3440*/  SHFL.DOWN PT, R9, R6, 0x1, R11 ;  /* 0x0820000006097989 */ /* 0x001e2200000e000b */
[----:B------:R-:W-:-:S03]  /*3450*/  ISETP.GE.AND P0, PT, R48, R11, PT ;  /* 0x0000000b3000720c */ /* 0x000fc60003f06270 */
[----:B------:R-:W1:Y:S01]  /*3460*/  SHFL.DOWN PT, R69, R7, 0x1, R11 ;  /* 0x0820000007457989 */ /* 0x000e6200000e000b */
[----:B0-----:R-:W-:-:S04]  /*3470*/  SEL R9, R9, RZ, !P0 ;  /* 0x000000ff09097207 */ /* 0x001fc80004000000 */
[----:B------:R-:W-:Y:S01]  /*3480*/  IADD3 R22, P1, PT, R6, R9, RZ ;  /* 0x0000000906167210 */ /* 0x000fe20007f3e0ff */
[----:B------:R-:W-:Y:S01]  /*3490*/  VIADD R9, R48, 0x2 ;  /* 0x0000000230097836 */ /* 0x000fe20000000000 */
[----:B-1----:R-:W-:-:S03]  /*34a0*/  SEL R23, R69, RZ, !P0 ;  /* 0x000000ff45177207 */ /* 0x002fc60004000000 */
[----:B------:R-:W0:Y:S01]  /*34b0*/  SHFL.DOWN PT, R21, R22, 0x2, R11 ;  /* 0x0840000016157989 */ /* 0x000e2200000e000b */
[----:B------:R-:W-:Y:S01]  /*34c0*/  ISETP.GT.AND P0, PT, R9, R11, PT ;  /* 0x0000000b0900720c */ /* 0x000fe20003f04270 */
[----:B------:R-:W-:-:S05]  /*34d0*/  IMAD.X R23, R7, 0x1, R23, P1 ;  /* 0x0000000107177824 */ /* 0x000fca00008e0617 */
[----:B------:R-:W1:Y:S01]  /*34e0*/  SHFL.DOWN PT, R69, R23, 0x2, R11 ;  /* 0x0840000017457989 */ /* 0x000e6200000e000b */
[----:B0-----:R-:W-:-:S04]  /*34f0*/  SEL R21, R21, RZ, !P0 ;  /* 0x000000ff15157207 */ /* 0x001fc80004000000 */
[----:B------:R-:W-:Y:S01]  /*3500*/  IADD3 R7, P1, PT, R21, R22, RZ ;  /* 0x0000001615077210 */ /* 0x000fe20007f3e0ff */
[C---:B------:R-:W-:Y:S01]  /*3510*/  VIADD R21, R48.reuse, 0x4 ;  /* 0x0000000430157836 */ /* 0x040fe20000000000 */
[----:B-1----:R-:W-:Y:S01]  /*3520*/  SEL R26, R69, RZ, !P0 ;  /* 0x000000ff451a7207 */ /* 0x002fe20004000000 */
[----:B------:R-:W-:Y:S02]  /*3530*/  VIADD R22, R48, 0x8 ;  /* 0x0000000830167836 */ /* 0x000fe40000000000 */
[----:B------:R-:W0:Y:S01]  /*3540*/  SHFL.DOWN PT, R6, R7, 0x4, R11 ;  /* 0x0880000007067989 */ /* 0x000e2200000e000b */
[----:B------:R-:W-:Y:S01]  /*3550*/  ISETP.GT.AND P0, PT, R21, R11, PT ;  /* 0x0000000b1500720c */ /* 0x000fe20003f04270 */
[----:B------:R-:W-:-:S05]  /*3560*/  IMAD.X R26, R26, 0x1, R23, P1 ;  /* 0x000000011a1a7824 */ /* 0x000fca00008e0617 */
[----:B------:R-:W1:Y:S01]  /*3570*/  SHFL.DOWN PT, R69, R26, 0x4, R11 ;  /* 0x088000001a457989 */ /* 0x000e6200000e000b */
[----:B0-----:R-:W-:-:S04]  /*3580*/  SEL R6, R6, RZ, !P0 ;  /* 0x000000ff06067207 */ /* 0x001fc80004000000 */
[----:B------:R-:W-:Y:S02]  /*3590*/  IADD3 R23, P1, PT, R6, R7, RZ ;  /* 0x0000000706177210 */ /* 0x000fe40007f3e0ff */
[----:B-1----:R-:W-:-:S03]  /*35a0*/  SEL R24, R69, RZ, !P0 ;  /* 0x000000ff45187207 */ /* 0x002fc60004000000 */
[----:B------:R-:W0:Y:S01]  /*35b0*/  SHFL.DOWN PT, R6, R23, 0x8, R11 ;  /* 0x0900000017067989 */ /* 0x000e2200000e000b */
[----:B------:R-:W-:Y:S01]  /*35c0*/  ISETP.GT.AND P0, PT, R22, R11, PT ;  /* 0x0000000b1600720c */ /* 0x000fe20003f04270 */
[----:B------:R-:W-:Y:S02]  /*35d0*/  IMAD.X R24, R24, 0x1, R26, P1 ;  /* 0x0000000118187824 */ /* 0x000fe400008e061a */
[----:B------:R-:W1:Y:S03]  /*35e0*/  LDC.64 R26, c[0x0][0x3a8] ;  /* 0x0000ea00ff1a7b82 */ /* 0x000e660000000a00 */
[----:B------:R-:W2:Y:S01]  /*35f0*/  SHFL.DOWN PT, R69, R24, 0x8, R11 ;  /* 0x0900000018457989 */ /* 0x000ea200000e000b */
[----:B0-----:R-:W-:-:S04]  /*3600*/  SEL R6, R6, RZ, !P0 ;  /* 0x000000ff06067207 */ /* 0x001fc80004000000 */
[----:B------:R-:W-:Y:S01]  /*3610*/  IADD3 R7, P1, PT, R6, R23, RZ ;  /* 0x0000001706077210 */ /* 0x000fe20007f3e0ff */
[----:B------:R-:W-:Y:S01]  /*3620*/  VIADD R23, R48, 0x10 ;  /* 0x0000001030177836 */ /* 0x000fe20000000000 */
[----:B-1----:R-:W-:Y:S02]  /*3630*/  IADD3 R26, P3, PT, R26, 0x200, RZ ;  /* 0x000002001a1a7810 */ /* 0x002fe40007f7e0ff */
[----:B--2---:R-:W-:Y:S01]  /*3640*/  SEL R50, R69, RZ, !P0 ;  /* 0x000000ff45327207 */ /* 0x004fe20004000000 */
[----:B------:R-:W0:Y:S01]  /*3650*/  SHFL.DOWN PT, R6, R7, 0x10, R11 ;  /* 0x0a00000007067989 */ /* 0x000e2200000e000b */
[----:B------:R-:W-:Y:S01]  /*3660*/  ISETP.NE.U32.AND P0, PT, R4, 0x65, PT ;  /* 0x000000650400780c */ /* 0x000fe20003f05070 */
[----:B------:R-:W-:Y:S02]  /*3670*/  IMAD.X R53, RZ, RZ, R27, P3 ;  /* 0x000000ffff357224 */ /* 0x000fe400018e061b */
[----:B------:R-:W-:Y:S01]  /*3680*/  IMAD.X R50, R50, 0x1, R24, P1 ;  /* 0x0000000132327824 */ /* 0x000fe200008e0618 */
[----:B------:R-:W-:-:S02]  /*3690*/  ISETP.NE.AND.EX P0, PT, R5, RZ, PT, P0 ;  /* 0x000000ff0500720c */ /* 0x000fc40003f05300 */
[----:B------:R-:W-:Y:S02]  /*36a0*/  ISETP.GT.AND P1, PT, R23, R11, PT ;  /* 0x0000000b1700720c */ /* 0x000fe40003f24270 */
[----:B------:R-:W1:Y:S09]  /*36b0*/  SHFL.DOWN PT, R69, R50, 0x10, R11 ;  /* 0x0a00000032457989 */ /* 0x000e7200000e000b */
[----:B------:R-:W-:-:S02]  /*36c0*/  VOTE.ALL P0, P0 ;  /* 0x0000000000ff7806 */ /* 0x000fc40000000000 */
[----:B0-----:R-:W-:-:S04]  /*36d0*/  SEL R6, R6, RZ, !P1 ;  /* 0x000000ff06067207 */ /* 0x001fc80004800000 */
[----:B------:R-:W-:Y:S02]  /*36e0*/  IADD3 R24, P2, PT, R6, R7, RZ ;  /* 0x0000000706187210 */ /* 0x000fe40007f5e0ff */
[----:B-1----:R-:W-:-:S05]  /*36f0*/  SEL R69, R69, RZ, !P1 ;  /* 0x000000ff45457207 */ /* 0x002fca0004800000 */
[----:B------:R-:W-:-:S07]  /*3700*/  IMAD.X R25, R69, 0x1, R50, P2 ;  /* 0x0000000145197824 */ /* 0x000fce00010e0632 */
.L_x_312:
[----:B------:R-:W-:Y:S05]  /*3710*/  @!P0 BRA `(.L_x_60) ;  /* 0x00000004006c8947 */ /* 0x000fea0003800000 */
[----:B------:R-:W-:-:S07]  /*3720*/  IMAD.MOV.U32 R49, RZ, RZ, 0x24 ;  /* 0x00000024ff317424 */ /* 0x000fce00078e00ff */
.L_x_66:
[----:B------:R-:W-:Y:S02]  /*3730*/  IMAD.MOV.U32 R27, RZ, RZ, R53 ;  /* 0x000000ffff1b7224 */ /* 0x000fe400078e0035 */
[----:B------:R-:W-:-:S05]  /*3740*/  IMAD.WIDE R12, R0, 0x10, R26 ;  /* 0x00000010000c7825 */ /* 0x000fca00078e021a */
[----:B------:R-:W2:Y:S01]  /*3750*/  LD.E.128.STRONG.GPU R4, desc[UR8][R12.64+-0x200] ;  /* 0xfffe00080c047980 */ /* 0x000ea2000c10fd00 */
[----:B------:R-:W-:Y:S05]  /*3760*/  YIELD ;  /* 0x0000000000007946 */ /* 0x000fea0003800000 */
[----:B------:R-:W-:Y:S01]  /*3770*/  UMOV UR5, 0xffffffff ;  /* 0xffffffff00057882 */ /* 0x000fe20000000000 */
[----:B------:R-:W-:Y:S02]  /*3780*/  SHF.R.U32.HI R49, RZ, 0x1, R49 ;  /* 0x00000001ff317819 */ /* 0x000fe40000011631 */
[----:B--2---:R-:W-:-:S04]  /*3790*/  ISETP.NE.U32.AND P0, PT, R4, 0x63, PT ;  /* 0x000000630400780c */ /* 0x004fc80003f05070 */
[----:B------:R-:W-:Y:S01]  /*37a0*/  ISETP.NE.AND.EX P0, PT, R5, RZ, PT, P0 ;  /* 0x000000ff0500720c */ /* 0x000fe20003f05300 */
[----:B------:R-:W-:-:S12]  /*37b0*/  BRA.DIV UR5, `(.L_x_61) ;  /* 0x0000008e05907947 */ /* 0x000fd8000b800000 */
[----:B------:R-:W-:-:S13]  /*37c0*/  VOTE.ANY P0, !P0 ;  /* 0x0000000000ff7806 */ /* 0x000fda0004000100 */
.L_x_315:
[----:B------:R-:W-:Y:S05]  /*37d0*/  @!P0 BRA `(.L_x_62) ;  /* 0x0000000000788947 */ /* 0x000fea0003800000 */
[----:B------:R-:W-:-:S07]  /*37e0*/  IMAD.MOV.U32 R11, RZ, RZ, R49 ;  /* 0x000000ffff0b7224 */ /* 0x000fce00078e0031 */
.L_x_64:
        /* <DEDUP_REMOVED lines=28> */
.L_x_318:
[----:B------:R-:W-:Y:S05]  /*39b0*/  @P0 BRA `(.L_x_64) ;  /* 0xfffffffc008c0947 */ /* 0x000fea000383ffff */
.L_x_62:
[----:B------:R-:W-:Y:S01]  /*39c0*/  UMOV UR5, 0xffffffff ;  /* 0xffffffff00057882 */ /* 0x000fe20000000000 */
[----:B------:R-:W-:-:S04]  /*39d0*/  ISETP.NE.U32.AND P0, PT, R4, 0x65, PT ;  /* 0x000000650400780c */ /* 0x000fc80003f05070 */
[----:B------:R-:W-:Y:S01]  /*39e0*/  ISETP.NE.AND.EX P0, PT, R5, RZ, PT, P0 ;  /* 0x000000ff0500720c */ /* 0x000fe20003f05300 */
[----:B------:R-:W-:-:S12]  /*39f0*/  BRA.DIV UR5, `(.L_x_65) ;  /* 0x0000008e05407947 */ /* 0x000fd8000b800000 */
[----:B------:R-:W-:Y:S01]  /*3a00*/  VOTE.ANY R10, PT, !P0 ;  /* 0x00000000000a7806 */ /* 0x000fe200040e0100 */
[----:B------:R-:W-:-:S03]  /*3a10*/  VIADD R0, R0, 0xffffffe0 ;  /* 0xffffffe000007836 */ /* 0x000fc60000000000 */
[----:B------:R-:W-:-:S05]  /*3a20*/  LOP3.LUT R10, R10, 0x80000000, R8, 0xec, !PT ;  /* 0x800000000a0a7812 */ /* 0x000fca00078eec08 */
[----:B------:R-:W-:-:S05]  /*3a30*/  VIADD R11, R10, 0xffffffff ;  /* 0xffffffff0a0b7836 */ /* 0x000fca0000000000 */
[----:B------:R-:W-:-:S06]  /*3a40*/  LOP3.LUT R11, R10, R11, RZ, 0xc, !PT ;  /* 0x0000000b0a0b7212 */ /* 0x000fcc00078e0cff */
[----:B------:R-:W0:Y:S02]  /*3a50*/  POPC R11, R11 ;  /* 0x0000000b000b7309 */ /* 0x000e240000000000 */
[----:B0-----:R-:W0:Y:S01]  /*3a60*/  SHFL.DOWN PT, R27, R6, 0x1, R11 ;  /* 0x08200000061b7989 */ /* 0x001e2200000e000b */
[----:B------:R-:W-:-:S03]  /*3a70*/  ISETP.GE.AND P0, PT, R48, R11, PT ;  /* 0x0000000b3000720c */ /* 0x000fc60003f06270 */
[----:B------:R-:W1:Y:S01]  /*3a80*/  SHFL.DOWN PT, R69, R7, 0x1, R11 ;  /* 0x0820000007457989 */ /* 0x000e6200000e000b */
[----:B0-----:R-:W-:-:S04]  /*3a90*/  SEL R27, R27, RZ, !P0 ;  /* 0x000000ff1b1b7207 */ /* 0x001fc80004000000 */
[----:B------:R-:W-:Y:S02]  /*3aa0*/  IADD3 R54, P1, PT, R6, R27, RZ ;  /* 0x0000001b06367210 */ /* 0x000fe40007f3e0ff */
[----:B-1----:R-:W-:Y:S02]  /*3ab0*/  SEL R51, R69, RZ, !P0 ;  /* 0x000000ff45337207 */ /* 0x002fe40004000000 */
[----:B------:R-:W-:Y:S01]  /*3ac0*/  ISETP.GT.AND P0, PT, R9, R11, PT ;  /* 0x0000000b0900720c */ /* 0x000fe20003f04270 */
[----:B------:R-:W0:Y:S02]  /*3ad0*/  SHFL.DOWN PT, R27, R54, 0x2, R11 ;  /* 0x08400000361b7989 */ /* 0x000e2400000e000b */
[----:B------:R-:W-:-:S05]  /*3ae0*/  IMAD.X R51, R7, 0x1, R51, P1 ;  /* 0x0000000107337824 */ /* 0x000fca00008e0633 */
[----:B------:R-:W1:Y:S01]  /*3af0*/  SHFL.DOWN PT, R69, R51, 0x2, R11 ;  /* 0x0840000033457989 */ /* 0x000e6200000e000b */
[----:B0-----:R-:W-:-:S04]  /*3b00*/  SEL R27, R27, RZ, !P0 ;  /* 0x000000ff1b1b7207 */ /* 0x001fc80004000000 */
[----:B------:R-:W-:Y:S02]  /*3b10*/  IADD3 R50, P1, PT, R27, R54, RZ ;  /* 0x000000361b327210 */ /* 0x000fe40007f3e0ff */
[----:B-1----:R-:W-:-:S03]  /*3b20*/  SEL R52, R69, RZ, !P0 ;  /* 0x000000ff45347207 */ /* 0x002fc60004000000 */
        /* <DEDUP_REMOVED lines=15> */
[----:B------:R-:W-:Y:S01]  /*3c20*/  ISETP.NE.U32.AND P0, PT, R4, 0x65, PT ;  /* 0x000000650400780c */ /* 0x000fe20003f05070 */
[----:B------:R-:W-:-:S03]  /*3c30*/  IMAD.X R50, R50, 0x1, R51, P1 ;  /* 0x0000000132327824 */ /* 0x000fc600008e0633 */
[----:B------:R-:W-:Y:S02]  /*3c40*/  ISETP.NE.AND.EX P0, PT, R5, RZ, PT, P0 ;  /* 0x000000ff0500720c */ /* 0x000fe40003f05300 */
[----:B------:R-:W-:Y:S01]  /*3c50*/  ISETP.GT.AND P1, PT, R23, R11, PT ;  /* 0x0000000b1700720c */ /* 0x000fe20003f24270 */
[----:B------:R-:W1:Y:S10]  /*3c60*/  SHFL.DOWN PT, R69, R50, 0x10, R11 ;  /* 0x0a00000032457989 */ /* 0x000e7400000e000b */
[----:B------:R-:W-:-:S02]  /*3c70*/  VOTE.ALL P0, P0 ;  /* 0x0000000000ff7806 */ /* 0x000fc40000000000 */
[----:B0-----:R-:W-:-:S04]  /*3c80*/  SEL R5, R6, RZ, !P1 ;  /* 0x000000ff06057207 */ /* 0x001fc80004800000 */
[----:B------:R-:W-:Y:S02]  /*3c90*/  IADD3 R24, P2, P3, R5, R7, R24 ;  /* 0x0000000705187210 */ /* 0x000fe40007b5e018 */
[----:B-1----:R-:W-:-:S04]  /*3ca0*/  SEL R4, R69, RZ, !P1 ;  /* 0x000000ff45047207 */ /* 0x002fc80004800000 */
[----:B------:R-:W-:-:S07]  /*3cb0*/  IADD3.X R25, PT, PT, R4, R50, R25, P2, P3 ;  /* 0x0000003204197210 */ /* 0x000fce00017e6419 */
.L_x_332:
[----:B------:R-:W-:Y:S05]  /*3cc0*/  @P0 BRA `(.L_x_66) ;  /* 0xfffffff800980947 */ /* 0x000fea000383ffff */
.L_x_60:
[----:B------:R-:W-:Y:S01]  /*3cd0*/  ISETP.NE.AND P0, PT, R48, RZ, PT ;  /* 0x000000ff3000720c */ /* 0x000fe20003f05270 */
[----:B------:R-:W-:Y:S01]  /*3ce0*/  BSSY.RECONVERGENT B0, `(.L_x_67) ;  /* 0x0000010000007945 */ /* 0x000fe20003800200 */
[----:B------:R-:W-:-:S11]  /*3cf0*/  ISETP.NE.AND P1, PT, R2, RZ, PT ;  /* 0x000000ff0200720c */ /* 0x000fd60003f25270 */
[----:B------:R-:W0:Y:S01]  /*3d00*/  @!P0 S2R R5, SR_CgaCtaId ;  /* 0x0000000000058919 */ /* 0x000e220000008800 */
[----:B------:R-:W-:-:S04]  /*3d10*/  @!P0 MOV R0, 0x400 ;  /* 0x0000040000008802 */ /* 0x000fc80000000f00 */
[----:B0-----:R-:W-:Y:S01]  /*3d20*/  @!P0 LEA R9, R5, R0, 0x18 ;  /* 0x0000000005098211 */ /* 0x001fe200078ec0ff */
[----:B------:R-:W-:Y:S06]  /*3d30*/  @P1 BRA `(.L_x_68) ;  /* 0x0000000000281947 */ /* 0x000fec0003800000 */
[----:B------:R-:W0:Y:S01]  /*3d40*/  S2UR UR6, SR_CgaCtaId ;  /* 0x00000000000679c3 */ /* 0x000e220000008800 */
[----:B------:R-:W-:Y:S01]  /*3d50*/  IADD3 R6, P1, PT, R24, R18, RZ ;  /* 0x0000001218067210 */ /* 0x000fe20007f3e0ff */
[----:B------:R-:W-:Y:S01]  /*3d60*/  UMOV UR5, 0x400 ;  /* 0x0000040000057882 */ /* 0x000fe20000000000 */
[----:B------:R-:W-:Y:S02]  /*3d70*/  IMAD.MOV.U32 R4, RZ, RZ, 0x65 ;  /* 0x00000065ff047424 */ /* 0x000fe400078e00ff */
[----:B------:R-:W-:Y:S02]  /*3d80*/  IMAD.MOV.U32 R5, RZ, RZ, 0x0 ;  /* 0x00000000ff057424 */ /* 0x000fe400078e00ff */
[----:B------:R-:W-:-:S05]  /*3d90*/  IMAD.X R7, R25, 0x1, R19, P1 ;  /* 0x0000000119077824 */ /* 0x000fca00008e0613 */
[----:B------:R1:W-:Y:S01]  /*3da0*/  ST.E.128.STRONG.GPU desc[UR8][R14.64+0x200], R4 ;  /* 0x000200040e007985 */ /* 0x0003e2000c10fd08 */
[----:B0-----:R-:W-:-:S09]  /*3db0*/  ULEA UR5, UR6, UR5, 0x18 ;  /* 0x0000000506057291 */ /* 0x001fd2000f8ec0ff */
[----:B------:R1:W-:Y:S04]  /*3dc0*/  STS.64 [UR5+0xb0], R6 ;  /* 0x0000b006ff007988 */ /* 0x0003e80008000a05 */
[----:B------:R1:W-:Y:S02]  /*3dd0*/  STS.64 [UR5+0xa8], R24 ;  /* 0x0000a818ff007988 */ /* 0x0003e40008000a05 */
.L_x_68:
[----:B------:R-:W-:Y:S05]  /*3de0*/  BSYNC.RECONVERGENT B0 ;  /* 0x0000000000007941 */ /* 0x000fea0003800200 */
.L_x_67:
[----:B------:R0:W-:Y:S01]  /*3df0*/  @!P0 STS.64 [R9+0x90], R24 ;  /* 0x0000901809008388 */ /* 0x0001e20000000a00 */
[----:B------:R-:W-:Y:S02]  /*3e00*/  IMAD.MOV.U32 R11, RZ, RZ, R16 ;  /* 0x000000ffff0b7224 */ /* 0x000fe400078e0010 */
[----:B------:R-:W-:Y:S02]  /*3e10*/  IMAD.MOV.U32 R13, RZ, RZ, R17 ;  /* 0x000000ffff0d7224 */ /* 0x000fe400078e0011 */
[----:B------:R-:W-:Y:S02]  /*3e20*/  @!P0 IMAD.MOV.U32 R11, RZ, RZ, R24 ;  /* 0x000000ffff0b8224 */ /* 0x000fe400078e0018 */
[----:B------:R-:W-:-:S07]  /*3e30*/  @!P0 IMAD.MOV.U32 R13, RZ, RZ, R25 ;  /* 0x000000ffff0d8224 */ /* 0x000fce00078e0019 */
.L_x_54:
[----:B------:R-:W2:Y:S01]  /*3e40*/  LDC R20, c[0x0][0x3b0] ;  /* 0x0000ec00ff147b82 */ /* 0x000ea20000000800 */
[----:B------:R-:W-:Y:S05]  /*3e50*/  WARPSYNC.ALL ;  /* 0x0000000000007948 */ /* 0x000fea0003800000 */
[CC--:B--2---:R-:W-:Y:S02]  /*3e60*/  ISETP.GT.AND P2, PT, R3.reuse, R20.reuse, PT ;  /* 0x000000140300720c */ /* 0x0c4fe40003f44270 */
[----:B------:R-:W-:Y:S01]  /*3e70*/  ISETP.GT.AND P1, PT, R3, R20, PT ;  /* 0x000000140300720c */ /* 0x000fe20003f24270 */
[----:B------:R-:W2:Y:S08]  /*3e80*/  S2UR UR5, SR_CgaCtaId ;  /* 0x00000000000579c3 */ /* 0x000eb00000008800 */
[----:B------:R-:W-:Y:S01]  /*3e90*/  BAR.SYNC.DEFER_BLOCKING 0x0 ;  /* 0x0000000000007b1d */ /* 0x000fe20000010000 */
[----:B------:R-:W-:-:S05]  /*3ea0*/  ISETP.NE.AND P0, PT, R2, RZ, PT ;  /* 0x000000ff0200720c */ /* 0x000fca0003f05270 */
[----:B------:R-:W-:Y:S01]  /*3eb0*/  UMOV UR4, 0x400 ;  /* 0x0000040000047882 */ /* 0x000fe20000000000 */
[----:B------:R-:W-:Y:S01]  /*3ec0*/  BSSY.RECONVERGENT B0, `(.L_x_69) ;  /* 0x0000015000007945 */ /* 0x000fe20003800200 */
[----:B--2---:R-:W-:Y:S01]  /*3ed0*/  ULEA UR4, UR5, UR4, 0x18 ;  /* 0x0000000405047291 */ /* 0x004fe2000f8ec0ff */
[----:B------:R-:W2:Y:S08]  /*3ee0*/  LDCU UR5, c[0x0][0x3b4] ;  /* 0x00007680ff0577ac */ /* 0x000eb00008000800 */
[----:B0-----:R-:W0:Y:S04]  /*3ef0*/  LDS.64 R8, [UR4+0x90] ;  /* 0x00009004ff087984 */ /* 0x001e280008000a00 */
[----:B-1----:R-:W-:Y:S04]  /*3f00*/  LDS.64 R6, [UR4+0xa8] ;  /* 0x0000a804ff067984 */ /* 0x002fe80008000a00 */
[----:B------:R-:W1:Y:S01]  /*3f10*/  LDS.64 R4, [UR4+0xb8] ;  /* 0x0000b804ff047984 */ /* 0x000e620008000a00 */
[----:B0-----:R-:W-:-:S02]  /*3f20*/  SEL R0, R8, RZ, P0 ;  /* 0x000000ff08007207 */ /* 0x001fc40000000000 */
[----:B------:R-:W-:Y:S01]  /*3f30*/  SEL R8, R9, RZ, P0 ;  /* 0x000000ff09087207 */ /* 0x000fe20000000000 */
[----:B------:R-:W-:Y:S08]  /*3f40*/  BAR.SYNC.DEFER_BLOCKING 0x0 ;  /* 0x0000000000007b1d */ /* 0x000ff00000010000 */
[----:B------:R-:W-:Y:S01]  /*3f50*/  BAR.SYNC.DEFER_BLOCKING 0x0 ;  /* 0x0000000000007b1d */ /* 0x000fe20000010000 */
[----:B------:R-:W-:Y:S01]  /*3f60*/  IADD3 R14, P0, PT, R11, R0, RZ ;  /* 0x000000000b0e7210 */ /* 0x000fe20007f1e0ff */
[----:B-1----:R-:W-:-:S02]  /*3f70*/  IMAD.IADD R9, R5, 0x1, R4 ;  /* 0x0000000105097824 */ /* 0x002fc400078e0204 */
[----:B------:R-:W-:Y:S02]  /*3f80*/  IMAD.IADD R0, R5, 0x1, -R6 ;  /* 0x0000000105007824 */ /* 0x000fe400078e0a06 */
[----:B------:R-:W-:Y:S02]  /*3f90*/  IMAD.X R15, R13, 0x1, R8, P0 ;  /* 0x000000010d0f7824 */ /* 0x000fe400000e0608 */
[----:B------:R-:W-:Y:S02]  /*3fa0*/  IMAD R8, R2, 0xb, R6 ;  /* 0x0000000b02087824 */ /* 0x000fe400078e0206 */
[----:B------:R-:W-:-:S03]  /*3fb0*/  @P2 IMAD.IADD R10, R15, 0x1, -R7 ;  /* 0x000000010f0a2824 */ /* 0x000fc600078e0a07 */
[----:B------:R-:W-:Y:S01]  /*3fc0*/  IADD3 R8, PT, PT, R7, R8, R9 ;  /* 0x0000000807087210 */ /* 0x000fe20007ffe009 */
[----:B--2---:R-:W-:Y:S06]  /*3fd0*/  @P2 BRA `(.L_x_70) ;  /* 0x00000000000c2947 */ /* 0x004fec0003800000 */
[----:B------:R-:W-:-:S13]  /*3fe0*/  ISETP.GE.AND P0, PT, R3, UR5, PT ;  /* 0x0000000503007c0c */ /* 0x000fda000bf06270 */
[----:B------:R-:W-:Y:S01]  /*3ff0*/  @!P0 IMAD.IADD R10, R0, 0x1, R14 ;  /* 0x00000001000a8824 */ /* 0x000fe200078e020e */
[----:B------:R-:W-:-:S07]  /*4000*/  @P0 IADD3 R10, PT, PT, R8, -R14, -R15 ;  /* 0x8000000e080a0210 */ /* 0x000fce0007ffe80f */
.L_x_70:
[----:B------:R-:W-:Y:S05]  /*4010*/  BSYNC.RECONVERGENT B0 ;  /* 0x0000000000007941 */ /* 0x000fea0003800200 */
.L_x_69:
[----:B------:R-:W-:Y:S01]  /*4020*/  ISETP.GE.AND P0, PT, R3, UR5, PT ;  /* 0x0000000503007c0c */ /* 0x000fe2000bf06270 */
[----:B------:R-:W-:Y:S01]  /*4030*/  BSSY.RECONVERGENT B0, `(.L_x_71) ;  /* 0x0000015000007945 */ /* 0x000fe20003800200 */
[----:B------:R-:W-:Y:S02]  /*4040*/  ISETP.GT.AND P4, PT, R28, R20, PT ;  /* 0x000000141c00720c */ /* 0x000fe40003f84270 */
[----:B------:R-:W-:Y:S02]  /*4050*/  SEL R11, RZ, 0x1, P0 ;  /* 0x00000001ff0b7807 */ /* 0x000fe40000000000 */
[----:B------:R-:W-:Y:S02]  /*4060*/  SEL R12, RZ, 0x1, !P1 ;  /* 0x00000001ff0c7807 */ /* 0x000fe40004800000 */
[----:B------:R-:W-:Y:S02]  /*4070*/  SEL R11, R11, RZ, !P1 ;  /* 0x000000ff0b0b7207 */ /* 0x000fe40004800000 */
[----:B------:R-:W-:-:S02]  /*4080*/  LEA R10, R10, UR4, 0x2 ;  /* 0x000000040a0a7c11 */ /* 0x000fc4000f8e10ff */
[C---:B------:R-:W-:Y:S02]  /*4090*/  IADD3 R11, P1, PT, R14.reuse, R11, RZ ;  /* 0x0000000b0e0b7210 */ /* 0x040fe40007f3e0ff */
[----:B------:R-:W-:Y:S01]  /*40a0*/  ISETP.GT.AND P0, PT, R29, R20, PT ;  /* 0x000000141d00720c */ /* 0x000fe20003f04270 */
[----:B------:R0:W-:Y:S01]  /*40b0*/  STS [R10], R3 ;  /* 0x000000030a007388 */ /* 0x0001e20000000800 */
[----:B------:R-:W-:Y:S01]  /*40c0*/  IADD3 R17, P5, PT, R14, R38, RZ ;  /* 0x000000260e117210 */ /* 0x000fe20007fbe0ff */
[----:B------:R-:W-:Y:S01]  /*40d0*/  IMAD.X R13, R15, 0x1, R12, P1 ;  /* 0x000000010f0d7824 */ /* 0x000fe200008e060c */
[----:B------:R-:W-:Y:S02]  /*40e0*/  ISETP.GE.AND P6, PT, R30, UR5, PT ;  /* 0x000000051e007c0c */ /* 0x000fe4000bfc6270 */
[----:B------:R-:W-:Y:S02]  /*40f0*/  ISETP.GE.AND P3, PT, R34, UR5, PT ;  /* 0x0000000522007c0c */ /* 0x000fe4000bf66270 */
[----:B------:R-:W-:-:S02]  /*4100*/  ISETP.GE.AND P2, PT, R35, UR5, PT ;  /* 0x0000000523007c0c */ /* 0x000fc4000bf46270 */
[----:B------:R-:W-:Y:S01]  /*4110*/  ISETP.GE.AND P1, PT, R36, UR5, PT ;  /* 0x0000000524007c0c */ /* 0x000fe2000bf26270 */
[----:B0-----:R-:W-:Y:S01]  /*4120*/  @P4 IMAD.IADD R3, R13, 0x1, -R7 ;  /* 0x000000010d034824 */ /* 0x001fe200078e0a07 */
[----:B------:R-:W-:Y:S11]  /*4130*/  @P4 BRA `(.L_x_72) ;  /* 0x0000000000104947 */ /* 0x000ff60003800000 */
[----:B------:R-:W-:-:S13]  /*4140*/  ISETP.GE.AND P4, PT, R28, UR5, PT ;  /* 0x000000051c007c0c */ /* 0x000fda000bf86270 */
[----:B------:R-:W-:Y:S01]  /*4150*/  @P4 IADD3 R10, PT, PT, R8, -R11, -R13 ;  /* 0x8000000b080a4210 */ /* 0x000fe20007ffe80d */
[----:B------:R-:W-:-:S04]  /*4160*/  @!P4 IMAD.IADD R3, R0, 0x1, R11 ;  /* 0x000000010003c824 */ /* 0x000fc800078e020b */
[----:B------:R-:W-:-:S07]  /*4170*/  @P4 VIADD R3, R10, 0x1 ;  /* 0x000000010a034836 */ /* 0x000fce0000000000 */
.L_x_72:
[----:B------:R-:W-:Y:S05]  /*4180*/  BSYNC.RECONVERGENT B0 ;  /* 0x0000000000007941 */ /* 0x000fea0003800200 */
.L_x_71:
[----:B------:R-:W-:Y:S01]  /*4190*/  IMAD.X R11, R15, 0x1, R40, P5 ;  /* 0x000000010f0b7824 */ /* 0x000fe200028e0628 */
[----:B------:R-:W-:Y:S01]  /*41a0*/  BSSY.RECONVERGENT B0, `(.L_x_73) ;  /* 0x000000a000007945 */ /* 0x000fe20003800200 */
[CC--:B------:R-:W-:Y:S02]  /*41b0*/  ISETP.GT.AND P4, PT, R30.reuse, R20.reuse, PT ;  /* 0x000000141e00720c */ /* 0x0c0fe40003f84270 */
[----:B------:R-:W-:Y:S01]  /*41c0*/  ISETP.GT.AND P5, PT, R30, R20, PT ;  /* 0x000000141e00720c */ /* 0x000fe20003fa4270 */
[----:B------:R-:W-:Y:S01]  /*41d0*/  @P0 IMAD.IADD R10, R11, 0x1, -R7 ;  /* 0x000000010b0a0824 */ /* 0x000fe200078e0a07 */
[----:B------:R-:W-:Y:S01]  /*41e0*/  SEL R12, RZ, 0x1, P6 ;  /* 0x00000001ff0c7807 */ /* 0x000fe20003000000 */
[----:B------:R-:W-:Y:S10]  /*41f0*/  @P0 BRA `(.L_x_74) ;  /* 0x0000000000100947 */ /* 0x000ff40003800000 */
[----:B------:R-:W-:-:S13]  /*4200*/  ISETP.GE.AND P0, PT, R29, UR5, PT ;  /* 0x000000051d007c0c */ /* 0x000fda000bf06270 */
[----:B------:R-:W-:Y:S01]  /*4210*/  @P0 IADD3 R11, PT, PT, R8, -R17, -R11 ;  /* 0x80000011080b0210 */ /* 0x000fe20007ffe80b */
[----:B------:R-:W-:-:S04]  /*4220*/  @!P0 IMAD.IADD R10, R0, 0x1, R17 ;  /* 0x00000001000a8824 */ /* 0x000fc800078e0211 */
[----:B------:R-:W-:-:S07]  /*4230*/  @P0 VIADD R10, R11, 0x2 ;  /* 0x000000020b0a0836 */ /* 0x000fce0000000000 */
.L_x_74:
[----:B------:R-:W-:Y:S05]  /*4240*/  BSYNC.RECONVERGENT B0 ;  /* 0x0000000000007941 */ /* 0x000fea0003800200 */
.L_x_73:
[----:B------:R-:W-:Y:S01]  /*4250*/  IADD3 R39, P6, PT, R14, R39, RZ ;  /* 0x000000270e277210 */ /* 0x000fe20007fde0ff */
[----:B------:R-:W-:Y:S01]  /*4260*/  BSSY.RECONVERGENT B0, `(.L_x_75) ;  /* 0x000000f000007945 */ /* 0x000fe20003800200 */
[----:B------:R-:W-:Y:S02]  /*4270*/  SEL R12, R12, RZ, !P4 ;  /* 0x000000ff0c0c7207 */ /* 0x000fe40006000000 */
[----:B------:R-:W-:Y:S01]  /*4280*/  SEL R16, RZ, 0x1, !P4 ;  /* 0x00000001ff107807 */ /* 0x000fe20006000000 */
[----:B------:R-:W-:Y:S01]  /*4290*/  IMAD.X R13, R15, 0x1, R42, P6 ;  /* 0x000000010f0d7824 */ /* 0x000fe200030e062a */
[----:B------:R-:W-:Y:S02]  /*42a0*/  IADD3 R17, P6, PT, R39, R12, RZ ;  /* 0x0000000c27117210 */ /* 0x000fe40007fde0ff */
[----:B------:R-:W-:Y:S01]  /*42b0*/  ISETP.GT.AND P0, PT, R31, R20, PT ;  /* 0x000000141f00720c */ /* 0x000fe20003f04270 */
[C---:B------:R-:W-:Y:S01]  /*42c0*/  @P5 IMAD.IADD R11, R13.reuse, 0x1, -R7 ;  /* 0x000000010d0b5824 */ /* 0x040fe200078e0a07 */
[----:B------:R-:W-:Y:S01]  /*42d0*/  IADD3 R41, P4, PT, R14, R41, RZ ;  /* 0x000000290e297210 */ /* 0x000fe20007f9e0ff */
[----:B------:R-:W-:Y:S01]  /*42e0*/  IMAD.X R19, R13, 0x1, R16, P6 ;  /* 0x000000010d137824 */ /* 0x000fe200030e0610 */
[----:B------:R-:W-:Y:S01]  /*42f0*/  LEA R3, R3, UR4, 0x2 ;  /* 0x0000000403037c11 */ /* 0x000fe2000f8e10ff */
[----:B------:R-:W-:Y:S10]  /*4300*/  @P5 BRA `(.L_x_76) ;  /* 0x0000000000105947 */ /* 0x000ff40003800000 */
[----:B------:R-:W-:-:S13]  /*4310*/  ISETP.GE.AND P5, PT, R30, UR5, PT ;  /* 0x000000051e007c0c */ /* 0x000fda000bfa6270 */
[----:B------:R-:W-:Y:S01]  /*4320*/  @P5 IADD3 R12, PT, PT, R8, -R39, -R13 ;  /* 0x80000027080c5210 */ /* 0x000fe20007ffe80d */
[----:B------:R-:W-:-:S04]  /*4330*/  @!P5 IMAD.IADD R11, R0, 0x1, R39 ;  /* 0x00000001000bd824 */ /* 0x000fc800078e0227 */
[----:B------:R-:W-:-:S07]  /*4340*/  @P5 VIADD R11, R12, 0x3 ;  /* 0x000000030c0b5836 */ /* 0x000fce0000000000 */
.L_x_76:
[----:B------:R-:W-:Y:S05]  /*4350*/  BSYNC.RECONVERGENT B0 ;  /* 0x0000000000007941 */ /* 0x000fea0003800200 */
.L_x_75:
[----:B------:R-:W-:Y:S01]  /*4360*/  BSSY.RECONVERGENT B0, `(.L_x_77) ;  /* 0x000000c000007945 */ /* 0x000fe20003800200 */
[----:B------:R-:W-:Y:S01]  /*4370*/  IMAD.X R21, R15, 0x1, R44, P4 ;  /* 0x000000010f157824 */ /* 0x000fe200020e062c */
[C---:B------:R-:W-:Y:S01]  /*4380*/  IADD3 R43, P6, PT, R14.reuse, R43, RZ ;  /* 0x0000002b0e2b7210 */ /* 0x040fe20007fde0ff */
[----:B------:R-:W-:Y:S01]  /*4390*/  @P0 IMAD.IADD R12, R19, 0x1, -R7 ;  /* 0x00000001130c0824 */ /* 0x000fe200078e0a07 */
[----:B------:R-:W-:Y:S02]  /*43a0*/  IADD3 R45, P5, PT, R14, R45, RZ ;  /* 0x0000002d0e2d7210 */ /* 0x000fe40007fbe0ff */
[----:B------:R-:W-:Y:S02]  /*43b0*/  ISETP.GT.AND P4, PT, R32, R20, PT ;  /* 0x000000142000720c */ /* 0x000fe40003f84270 */
[----:B------:R-:W-:Y:S01]  /*43c0*/  LEA R10, R10, UR4, 0x2 ;  /* 0x000000040a0a7c11 */ /* 0x000fe2000f8e10ff */
[----:B------:R-:W-:Y:S10]  /*43d0*/  @P0 BRA `(.L_x_78) ;  /* 0x0000000000100947 */ /* 0x000ff40003800000 */
[----:B------:R-:W-:-:S13]  /*43e0*/  ISETP.GE.AND P0, PT, R31, UR5, PT ;  /* 0x000000051f007c0c */ /* 0x000fda000bf06270 */
[----:B------:R-:W-:Y:S01]  /*43f0*/  @P0 IADD3 R13, PT, PT, R8, -R17, -R19 ;  /* 0x80000011080d0210 */ /* 0x000fe20007ffe813 */
[----:B------:R-:W-:-:S04]  /*4400*/  @!P0 IMAD.IADD R12, R0, 0x1, R17 ;  /* 0x00000001000c8824 */ /* 0x000fc800078e0211 */
[----:B------:R-:W-:-:S07]  /*4410*/  @P0 VIADD R12, R13, 0x4 ;  /* 0x000000040d0c0836 */ /* 0x000fce0000000000 */
.L_x_78:
[----:B------:R-:W-:Y:S05]  /*4420*/  BSYNC.RECONVERGENT B0 ;  /* 0x0000000000007941 */ /* 0x000fea0003800200 */
.L_x_77:
[----:B------:R-:W-:Y:S01]  /*4430*/  BSSY.RECONVERGENT B0, `(.L_x_79) ;  /* 0x0000008000007945 */ /* 0x000fe20003800200 */
[----:B------:R-:W-:Y:S01]  /*4440*/  @P4 IMAD.IADD R13, R21, 0x1, -R7 ;  /* 0x00000001150d4824 */ /* 0x000fe200078e0a07 */
[----:B------:R-:W-:Y:S02]  /*4450*/  LEA R11, R11, UR4, 0x2 ;  /* 0x000000040b0b7c11 */ /* 0x000fe4000f8e10ff */
[----:B------:R-:W-:Y:S05]  /*4460*/  @P4 BRA `(.L_x_80) ;  /* 0x0000000000104947 */ /* 0x000fea0003800000 */
[----:B------:R-:W-:-:S13]  /*4470*/  ISETP.GE.AND P0, PT, R32, UR5, PT ;  /* 0x0000000520007c0c */ /* 0x000fda000bf06270 */
[----:B------:R-:W-:Y:S01]  /*4480*/  @P0 IADD3 R14, PT, PT, R8, -R41, -R21 ;  /* 0x80000029080e0210 */ /* 0x000fe20007ffe815 */
[----:B------:R-:W-:-:S04]  /*4490*/  @!P0 IMAD.IADD R13, R0, 0x1, R41 ;  /* 0x00000001000d8824 */ /* 0x000fc800078e0229 */
[----:B------:R-:W-:-:S07]  /*44a0*/  @P0 VIADD R13, R14, 0x5 ;  /* 0x000000050e0d0836 */ /* 0x000fce0000000000 */
.L_x_80:
[----:B------:R-:W-:Y:S05]  /*44b0*/  BSYNC.RECONVERGENT B0 ;  /* 0x0000000000007941 */ /* 0x000fea0003800200 */
.L_x_79:
[----:B------:R-:W-:Y:S01]  /*44c0*/  LEA R12, R12, UR4, 0x2 ;  /* 0x000000040c0c7c11 */ /* 0x000fe2000f8e10ff */
[----:B------:R0:W-:Y:S01]  /*44d0*/  STS [R3], R28 ;  /* 0x0000001c03007388 */ /* 0x0001e20000000800 */
[----:B------:R-:W-:Y:S01]  /*44e0*/  LEA R13, R13, UR4, 0x2 ;  /* 0x000000040d0d7c11 */ /* 0x000fe2000f8e10ff */
[----:B------:R-:W-:Y:S01]  /*44f0*/  IMAD.X R17, R15, 0x1, R46, P6 ;  /* 0x000000010f117824 */ /* 0x000fe200030e062e */
[-C--:B------:R-:W-:Y:S01]  /*4500*/  ISETP.GT.AND P6, PT, R33, R20.reuse, PT ;  /* 0x000000142100720c */ /* 0x080fe20003fc4270 */
[----:B------:R-:W-:Y:S01]  /*4510*/  STS [R10], R29 ;  /* 0x0000001d0a007388 */ /* 0x000fe20000000800 */
[CC--:B------:R-:W-:Y:S01]  /*4520*/  ISETP.GT.AND P0, PT, R34.reuse, R20.reuse, PT ;  /* 0x000000142200720c */ /* 0x0c0fe20003f04270 */
[----:B------:R-:W-:Y:S01]  /*4530*/  BSSY.RECONVERGENT B0, `(.L_x_81) ;  /* 0x0000012000007945 */ /* 0x000fe20003800200 */
[----:B------:R-:W-:Y:S01]  /*4540*/  SEL R14, RZ, 0x1, P3 ;  /* 0x00000001ff0e7807 */ /* 0x000fe20001800000 */
[----:B------:R-:W-:Y:S01]  /*4550*/  STS [R11], R30 ;  /* 0x0000001e0b007388 */ /* 0x000fe20000000800 */
[----:B------:R-:W-:Y:S01]  /*4560*/  IMAD.X R15, R15, 0x1, R47, P5 ;  /* 0x000000010f0f7824 */ /* 0x000fe200028e062f */
[----:B------:R-:W-:-:S02]  /*4570*/  ISETP.GT.AND P5, PT, R34, R20, PT ;  /* 0x000000142200720c */ /* 0x000fc40003fa4270 */
[----:B------:R1:W-:Y:S01]  /*4580*/  STS [R12], R31 ;  /* 0x0000001f0c007388 */ /* 0x0003e20000000800 */
[----:B------:R-:W-:Y:S02]  /*4590*/  SEL R14, R14, RZ, !P0 ;  /* 0x000000ff0e0e7207 */ /* 0x000fe40004000000 */
[----:B------:R-:W-:Y:S01]  /*45a0*/  ISETP.GT.AND P4, PT, R35, R20, PT ;  /* 0x000000142300720c */ /* 0x000fe20003f84270 */
[----:B------:R2:W-:Y:S01]  /*45b0*/  STS [R13], R32 ;  /* 0x000000200d007388 */ /* 0x0005e20000000800 */
[----:B------:R-:W-:Y:S01]  /*45c0*/  ISETP.NE.AND P3, PT, RZ, UR7, PT ;  /* 0x00000007ff007c0c */ /* 0x000fe2000bf65270 */
[----:B0-----:R-:W-:Y:S01]  /*45d0*/  @P6 IMAD.IADD R3, R17, 0x1, -R7 ;  /* 0x0000000111036824 */ /* 0x001fe200078e0a07 */
[----:B-1----:R-:W-:Y:S02]  /*45e0*/  SEL R12, RZ, 0x1, !P0 ;  /* 0x00000001ff0c7807 */ /* 0x002fe40004000000 */
[----:B------:R-:W-:Y:S01]  /*45f0*/  IADD3 R19, P0, PT, R45, R14, RZ ;  /* 0x0000000e2d137210 */ /* 0x000fe20007f1e0ff */
[----:B------:R-:W-:-:S12]  /*4600*/  @P6 BRA `(.L_x_82) ;  /* 0x0000000000106947 */ /* 0x000fd80003800000 */
[----:B------:R-:W-:-:S13]  /*4610*/  ISETP.GE.AND P6, PT, R33, UR5, PT ;  /* 0x0000000521007c0c */ /* 0x000fda000bfc6270 */
[----:B------:R-:W-:Y:S01]  /*4620*/  @P6 IADD3 R10, PT, PT, R8, -R43, -R17 ;  /* 0x8000002b080a6210 */ /* 0x000fe20007ffe811 */
[----:B------:R-:W-:-:S04]  /*4630*/  @!P6 IMAD.IADD R3, R0, 0x1, R43 ;  /* 0x000000010003e824 */ /* 0x000fc800078e022b */
[----:B------:R-:W-:-:S07]  /*4640*/  @P6 VIADD R3, R10, 0x6 ;  /* 0x000000060a036836 */ /* 0x000fce0000000000 */
.L_x_82:
[----:B------:R-:W-:Y:S05]  /*4650*/  BSYNC.RECONVERGENT B0 ;  /* 0x0000000000007941 */ /* 0x000fea0003800200 */
.L_x_81:
[----:B------:R-:W-:Y:S01]  /*4660*/  BSSY.RECONVERGENT B0, `(.L_x_83) ;  /* 0x0000008000007945 */ /* 0x000fe20003800200 */
[C---:B------:R-:W-:Y:S02]  /*4670*/  IMAD.X R21, R15.reuse, 0x1, R12, P0 ;  /* 0x000000010f157824 */ /* 0x040fe400000e060c */
[----:B------:R-:W-:Y:S01]  /*4680*/  @P5 IMAD.IADD R10, R15, 0x1, -R7 ;  /* 0x000000010f0a5824 */ /* 0x000fe200078e0a07 */
[----:B------:R-:W-:Y:S06]  /*4690*/  @P5 BRA `(.L_x_84) ;  /* 0x0000000000105947 */ /* 0x000fec0003800000 */
[----:B------:R-:W-:-:S13]  /*46a0*/  ISETP.GE.AND P0, PT, R34, UR5, PT ;  /* 0x0000000522007c0c */ /* 0x000fda000bf06270 */
[----:B------:R-:W-:Y:S01]  /*46b0*/  @P0 IADD3 R11, PT, PT, R8, -R45, -R15 ;  /* 0x8000002d080b0210 */ /* 0x000fe20007ffe80f */
[----:B------:R-:W-:-:S04]  /*46c0*/  @!P0 IMAD.IADD R10, R0, 0x1, R45 ;  /* 0x00000001000a8824 */ /* 0x000fc800078e022d */
[----:B------:R-:W-:-:S07]  /*46d0*/  @P0 VIADD R10, R11, 0x7 ;  /* 0x000000070b0a0836 */ /* 0x000fce0000000000 */
.L_x_84:
[----:B------:R-:W-:Y:S05]  /*46e0*/  BSYNC.RECONVERGENT B0 ;  /* 0x0000000000007941 */ /* 0x000fea0003800200 */
.L_x_83:
[----:B------:R-:W-:Y:S01]  /*46f0*/  BSSY.RECONVERGENT B0, `(.L_x_85) ;  /* 0x0000009000007945 */ /* 0x000fe20003800200 */
[----:B------:R-:W-:Y:S01]  /*4700*/  @P4 IMAD.IADD R11, R21, 0x1, -R7 ;  /* 0x00000001150b4824 */ /* 0x000fe200078e0a07 */
[----:B------:R-:W-:Y:S02]  /*4710*/  LEA R17, R10, UR4, 0x2 ;  /* 0x000000040a117c11 */ /* 0x000fe4000f8e10ff */
[----:B------:R-:W-:Y:S01]  /*4720*/  LEA R16, R3, UR4, 0x2 ;  /* 0x0000000403107c11 */ /* 0x000fe2000f8e10ff */
[----:B------:R-:W-:Y:S06]  /*4730*/  @P4 BRA `(.L_x_86) ;  /* 0x0000000000104947 */ /* 0x000fec0003800000 */
[----:B------:R-:W-:-:S13]  /*4740*/  ISETP.GE.AND P0, PT, R35, UR5, PT ;  /* 0x0000000523007c0c */ /* 0x000fda000bf06270 */
[----:B------:R-:W-:Y:S01]  /*4750*/  @P0 IADD3 R3, PT, PT, R8, -R19, -R21 ;  /* 0x8000001308030210 */ /* 0x000fe20007ffe815 */
[----:B------:R-:W-:-:S04]  /*4760*/  @!P0 IMAD.IADD R11, R0, 0x1, R19 ;  /* 0x00000001000b8824 */ /* 0x000fc800078e0213 */
[----:B------:R-:W-:-:S07]  /*4770*/  @P0 VIADD R11, R3, 0x8 ;  /* 0x00000008030b0836 */ /* 0x000fce0000000000 */
.L_x_86:
[----:B------:R-:W-:Y:S05]  /*4780*/  BSYNC.RECONVERGENT B0 ;  /* 0x0000000000007941 */ /* 0x000fea0003800200 */
.L_x_85:
[----:B------:R-:W-:Y:S01]  /*4790*/  LEA R18, R11, UR4, 0x2 ;  /* 0x000000040b127c11 */ /* 0x000fe2000f8e10ff */
[----:B------:R0:W-:Y:S01]  /*47a0*/  STS [R16], R33 ;  /* 0x0000002110007388 */ /* 0x0001e20000000800 */
[----:B------:R-:W1:Y:S01]  /*47b0*/  @!P3 LDC.64 R10, c[0x0][0x3c8] ;  /* 0x0000f200ff0abb82 */ /* 0x000e620000000a00 */
[-C--:B------:R-:W-:Y:S01]  /*47c0*/  ISETP.GT.AND P4, PT, R35, R20.reuse, PT ;  /* 0x000000142300720c */ /* 0x080fe20003f84270 */
[----:B------:R-:W-:Y:S01]  /*47d0*/  BSSY.RECONVERGENT B0, `(.L_x_87) ;  /* 0x0000018000007945 */ /* 0x000fe20003800200 */
[----:B------:R3:W-:Y:S01]  /*47e0*/  STS [R17], R34 ;  /* 0x0000002211007388 */ /* 0x0007e20000000800 */
[----:B------:R-:W-:Y:S02]  /*47f0*/  SEL R3, RZ, 0x1, P2 ;  /* 0x00000001ff037807 */ /* 0x000fe40001000000 */
[----:B------:R-:W-:Y:S01]  /*4800*/  ISETP.GT.AND P0, PT, R36, R20, PT ;  /* 0x000000142400720c */ /* 0x000fe20003f04270 */
[----:B------:R4:W-:Y:S01]  /*4810*/  STS [R18], R35 ;  /* 0x0000002312007388 */ /* 0x0009e20000000800 */
[----:B--2---:R-:W2:Y:S01]  /*4820*/  @!P3 LDC.64 R12, c[0x0][0x3c8] ;  /* 0x0000f200ff0cbb82 */ /* 0x004ea20000000a00 */
[----:B------:R-:W-:-:S02]  /*4830*/  SEL R22, R3, RZ, !P4 ;  /* 0x000000ff03167207 */ /* 0x000fc40006000000 */
[----:B------:R-:W-:Y:S02]  /*4840*/  ISETP.GT.AND P5, PT, R36, R20, PT ;  /* 0x000000142400720c */ /* 0x000fe40003fa4270 */
[----:B------:R-:W-:Y:S02]  /*4850*/  SEL R3, RZ, 0x1, P1 ;  /* 0x00000001ff037807 */ /* 0x000fe40000800000 */
[----:B------:R-:W-:Y:S01]  /*4860*/  IADD3 R19, P2, PT, R19, R22, RZ ;  /* 0x0000001613137210 */ /* 0x000fe20007f5e0ff */
[----:B------:R-:W1:Y:S01]  /*4870*/  @!P3 LDC.64 R14, c[0x0][0x3c8] ;  /* 0x0000f200ff0ebb82 */ /* 0x000e620000000a00 */
[----:B0-----:R-:W-:Y:S02]  /*4880*/  SEL R16, RZ, 0x1, !P4 ;  /* 0x00000001ff107807 */ /* 0x001fe40006000000 */
[----:B------:R-:W-:Y:S02]  /*4890*/  SEL R22, R3, RZ, !P5 ;  /* 0x000000ff03167207 */ /* 0x000fe40006800000 */
[----:B------:R-:W-:Y:S01]  /*48a0*/  ISETP.GT.AND P1, PT, R37, R20, PT ;  /* 0x000000142500720c */ /* 0x000fe20003f24270 */
[----:B------:R-:W-:Y:S01]  /*48b0*/  IMAD.X R21, R21, 0x1, R16, P2 ;  /* 0x0000000115157824 */ /* 0x000fe200010e0610 */
[----:B------:R-:W-:-:S02]  /*48c0*/  SEL R16, RZ, 0x1, !P5 ;  /* 0x00000001ff107807 */ /* 0x000fc40006800000 */
[----:B---3--:R-:W-:Y:S01]  /*48d0*/  IADD3 R17, P2, PT, R19, R22, RZ ;  /* 0x0000001613117210 */ /* 0x008fe20007f5e0ff */
[----:B------:R-:W-:-:S04]  /*48e0*/  @P0 IMAD.IADD R3, R21, 0x1, -R7 ;  /* 0x0000000115030824 */ /* 0x000fc800078e0a07 */
[----:B------:R-:W-:Y:S01]  /*48f0*/  IMAD.X R23, R21, 0x1, R16, P2 ;  /* 0x0000000115177824 */ /* 0x000fe200010e0610 */
[----:B----4-:R-:W-:Y:S07]  /*4900*/  @P0 BRA `(.L_x_88) ;  /* 0x0000000000100947 */ /* 0x010fee0003800000 */
[----:B------:R-:W-:-:S13]  /*4910*/  ISETP.GE.AND P0, PT, R36, UR5, PT ;  /* 0x0000000524007c0c */ /* 0x000fda000bf06270 */
[----:B------:R-:W-:Y:S01]  /*4920*/  @P0 IADD3 R16, PT, PT, R8, -R19, -R21 ;  /* 0x8000001308100210 */ /* 0x000fe20007ffe815 */
[----:B------:R-:W-:-:S04]  /*4930*/  @!P0 IMAD.IADD R3, R0, 0x1, R19 ;  /* 0x0000000100038824 */ /* 0x000fc800078e0213 */
[----:B------:R-:W-:-:S07]  /*4940*/  @P0 VIADD R3, R16, 0x9 ;  /* 0x0000000910030836 */ /* 0x000fce0000000000 */
.L_x_88:
[----:B------:R-:W-:Y:S05]  /*4950*/  BSYNC.RECONVERGENT B0 ;  /* 0x0000000000007941 */ /* 0x000fea0003800200 */
.L_x_87:
[----:B------:R-:W-:Y:S01]  /*4960*/  BSSY.RECONVERGENT B0, `(.L_x_89) ;  /* 0x0000008000007945 */ /* 0x000fe20003800200 */
[----:B------:R-:W-:Y:S01]  /*4970*/  LEA R3, R3, UR4, 0x2 ;  /* 0x0000000403037c11 */ /* 0x000fe2000f8e10ff */
[----:B------:R-:W-:Y:S02]  /*4980*/  @P1 IMAD.IADD R16, R23, 0x1, -R7 ;  /* 0x0000000117101824 */ /* 0x000fe400078e0a07 */
[----:B------:R-:W-:Y:S05]  /*4990*/  @P1 BRA `(.L_x_90) ;  /* 0x0000000000101947 */ /* 0x000fea0003800000 */
[----:B------:R-:W-:-:S13]  /*49a0*/  ISETP.GE.AND P0, PT, R37, UR5, PT ;  /* 0x0000000525007c0c */ /* 0x000fda000bf06270 */
[----:B------:R-:W-:Y:S01]  /*49b0*/  @P0 IADD3 R8, PT, PT, R8, -R17, -R23 ;  /* 0x8000001108080210 */ /* 0x000fe20007ffe817 */
[----:B------:R-:W-:-:S04]  /*49c0*/  @!P0 IMAD.IADD R16, R0, 0x1, R17 ;  /* 0x0000000100108824 */ /* 0x000fc800078e0211 */
[----:B------:R-:W-:-:S07]  /*49d0*/  @P0 VIADD R16, R8, 0xa ;  /* 0x0000000a08100836 */ /* 0x000fce0000000000 */
.L_x_90:
[----:B------:R-:W-:Y:S05]  /*49e0*/  BSYNC.RECONVERGENT B0 ;  /* 0x0000000000007941 */ /* 0x000fea0003800200 */
.L_x_89:
[----:B------:R-:W-:Y:S01]  /*49f0*/  LEA R16, R16, UR4, 0x2 ;  /* 0x0000000410107c11 */ /* 0x000fe2000f8e10ff */
[----:B------:R0:W-:Y:S01]  /*4a00*/  STS [R3], R36 ;  /* 0x0000002403007388 */ /* 0x0001e20000000800 */
[----:B------:R-:W-:Y:S02]  /*4a10*/  IMAD.MOV.U32 R17, RZ, RZ, RZ ;  /* 0x000000ffff117224 */ /* 0x000fe400078e00ff */
[----:B------:R-:W-:Y:S01]  /*4a20*/  IMAD.MOV.U32 R0, RZ, RZ, RZ ;  /* 0x000000ffff007224 */ /* 0x000fe200078e00ff */
[----:B------:R-:W-:Y:S01]  /*4a30*/  STS [R16], R37 ;  /* 0x0000002510007388 */ /* 0x000fe20000000800 */
[----:B------:R-:W-:Y:S01]  /*4a40*/  IMAD.MOV.U32 R19, RZ, RZ, RZ ;  /* 0x000000ffff137224 */ /* 0x000fe200078e00ff */
[----:B------:R-:W-:Y:S01]  /*4a50*/  LEA R18, R2, UR4, 0x2 ;  /* 0x0000000402127c11 */ /* 0x000fe2000f8e10ff */
[----:B------:R-:W3:Y:S01]  /*4a60*/  LDCU.64 UR4, c[0x0][0x388] ;  /* 0x00007100ff0477ac */ /* 0x000ee20008000a00 */
[----:B------:R-:W-:Y:S06]  /*4a70*/  BAR.SYNC.DEFER_BLOCKING 0x0 ;  /* 0x0000000000007b1d */ /* 0x000fec0000010000 */
[----:B------:R-:W4:Y:S01]  /*4a80*/  LDCU.128 UR12, c[0x0][0x390] ;  /* 0x00007200ff0c77ac */ /* 0x000f220008000c00 */
[----:B-1----:R-:W5:Y:S04]  /*4a90*/  @!P3 LDG.E R17, desc[UR8][R10.64] ;  /* 0x000000080a11b981 */ /* 0x002f68000c1e1900 */
[----:B------:R-:W3:Y:S04]  /*4aa0*/  @!P3 LDG.E R0, desc[UR8][R14.64+0x8] ;  /* 0x000008080e00b981 */ /* 0x000ee8000c1e1900 */
[----:B--2---:R-:W2:Y:S01]  /*4ab0*/  @!P3 LDG.E R19, desc[UR8][R12.64+0x4] ;  /* 0x000004080c13b981 */ /* 0x004ea2000c1e1900 */
[----:B------:R-:W1:Y:S03]  /*4ac0*/  S2R R8, SR_CTAID.X ;  /* 0x0000000000087919 */ /* 0x000e660000002500 */
[----:B------:R-:W4:Y:S01]  /*4ad0*/  LDS R21, [R18] ;  /* 0x0000000012157984 */ /* 0x000f220000000800 */
[----:B0-----:R-:W-:-:S03]  /*4ae0*/  IMAD.IADD R3, R6, 0x1, R7 ;  /* 0x0000000106037824 */ /* 0x001fc600078e0207 */
[----:B------:R0:W0:Y:S01]  /*4af0*/  LDS R23, [R18+0x800] ;  /* 0x0008000012177984 */ /* 0x0000220000000800 */
[----:B------:R-:W-:Y:S01]  /*4b00*/  ISETP.GE.AND P0, PT, R2, R5, PT ;  /* 0x000000050200720c */ /* 0x000fe20003f06270 */
[----:B-1----:R-:W-:Y:S01]  /*4b10*/  IMAD R3, R8, 0x1600, -R3 ;  /* 0x0000160008037824 */ /* 0x002fe200078e0a03 */
[----:B------:R-:W-:Y:S01]  /*4b20*/  BSSY.RECONVERGENT B0, `(.L_x_91) ;  /* 0x000001b000007945 */ /* 0x000fe20003800200 */
[----:B-----5:R-:W-:Y:S02]  /*4b30*/  IMAD.IADD R17, R7, 0x1, R17 ;  /* 0x0000000107117824 */ /* 0x020fe400078e0211 */
[----:B------:R-:W-:-:S03]  /*4b40*/  IMAD.IADD R7, R2, 0x1, -R9 ;  /* 0x0000000102077824 */ /* 0x000fc600078e0a09 */
[----:B------:R-:W-:Y:S01]  /*4b50*/  IADD3 R10, P1, PT, R17, R2, RZ ;  /* 0x00000002110a7210 */ /* 0x000fe20007f3e0ff */
[----:B---3--:R-:W-:Y:S02]  /*4b60*/  IMAD.IADD R0, R3, 0x1, R0 ;  /* 0x0000000103007824 */ /* 0x008fe400078e0200 */
[----:B--2---:R-:W-:Y:S01]  /*4b70*/  IMAD.IADD R12, R6, 0x1, R19 ;  /* 0x00000001060c7824 */ /* 0x004fe200078e0213 */
[----:B------:R-:W-:Y:S02]  /*4b80*/  LEA.HI.X.SX32 R15, R17, RZ, 0x1, P1 ;  /* 0x000000ff110f7211 */ /* 0x000fe400008f0eff */
[----:B------:R-:W-:Y:S02]  /*4b90*/  LEA R6, P1, R10, UR4, 0x2 ;  /* 0x000000040a067c11 */ /* 0x000fe4000f8210ff */
[----:B------:R-:W-:Y:S02]  /*4ba0*/  SHF.R.S32.HI R11, RZ, 0x1f, R7 ;  /* 0x0000001fff0b7819 */ /* 0x000fe40000011407 */
[----:B------:R-:W-:-:S02]  /*4bb0*/  IADD3 R13, P3, PT, R0, R7, RZ ;  /* 0x00000007000d7210 */ /* 0x000fc40007f7e0ff */
[----:B------:R-:W-:Y:S01]  /*4bc0*/  LEA.HI.X R7, R10, UR5, R15, 0x2, P1 ;  /* 0x000000050a077c11 */ /* 0x000fe200088f140f */
[----:B------:R-:W-:-:S04]  /*4bd0*/  IMAD.IADD R3, R2, 0x1, -R5 ;  /* 0x0000000102037824 */ /* 0x000fc800078e0a05 */
[----:B----4-:R1:W-:Y:S01]  /*4be0*/  @!P0 STG.E desc[UR8][R6.64], R21 ;  /* 0x0000001506008986 */ /* 0x0103e2000c101908 */
[----:B------:R-:W-:Y:S02]  /*4bf0*/  SHF.R.S32.HI R8, RZ, 0x1f, R12 ;  /* 0x0000001fff087819 */ /* 0x000fe4000001140c */
[----:B------:R-:W-:Y:S02]  /*4c00*/  IADD3 R14, P2, PT, R12, R3, RZ ;  /* 0x000000030c0e7210 */ /* 0x000fe40007f5e0ff */
[----:B------:R-:W-:Y:S02]  /*4c10*/  LEA.HI.X.SX32 R0, R0, R11, 0x1, P3 ;  /* 0x0000000b00007211 */ /* 0x000fe400018f0eff */
[----:B------:R-:W-:Y:S02]  /*4c20*/  LEA.HI.X.SX32 R3, R3, R8, 0x1, P2 ;  /* 0x0000000803037211 */ /* 0x000fe400010f0eff */
[----:B------:R-:W-:Y:S02]  /*4c30*/  LEA R10, P2, R14, UR12, 0x2 ;  /* 0x0000000c0e0a7c11 */ /* 0x000fe4000f8410ff */
[----:B------:R-:W-:Y:S01]  /*4c40*/  LEA R12, P3, R13, UR14, 0x2 ;  /* 0x0000000e0d0c7c11 */ /* 0x000fe2000f8610ff */
[----:B------:R-:W-:Y:S01]  /*4c50*/  VIADD R8, R2, 0x200 ;  /* 0x0000020002087836 */ /* 0x000fe20000000000 */
[----:B------:R-:W-:-:S02]  /*4c60*/  LEA.HI.X R11, R14, UR13, R3, 0x2, P2 ;  /* 0x0000000d0e0b7c11 */ /* 0x000fc400090f1403 */
[----:B------:R-:W-:Y:S02]  /*4c70*/  LEA.HI.X R13, R13, UR15, R0, 0x2, P3 ;  /* 0x0000000f0d0d7c11 */ /* 0x000fe400098f1400 */
[----:B------:R-:W-:Y:S01]  /*4c80*/  ISETP.GE.AND P1, PT, R8, R5, PT ;  /* 0x000000050800720c */ /* 0x000fe20003f26270 */
[----:B01----:R-:W-:-:S12]  /*4c90*/  @!P0 BRA `(.L_x_92) ;  /* 0x00000000000c8947 */ /* 0x003fd80003800000 */
[----:B------:R-:W-:-:S13]  /*4ca0*/  ISETP.GE.AND P0, PT, R2, R9, PT ;  /* 0x000000090200720c */ /* 0x000fda0003f06270 */
[----:B------:R0:W-:Y:S04]  /*4cb0*/  @!P0 STG.E desc[UR8][R10.64], R21 ;  /* 0x000000150a008986 */ /* 0x0001e8000c101908 */
[----:B------:R0:W-:Y:S02]  /*4cc0*/  @P0 STG.E desc[UR8][R12.64], R21 ;  /* 0x000000150c000986 */ /* 0x0001e4000c101908 */
.L_x_92:
[----:B------:R-:W-:Y:S05]  /*4cd0*/  BSYNC.RECONVERGENT B0 ;  /* 0x0000000000007941 */ /* 0x000fea0003800200 */
.L_x_91:
[----:B------:R-:W-:Y:S04]  /*4ce0*/  BSSY.RECONVERGENT B0, `(.L_x_93) ;  /* 0x0000007000007945 */ /* 0x000fe80003800200 */
[----:B------:R-:W-:Y:S05]  /*4cf0*/  @!P1 BRA `(.L_x_94) ;  /* 0x0000000000109947 */ /* 0x000fea0003800000 */
[----:B------:R-:W-:-:S13]  /*4d00*/  ISETP.GE.AND P0, PT, R8, R9, PT ;  /* 0x000000090800720c */ /* 0x000fda0003f06270 */
[----:B------:R2:W-:Y:S04]  /*4d10*/  @P0 STG.E desc[UR8][R12.64+0x800], R23 ;  /* 0x000800170c000986 */ /* 0x0005e8000c101908 */
[----:B------:R2:W-:Y:S01]  /*4d20*/  @!P0 STG.E desc[UR8][R10.64+0x800], R23 ;  /* 0x000800170a008986 */ /* 0x0005e2000c101908 */
[----:B------:R-:W-:Y:S05]  /*4d30*/  BRA `(.L_x_95) ;  /* 0x0000000000047947 */ /* 0x000fea0003800000 */
.L_x_94:
[----:B------:R1:W-:Y:S02]  /*4d40*/  STG.E desc[UR8][R6.64+0x800], R23 ;  /* 0x0008001706007986 */ /* 0x0003e4000c101908 */
.L_x_95:
[----:B------:R-:W-:Y:S05]  /*4d50*/  BSYNC.RECONVERGENT B0 ;  /* 0x0000000000007941 */ /* 0x000fea0003800200 */
.L_x_93:
[----:B------:R3:W4:Y:S01]  /*4d60*/  LDS R3, [R18+0x1000] ;  /* 0x0010000012037984 */ /* 0x0007220000000800 */
[----:B------:R-:W-:Y:S01]  /*4d70*/  LOP3.LUT R0, R2, 0x400, RZ, 0xfc, !PT ;  /* 0x0000040002007812 */ /* 0x000fe200078efcff */
[----:B------:R-:W-:Y:S03]  /*4d80*/  BSSY.RECONVERGENT B0, `(.L_x_96) ;  /* 0x0000008000007945 */ /* 0x000fe60003800200 */
[----:B------:R-:W-:-:S13]  /*4d90*/  ISETP.GE.AND P0, PT, R0, R5, PT ;  /* 0x000000050000720c */ /* 0x000fda0003f06270 */
[----:B---3--:R-:W-:Y:S05]  /*4da0*/  @!P0 BRA `(.L_x_97) ;  /* 0x0000000000108947 */ /* 0x008fea0003800000 */
[----:B------:R-:W-:-:S13]  /*4db0*/  ISETP.GE.AND P0, PT, R0, R9, PT ;  /* 0x000000090000720c */ /* 0x000fda0003f06270 */
[----:B----4-:R4:W-:Y:S04]  /*4dc0*/  @P0 STG.E desc[UR8][R12.64+0x1000], R3 ;  /* 0x001000030c000986 */ /* 0x0109e8000c101908 */
[----:B------:R4:W-:Y:S01]  /*4dd0*/  @!P0 STG.E desc[UR8][R10.64+0x1000], R3 ;  /* 0x001000030a008986 */ /* 0x0009e2000c101908 */
[----:B------:R-:W-:Y:S05]  /*4de0*/  BRA `(.L_x_98) ;  /* 0x0000000000047947 */ /* 0x000fea0003800000 */
.L_x_97:
[----:B----4-:R3:W-:Y:S02]  /*4df0*/  STG.E desc[UR8][R6.64+0x1000], R3 ;  /* 0x0010000306007986 */ /* 0x0107e4000c101908 */
.L_x_98:
[----:B------:R-:W-:Y:S05]  /*4e00*/  BSYNC.RECONVERGENT B0 ;  /* 0x0000000000007941 */ /* 0x000fea0003800200 */
.L_x_96:
[----:B---34-:R3:W4:Y:S01]  /*4e10*/  LDS R3, [R18+0x1800] ;  /* 0x0018000012037984 */ /* 0x0187220000000800 */
[----:B------:R-:W-:Y:S01]  /*4e20*/  VIADD R0, R2, 0x600 ;  /* 0x0000060002007836 */ /* 0x000fe20000000000 */
[----:B------:R-:W-:Y:S04]  /*4e30*/  BSSY.RECONVERGENT B0, `(.L_x_99) ;  /* 0x0000008000007945 */ /* 0x000fe80003800200 */
[----:B------:R-:W-:-:S13]  /*4e40*/  ISETP.GE.AND P0, PT, R0, R5, PT ;  /* 0x000000050000720c */ /* 0x000fda0003f06270 */
[----:B---3--:R-:W-:Y:S05]  /*4e50*/  @!P0 BRA `(.L_x_100) ;  /* 0x0000000000108947 */ /* 0x008fea0003800000 */
[----:B------:R-:W-:-:S13]  /*4e60*/  ISETP.GE.AND P0, PT, R0, R9, PT ;  /* 0x000000090000720c */ /* 0x000fda0003f06270 */
[----:B----4-:R4:W-:Y:S04]  /*4e70*/  @P0 STG.E desc[UR8][R12.64+0x1800], R3 ;  /* 0x001800030c000986 */ /* 0x0109e8000c101908 */
[----:B------:R4:W-:Y:S01]  /*4e80*/  @!P0 STG.E desc[UR8][R10.64+0x1800], R3 ;  /* 0x001800030a008986 */ /* 0x0009e2000c101908 */
[----:B------:R-:W-:Y:S05]  /*4e90*/  BRA `(.L_x_101) ;  /* 0x0000000000047947 */ /* 0x000fea0003800000 */
.L_x_100:
[----:B----4-:R3:W-:Y:S02]  /*4ea0*/  STG.E desc[UR8][R6.64+0x1800], R3 ;  /* 0x0018000306007986 */ /* 0x0107e4000c101908 */
.L_x_101:
[----:B------:R-:W-:Y:S05]  /*4eb0*/  BSYNC.RECONVERGENT B0 ;  /* 0x0000000000007941 */ /* 0x000fea0003800200 */
.L_x_99:
[----:B---34-:R3:W4:Y:S01]  /*4ec0*/  LDS R3, [R18+0x2000] ;  /* 0x0020000012037984 */ /* 0x0187220000000800 */
        /* <DEDUP_REMOVED lines=8> */
.L_x_103:
[----:B----4-:R3:W-:Y:S02]  /*4f50*/  STG.E desc[UR8][R6.64+0x2000], R3 ;  /* 0x0020000306007986 */ /* 0x0107e4000c101908 */
.L_x_104:
[----:B------:R-:W-:Y:S05]  /*4f60*/  BSYNC.RECONVERGENT B0 ;  /* 0x0000000000007941 */ /* 0x000fea0003800200 */
.L_x_102:
        /* <DEDUP_REMOVED lines=9> */
.L_x_106:
[----:B----4-:R3:W-:Y:S02]  /*5000*/  STG.E desc[UR8][R6.64+0x2800], R3 ;  /* 0x0028000306007986 */ /* 0x0107e4000c101908 */
.L_x_107:
[----:B------:R-:W-:Y:S05]  /*5010*/  BSYNC.RECONVERGENT B0 ;  /* 0x0000000000007941 */ /* 0x000fea0003800200 */
.L_x_105:
        /* <DEDUP_REMOVED lines=9> */
.L_x_109:
[----:B----4-:R3:W-:Y:S02]  /*50b0*/  STG.E desc[UR8][R6.64+0x3000], R3 ;  /* 0x0030000306007986 */ /* 0x0107e4000c101908 */
.L_x_110:
[----:B------:R-:W-:Y:S05]  /*50c0*/  BSYNC.RECONVERGENT B0 ;  /* 0x0000000000007941 */ /* 0x000fea0003800200 */
.L_x_108:
        /* <DEDUP_REMOVED lines=9> */
.L_x_112:
[----:B----4-:R3:W-:Y:S02]  /*5160*/  STG.E desc[UR8][R6.64+0x3800], R3 ;  /* 0x0038000306007986 */ /* 0x0107e4000c101908 */
.L_x_113:
[----:B------:R-:W-:Y:S05]  /*5170*/  BSYNC.RECONVERGENT B0 ;  /* 0x0000000000007941 */ /* 0x000fea0003800200 */
.L_x_111:
        /* <DEDUP_REMOVED lines=9> */
.L_x_115:
[----:B----4-:R3:W-:Y:S02]  /*5210*/  STG.E desc[UR8][R6.64+0x4000], R3 ;  /* 0x0040000306007986 */ /* 0x0107e4000c101908 */
.L_x_116:
[----:B------:R-:W-:Y:S05]  /*5220*/  BSYNC.RECONVERGENT B0 ;  /* 0x0000000000007941 */ /* 0x000fea0003800200 */
.L_x_114:
        /* <DEDUP_REMOVED lines=9> */
.L_x_118:
[----:B----4-:R3:W-:Y:S02]  /*52c0*/  STG.E desc[UR8][R6.64+0x4800], R3 ;  /* 0x0048000306007986 */ /* 0x0107e4000c101908 */
.L_x_119:
[----:B------:R-:W-:Y:S05]  /*52d0*/  BSYNC.RECONVERGENT B0 ;  /* 0x0000000000007941 */ /* 0x000fea0003800200 */
.L_x_117:
[----:B---34-:R3:W4:Y:S01]  /*52e0*/  LDS R3, [R18+0x5000] ;  /* 0x0050000012037984 */ /* 0x0187220000000800 */
[----:B------:R-:W-:-:S04]  /*52f0*/  LOP3.LUT R4, R2, 0x1400, RZ, 0xfc, !PT ;  /* 0x0000140002047812 */ /* 0x000fc800078efcff */
[----:B------:R-:W-:-:S13]  /*5300*/  ISETP.GE.AND P0, PT, R4, R5, PT ;  /* 0x000000050400720c */ /* 0x000fda0003f06270 */
[----:B---3--:R-:W-:Y:S05]  /*5310*/  @!P0 BRA `(.L_x_120) ;  /* 0x0000000000148947 */ /* 0x008fea0003800000 */
[----:B------:R-:W-:-:S13]  /*5320*/  ISETP.GE.AND P0, PT, R4, R9, PT ;  /* 0x000000090400720c */ /* 0x000fda0003f06270 */
[----:B----4-:R3:W-:Y:S01]  /*5330*/  @P0 STG.E desc[UR8][R12.64+0x5000], R3 ;  /* 0x005000030c000986 */ /* 0x0107e2000c101908 */
[----:B------:R-:W-:Y:S05]  /*5340*/  @P0 EXIT ;  /* 0x000000000000094d */ /* 0x000fea0003800000 */
[----:B------:R-:W-:Y:S01]  /*5350*/  STG.E desc[UR8][R10.64+0x5000], R3 ;  /* 0x005000030a007986 */ /* 0x000fe2000c101908 */
[----:B------:R-:W-:Y:S05]  /*5360*/  EXIT ;  /* 0x000000000000794d */ /* 0x000fea0003800000 */
.L_x_120:
[----:B----4-:R-:W-:Y:S01]  /*5370*/  STG.E desc[UR8][R6.64+0x5000], R3 ;  /* 0x0050000306007986 */ /* 0x010fe2000c101908 */
[----:B------:R-:W-:Y:S05]  /*5380*/  EXIT ;  /* 0x000000000000794d */ /* 0x000fea0003800000 */
.L_x_0:
[----:B------:R-:W0:Y:S01]  /*5390*/  LDCU UR4, c[0x0][0x3b8] ;  /* 0x00007700ff0477ac */ /* 0x000e220008000800 */
[----:B------:R-:W-:Y:S01]  /*53a0*/  ISETP.NE.AND P0, PT, R0, RZ, PT ;  /* 0x000000ff0000720c */ /* 0x000fe20003f05270 */
[----:B------:R-:W-:Y:S01]  /*53b0*/  BSSY.RECONVERGENT B0, `(.L_x_121) ;  /* 0x0000686000007945 */ /* 0x000fe20003800200 */
[----:B0-----:R-:W-:-:S04]  /*53c0*/  IMAD.U32 R3, RZ, RZ, UR4 ;  /* 0x00000004ff037e24 */ /* 0x001fc8000f8e00ff */
[----:B------:R-:W-:-:S07]  /*53d0*/  IMAD.IADD R7, R3, 0x1, -R4 ;  /* 0x0000000103077824 */ /* 0x000fce00078e0a04 */
        /* <DEDUP_REMOVED lines=9> */
[----:B0-----:R-:W-:-:S04]  /*5470*/  IMAD R72, R16, 0xb, RZ ;  /* 0x0000000b10487824 */ /* 0x001fc800078e02ff */
[C---:B------:R-:W-:Y:S01]  /*5480*/  VIADD R30, R72.reuse, 0x1 ;  /* 0x00000001481e7836 */ /* 0x040fe20000000000 */
[C---:B------:R-:W-:Y:S01]  /*5490*/  IADD3 R5, P2, P3, R72.reuse, UR4, R4 ;  /* 0x0000000448057c10 */ /* 0x040fe2000fb5e004 */
[C---:B------:R-:W-:Y:S01]  /*54a0*/  VIADD R26, R72.reuse, 0x2 ;  /* 0x00000002481a7836 */ /* 0x040fe20000000000 */
[CC--:B------:R-:W-:Y:S01]  /*54b0*/  ISETP.GE.AND P1, PT, R72.reuse, R7.reuse, PT ;  /* 0x000000074800720c */ /* 0x0c0fe20003f26270 */
[C---:B------:R-:W-:Y:S01]  /*54c0*/  VIADD R10, R72.reuse, 0x4 ;  /* 0x00000004480a7836 */ /* 0x040fe20000000000 */
[----:B------:R-:W-:Y:S01]  /*54d0*/  IADD3.X R6, PT, PT, RZ, UR5, RZ, P2, P3 ;  /* 0x00000005ff067c10 */ /* 0x000fe200097e64ff */
[C---:B------:R-:W-:Y:S01]  /*54e0*/  VIADD R12, R72.reuse, 0x5 ;  /* 0x00000005480c7836 */ /* 0x040fe20000000000 */
[C---:B---3--:R-:W-:Y:S01]  /*54f0*/  LEA R4, P3, R5.reuse, UR10, 0x2 ;  /* 0x0000000a05047c11 */ /* 0x048fe2000f8610ff */
[----:B------:R-:W-:Y:S01]  /*5500*/  VIADD R14, R72, 0x6 ;  /* 0x00000006480e7836 */ /* 0x000fe20000000000 */
[-C--:B------:R-:W-:Y:S01]  /*5510*/  ISETP.GE.AND P0, PT, R30, R7.reuse, PT ;  /* 0x000000071e00720c */ /* 0x080fe20003f06270 */
[C---:B------:R-:W-:Y:S01]  /*5520*/  VIADD R2, R72.reuse, 0x3 ;  /* 0x0000000348027836 */ /* 0x040fe20000000000 */
[----:B------:R-:W-:Y:S01]  /*5530*/  LEA.HI.X R5, R5, UR11, R6, 0x2, P3 ;  /* 0x0000000b05057c11 */ /* 0x000fe200098f1406 */
[----:B------:R-:W-:Y:S01]  /*5540*/  VIADD R18, R72, 0x7 ;  /* 0x0000000748127836 */ /* 0x000fe20000000000 */
[-C--:B------:R-:W-:Y:S01]  /*5550*/  ISETP.GE.AND P2, PT, R26, R7.reuse, PT ;  /* 0x000000071a00720c */ /* 0x080fe20003f46270 */
[----:B------:R-:W-:Y:S01]  /*5560*/  VIADD R20, R72, 0x8 ;  /* 0x0000000848147836 */ /* 0x000fe20000000000 */
[-C--:B------:R-:W-:Y:S01]  /*5570*/  ISETP.GE.AND P3, PT, R2, R7.reuse, PT ;  /* 0x000000070200720c */ /* 0x080fe20003f66270 */
[----:B------:R-:W2:Y:S01]  /*5580*/  @!P1 LDG.E R31, desc[UR8][R4.64] ;  /* 0x00000008041f9981 */ /* 0x000ea2000c1e1900 */
[-C--:B------:R-:W-:Y:S01]  /*5590*/  ISETP.GE.AND P1, PT, R10, R7.reuse, PT ;  /* 0x000000070a00720c */ /* 0x080fe20003f26270 */
[----:B------:R-:W-:Y:S01]  /*55a0*/  VIADD R22, R72, 0x9 ;  /* 0x0000000948167836 */ /* 0x000fe20000000000 */
[----:B------:R-:W2:Y:S03]  /*55b0*/  LDCU.64 UR4, c[0x0][0x3b0] ;  /* 0x00007600ff0477ac */ /* 0x000ea60008000a00 */
[----:B------:R-:W3:Y:S01]  /*55c0*/  @!P0 LDG.E R25, desc[UR8][R4.64+0x4] ;  /* 0x0000040804198981 */ /* 0x000ee2000c1e1900 */
[----:B------:R-:W-:-:S03]  /*55d0*/  ISETP.GE.AND P0, PT, R12, R7, PT ;  /* 0x000000070c00720c */ /* 0x000fc60003f06270 */
[----:B------:R-:W4:Y:S01]  /*55e0*/  @!P2 LDG.E R13, desc[UR8][R4.64+0x8] ;  /* 0x00000808040da981 */ /* 0x000f22000c1e1900 */
[----:B------:R-:W-:-:S03]  /*55f0*/  ISETP.GE.AND P2, PT, R14, R7, PT ;  /* 0x000000070e00720c */ /* 0x000fc60003f46270 */
[----:B------:R-:W5:Y:S01]  /*5600*/  @!P1 LDG.E R17, desc[UR8][R4.64+0x10] ;  /* 0x0000100804119981 */ /* 0x000f62000c1e1900 */
[-C--:B------:R-:W-:Y:S01]  /*5610*/  ISETP.GE.AND P1, PT, R18, R7.reuse, PT ;  /* 0x000000071200720c */ /* 0x080fe20003f26270 */
[----:B------:R-:W-:Y:S02]  /*5620*/  VIADD R24, R72, 0xa ;  /* 0x0000000a48187836 */ /* 0x000fe40000000000 */
[----:B------:R-:W5:Y:S04]  /*5630*/  @!P3 LDG.E R15, desc[UR8][R4.64+0xc] ;  /* 0x00000c08040fb981 */ /* 0x000f68000c1e1900 */
[----:B------:R-:W5:Y:S01]  /*5640*/  @!P0 LDG.E R19, desc[UR8][R4.64+0x14] ;  /* 0x0000140804138981 */ /* 0x000f62000c1e1900 */
[----:B------:R-:W-:-:S03]  /*5650*/  ISETP.GE.AND P0, PT, R20, R7, PT ;  /* 0x000000071400720c */ /* 0x000fc60003f06270 */
[----:B------:R-:W5:Y:S01]  /*5660*/  @!P2 LDG.E R21, desc[UR8][R4.64+0x18] ;  /* 0x000018080415a981 */ /* 0x000f62000c1e1900 */
[----:B------:R-:W-:-:S03]  /*5670*/  ISETP.GE.AND P2, PT, R22, R7, PT ;  /* 0x000000071600720c */ /* 0x000fc60003f46270 */
[----:B------:R-:W5:Y:S01]  /*5680*/  @!P1 LDG.E R23, desc[UR8][R4.64+0x1c] ;  /* 0x00001c0804179981 */ /* 0x000f62000c1e1900 */
[----:B------:R-:W-:-:S05]  /*5690*/  ISETP.GE.AND P1, PT, R24, R7, PT ;  /* 0x000000071800720c */ /* 0x000fca0003f26270 */
[----:B------:R-:W5:Y:S04]  /*56a0*/  @!P0 LDG.E R27, desc[UR8][R4.64+0x20] ;  /* 0x00002008041b8981 */ /* 0x000f68000c1e1900 */
[----:B------:R-:W5:Y:S04]  /*56b0*/  @!P2 LDG.E R28, desc[UR8][R4.64+0x24] ;  /* 0x00002408041ca981 */ /* 0x000f68000c1e1900 */
[----:B------:R-:W5:Y:S01]  /*56c0*/  @!P1 LDG.E R29, desc[UR8][R4.64+0x28] ;  /* 0x00002808041d9981 */ /* 0x000f62000c1e1900 */
[----:B------:R-:W-:-:S05]  /*56d0*/  IMAD R11, R0, -0x1600, R3 ;  /* 0xffffea00000b7824 */ /* 0x000fca00078e0203 */
[-C--:B------:R-:W-:Y:S02]  /*56e0*/  ISETP.GE.AND P4, PT, R72, R11.reuse, PT ;  /* 0x0000000b4800720c */ /* 0x080fe40003f86270 */
[-C--:B------:R-:W-:Y:S01]  /*56f0*/  ISETP.GE.AND P1, PT, R30, R11.reuse, PT ;  /* 0x0000000b1e00720c */ /* 0x080fe20003f26270 */
[----:B------:R-:W-:Y:S01]  /*5700*/  BAR.SYNC.DEFER_BLOCKING 0x0 ;  /* 0x0000000000007b1d */ /* 0x000fe20000010000 */
[----:B------:R-:W-:-:S05]  /*5710*/  ISETP.GE.AND P3, PT, R26, R11, PT ;  /* 0x0000000b1a00720c */ /* 0x000fca0003f66270 */
[----:B------:R-:W0:Y:S01]  /*5720*/  S2R R69, SR_LANEID ;  /* 0x0000000000457919 */ /* 0x000e220000000000 */
[C---:B--2---:R-:W-:Y:S02]  /*5730*/  ISETP.GE.AND P5, PT, R31.reuse, UR5, PT ;  /* 0x000000051f007c0c */ /* 0x044fe4000bfa6270 */
[----:B------:R-:W-:Y:S02]  /*5740*/  ISETP.GT.AND P0, PT, R31, UR4, PT ;  /* 0x000000041f007c0c */ /* 0x000fe4000bf04270 */
[----:B------:R-:W-:Y:S02]  /*5750*/  SEL R71, RZ, 0x1, P5 ;  /* 0x00000001ff477807 */ /* 0x000fe40002800000 */
[----:B---3--:R-:W-:Y:S02]  /*5760*/  ISETP.GE.AND P2, PT, R25, UR5, PT ;  /* 0x0000000519007c0c */ /* 0x008fe4000bf46270 */
[----:B----4-:R-:W-:Y:S02]  /*5770*/  ISETP.GE.AND P5, PT, R13, UR5, PT ;  /* 0x000000050d007c0c */ /* 0x010fe4000bfa6270 */
[----:B------:R-:W-:-:S02]  /*5780*/  SEL R70, RZ, 0x1, !P0 ;  /* 0x00000001ff467807 */ /* 0x000fc40004000000 */
[----:B------:R-:W-:Y:S02]  /*5790*/  SEL R71, R71, RZ, !P0 ;  /* 0x000000ff47477207 */ /* 0x000fe40004000000 */
[----:B------:R-:W-:Y:S02]  /*57a0*/  ISETP.GT.AND P0, PT, R13, UR4, PT ;  /* 0x000000040d007c0c */ /* 0x000fe4000bf04270 */
[----:B------:R-:W-:Y:S02]  /*57b0*/  SEL R62, RZ, 0x1, P5 ;  /* 0x00000001ff3e7807 */ /* 0x000fe40002800000 */
[----:B-----5:R-:W-:Y:S02]  /*57c0*/  ISETP.GE.AND P5, PT, R17, UR5, PT ;  /* 0x0000000511007c0c */ /* 0x020fe4000bfa6270 */
[----:B------:R-:W-:Y:S02]  /*57d0*/  SEL R68, RZ, 0x1, P2 ;  /* 0x00000001ff447807 */ /* 0x000fe40001000000 */
[----:B------:R-:W-:-:S02]  /*57e0*/  ISETP.GE.AND P2, PT, R15, UR5, PT ;  /* 0x000000050f007c0c */ /* 0x000fc4000bf46270 */
[----:B------:R-:W-:Y:S02]  /*57f0*/  SEL R64, RZ, 0x1, !P0 ;  /* 0x00000001ff407807 */ /* 0x000fe40004000000 */
[----:B------:R-:W-:Y:S02]  /*5800*/  SEL R62, R62, RZ, !P0 ;  /* 0x000000ff3e3e7207 */ /* 0x000fe40004000000 */
[----:B------:R-:W-:Y:S02]  /*5810*/  ISETP.GT.AND P0, PT, R17, UR4, PT ;  /* 0x0000000411007c0c */ /* 0x000fe4000bf04270 */
[----:B------:R-:W-:Y:S02]  /*5820*/  SEL R59, RZ, 0x1, P5 ;  /* 0x00000001ff3b7807 */ /* 0x000fe40002800000 */
[----:B------:R-:W-:Y:S02]  /*5830*/  ISETP.GE.AND P5, PT, R21, UR5, PT ;  /* 0x0000000515007c0c */ /* 0x000fe4000bfa6270 */
[----:B------:R-:W-:-:S02]  /*5840*/  ISETP.GT.AND P6, PT, R25, UR4, PT ;  /* 0x0000000419007c0c */ /* 0x000fc4000bfc4270 */
[----:B------:R-:W-:Y:S02]  /*5850*/  SEL R61, RZ, 0x1, P2 ;  /* 0x00000001ff3d7807 */ /* 0x000fe40001000000 */
[----:B------:R-:W-:Y:S02]  /*5860*/  ISETP.GE.AND P2, PT, R19, UR5, PT ;  /* 0x0000000513007c0c */ /* 0x000fe4000bf46270 */
[----:B------:R-:W-:Y:S02]  /*5870*/  SEL R58, RZ, 0x1, !P0 ;  /* 0x00000001ff3a7807 */ /* 0x000fe40004000000 */
[----:B------:R-:W-:Y:S02]  /*5880*/  SEL R59, R59, RZ, !P0 ;  /* 0x000000ff3b3b7207 */ /* 0x000fe40004000000 */
[----:B------:R-:W-:Y:S02]  /*5890*/  ISETP.GT.AND P0, PT, R21, UR4, PT ;  /* 0x0000000415007c0c */ /* 0x000fe4000bf04270 */
[----:B------:R-:W-:-:S02]  /*58a0*/  SEL R51, RZ, 0x1, P5 ;  /* 0x00000001ff337807 */ /* 0x000fc40002800000 */
[----:B------:R-:W-:Y:S02]  /*58b0*/  SEL R68, R68, RZ, !P6 ;  /* 0x000000ff44447207 */ /* 0x000fe40007000000 */
[----:B------:R-:W-:Y:S02]  /*58c0*/  SEL R55, RZ, 0x1, P2 ;  /* 0x00000001ff377807 */ /* 0x000fe40001000000 */
[----:B------:R-:W-:Y:S02]  /*58d0*/  ISETP.GE.AND P2, PT, R23, UR5, PT ;  /* 0x0000000517007c0c */ /* 0x000fe4000bf46270 */
[----:B------:R-:W-:Y:S02]  /*58e0*/  SEL R51, R51, RZ, !P0 ;  /* 0x000000ff33337207 */ /* 0x000fe40004000000 */
[----:B------:R-:W-:Y:S02]  /*58f0*/  SEL R50, RZ, 0x1, !P0 ;  /* 0x00000001ff327807 */ /* 0x000fe40004000000 */
[----:B------:R-:W-:-:S02]  /*5900*/  SEL R66, RZ, 0x1, !P6 ;  /* 0x00000001ff427807 */ /* 0x000fc40007000000 */
[----:B------:R-:W-:Y:S02]  /*5910*/  ISETP.GE.AND P5, PT, R27, UR5, PT ;  /* 0x000000051b007c0c */ /* 0x000fe4000bfa6270 */
[----:B------:R-:W-:Y:S02]  /*5920*/  ISETP.GE.AND P0, PT, R28, UR5, PT ;  /* 0x000000051c007c0c */ /* 0x000fe4000bf06270 */
[----:B------:R-:W-:Y:S02]  /*5930*/  ISETP.GT.AND P6, PT, R15, UR4, PT ;  /* 0x000000040f007c0c */ /* 0x000fe4000bfc4270 */
[----:B------:R-:W-:Y:S02]  /*5940*/  SEL R71, R71, 0x1, !P4 ;  /* 0x0000000147477807 */ /* 0x000fe40006000000 */
[----:B------:R-:W-:Y:S02]  /*5950*/  SEL R68, R68, 0x1, !P1 ;  /* 0x0000000144447807 */ /* 0x000fe40004800000 */
[----:B------:R-:W-:-:S02]  /*5960*/  SEL R47, RZ, 0x1, P2 ;  /* 0x00000001ff2f7807 */ /* 0x000fc40001000000 */
[----:B------:R-:W-:Y:S02]  /*5970*/  ISETP.GE.AND P2, PT, R29, UR5, PT ;  /* 0x000000051d007c0c */ /* 0x000fe4000bf46270 */
[----:B------:R-:W-:Y:S02]  /*5980*/  SEL R40, RZ, 0x1, P5 ;  /* 0x00000001ff287807 */ /* 0x000fe40002800000 */
[----:B------:R-:W-:Y:S02]  /*5990*/  SEL R36, RZ, 0x1, P0 ;  /* 0x00000001ff247807 */ /* 0x000fe40000000000 */
[----:B------:R-:W-:Y:S02]  /*59a0*/  SEL R61, R61, RZ, !P6 ;  /* 0x000000ff3d3d7207 */ /* 0x000fe40007000000 */
[----:B------:R-:W-:Y:S02]  /*59b0*/  SEL R70, R70, 0x1, !P4 ;  /* 0x0000000146467807 */ /* 0x000fe40006000000 */
[----:B------:R-:W-:-:S02]  /*59c0*/  SEL R66, R66, 0x1, !P1 ;  /* 0x0000000142427807 */ /* 0x000fc40004800000 */
[----:B------:R-:W-:Y:S02]  /*59d0*/  SEL R62, R62, 0x1, !P3 ;  /* 0x000000013e3e7807 */ /* 0x000fe40005800000 */
[----:B------:R-:W-:Y:S02]  /*59e0*/  ISETP.GE.AND P5, PT, R2, R11, PT ;  /* 0x0000000b0200720c */ /* 0x000fe40003fa6270 */
[----:B------:R-:W-:Y:S02]  /*59f0*/  IADD3 R65, P0, PT, R68, R71, RZ ;  /* 0x0000004744417210 */ /* 0x000fe40007f1e0ff */
[----:B------:R-:W-:Y:S02]  /*5a00*/  SEL R63, RZ, 0x1, !P6 ;  /* 0x00000001ff3f7807 */ /* 0x000fe40007000000 */
[----:B------:R-:W-:Y:S02]  /*5a10*/  ISETP.GT.AND P4, PT, R27, UR4, PT ;  /* 0x000000041b007c0c */ /* 0x000fe4000bf84270 */
[----:B------:R-:W-:-:S02]  /*5a20*/  SEL R64, R64, 0x1, !P3 ;  /* 0x0000000140407807 */ /* 0x000fc40005800000 */
[----:B------:R-:W-:Y:S02]  /*5a30*/  ISETP.GT.AND P6, PT, R19, UR4, PT ;  /* 0x0000000413007c0c */ /* 0x000fe4000bfc4270 */
[----:B------:R-:W-:Y:S02]  /*5a40*/  ISETP.GE.AND P3, PT, R10, R11, PT ;  /* 0x0000000b0a00720c */ /* 0x000fe40003f66270 */
[----:B------:R-:W-:Y:S01]  /*5a50*/  SEL R35, RZ, 0x1, P2 ;  /* 0x00000001ff237807 */ /* 0x000fe20001000000 */
[----:B------:R-:W-:Y:S01]  /*5a60*/  IMAD.X R67, R66, 0x1, R70, P0 ;  /* 0x0000000142437824 */ /* 0x000fe200000e0646 */
[----:B------:R-:W-:Y:S02]  /*5a70*/  SEL R61, R61, 0x1, !P5 ;  /* 0x000000013d3d7807 */ /* 0x000fe40006800000 */
[----:B------:R-:W-:Y:S02]  /*5a80*/  IADD3 R60, P2, PT, R65, R62, RZ ;  /* 0x0000003e413c7210 */ /* 0x000fe40007f5e0ff */
[----:B------:R-:W-:-:S02]  /*5a90*/  SEL R40, R40, RZ, !P4 ;  /* 0x000000ff28287207 */ /* 0x000fc40006000000 */
[----:B------:R-:W-:Y:S02]  /*5aa0*/  SEL R41, RZ, 0x1, !P4 ;  /* 0x00000001ff297807 */ /* 0x000fe40006000000 */
[----:B------:R-:W-:Y:S02]  /*5ab0*/  SEL R55, R55, RZ, !P6 ;  /* 0x000000ff37377207 */ /* 0x000fe40007000000 */
[----:B------:R-:W-:Y:S02]  /*5ac0*/  SEL R57, RZ, 0x1, !P6 ;  /* 0x00000001ff397807 */ /* 0x000fe40007000000 */
[----:B------:R-:W-:Y:S02]  /*5ad0*/  ISETP.GE.AND P4, PT, R12, R11, PT ;  /* 0x0000000b0c00720c */ /* 0x000fe40003f86270 */
[----:B------:R-:W-:Y:S02]  /*5ae0*/  SEL R58, R58, 0x1, !P3 ;  /* 0x000000013a3a7807 */ /* 0x000fe40005800000 */
[----:B------:R-:W-:Y:S01]  /*5af0*/  SEL R59, R59, 0x1, !P3 ;  /* 0x000000013b3b7807 */ /* 0x000fe20005800000 */
[----:B------:R-:W-:Y:S01]  /*5b00*/  IMAD.X R56, R67, 0x1, R64, P2 ;  /* 0x0000000143387824 */ /* 0x000fe200010e0640 */
[----:B------:R-:W-:-:S02]  /*5b10*/  SEL R63, R63, 0x1, !P5 ;  /* 0x000000013f3f7807 */ /* 0x000fc40006800000 */
[----:B------:R-:W-:Y:S02]  /*5b20*/  IADD3 R54, P3, PT, R60, R61, RZ ;  /* 0x0000003d3c367210 */ /* 0x000fe40007f7e0ff */
[----:B------:R-:W-:Y:S02]  /*5b30*/  SEL R57, R57, 0x1, !P4 ;  /* 0x0000000139397807 */ /* 0x000fe40006000000 */
[----:B------:R-:W-:Y:S01]  /*5b40*/  SEL R55, R55, 0x1, !P4 ;  /* 0x0000000137377807 */ /* 0x000fe20006000000 */
[----:B------:R-:W-:Y:S01]  /*5b50*/  IMAD.X R53, R56, 0x1, R63, P3 ;  /* 0x0000000138357824 */ /* 0x000fe200018e063f */
[----:B------:R-:W-:Y:S02]  /*5b60*/  IADD3 R52, P4, PT, R54, R59, RZ ;  /* 0x0000003b36347210 */ /* 0x000fe40007f9e0ff */
[----:B------:R-:W-:Y:S02]  /*5b70*/  ISETP.GE.AND P0, PT, R14, R11, PT ;  /* 0x0000000b0e00720c */ /* 0x000fe40003f06270 */
[----:B------:R-:W-:Y:S01]  /*5b80*/  ISETP.GT.AND P6, PT, R23, UR4, PT ;  /* 0x0000000417007c0c */ /* 0x000fe2000bfc4270 */
[----:B------:R-:W-:Y:S01]  /*5b90*/  IMAD.X R48, R53, 0x1, R58, P4 ;  /* 0x0000000135307824 */ /* 0x000fe200020e063a */
[----:B------:R-:W-:-:S02]  /*5ba0*/  IADD3 R46, P4, PT, R52, R55, RZ ;  /* 0x00000037342e7210 */ /* 0x000fc40007f9e0ff */
[----:B------:R-:W-:Y:S02]  /*5bb0*/  SEL R51, R51, 0x1, !P0 ;  /* 0x0000000133337807 */ /* 0x000fe40004000000 */
[----:B------:R-:W-:Y:S01]  /*5bc0*/  SEL R47, R47, RZ, !P6 ;  /* 0x000000ff2f2f7207 */ /* 0x000fe20007000000 */
[----:B------:R-:W-:Y:S01]  /*5bd0*/  IMAD.X R45, R48, 0x1, R57, P4 ;  /* 0x00000001302d7824 */ /* 0x000fe200020e0639 */
[----:B------:R-:W-:Y:S02]  /*5be0*/  ISETP.GE.AND P2, PT, R18, R11, PT ;  /* 0x0000000b1200720c */ /* 0x000fe40003f46270 */
[----:B------:R-:W-:Y:S02]  /*5bf0*/  SEL R50, R50, 0x1, !P0 ;  /* 0x0000000132327807 */ /* 0x000fe40004000000 */
[----:B------:R-:W-:Y:S02]  /*5c00*/  IADD3 R44, P4, PT, R46, R51, RZ ;  /* 0x000000332e2c7210 */ /* 0x000fe40007f9e0ff */
[----:B------:R-:W-:-:S02]  /*5c10*/  ISETP.GT.AND P1, PT, R28, UR4, PT ;  /* 0x000000041c007c0c */ /* 0x000fc4000bf24270 */
[----:B------:R-:W-:Y:S02]  /*5c20*/  SEL R49, RZ, 0x1, !P6 ;  /* 0x00000001ff317807 */ /* 0x000fe40007000000 */
[-C--:B------:R-:W-:Y:S02]  /*5c30*/  ISETP.GE.AND P3, PT, R20, R11.reuse, PT ;  /* 0x0000000b1400720c */ /* 0x080fe40003f66270 */
[----:B------:R-:W-:Y:S01]  /*5c40*/  SEL R47, R47, 0x1, !P2 ;  /* 0x000000012f2f7807 */ /* 0x000fe20005000000 */
[----:B------:R-:W-:Y:S01]  /*5c50*/  IMAD.X R42, R45, 0x1, R50, P4 ;  /* 0x000000012d2a7824 */ /* 0x000fe200020e0632 */
[----:B------:R-:W-:Y:S02]  /*5c60*/  ISETP.GE.AND P0, PT, R22, R11, PT ;  /* 0x0000000b1600720c */ /* 0x000fe40003f06270 */
[----:B------:R-:W-:Y:S02]  /*5c70*/  SEL R49, R49, 0x1, !P2 ;  /* 0x0000000131317807 */ /* 0x000fe40005000000 */
[----:B------:R-:W-:-:S02]  /*5c80*/  IADD3 R43, P4, PT, R44, R47, RZ ;  /* 0x0000002f2c2b7210 */ /* 0x000fc40007f9e0ff */
[----:B------:R-:W-:Y:S02]  /*5c90*/  SEL R40, R40, 0x1, !P3 ;  /* 0x0000000128287807 */ /* 0x000fe40005800000 */
[----:B------:R-:W-:Y:S02]  /*5ca0*/  SEL R36, R36, RZ, !P1 ;  /* 0x000000ff24247207 */ /* 0x000fe40004800000 */
[----:B------:R-:W-:Y:S02]  /*5cb0*/  ISETP.GT.AND P6, PT, R29, UR4, PT ;  /* 0x000000041d007c0c */ /* 0x000fe4000bfc4270 */
[----:B------:R-:W-:Y:S01]  /*5cc0*/  SEL R37, RZ, 0x1, !P1 ;  /* 0x00000001ff257807 */ /* 0x000fe20004800000 */
[----:B------:R-:W-:Y:S01]  /*5cd0*/  IMAD.X R38, R42, 0x1, R49, P4 ;  /* 0x000000012a267824 */ /* 0x000fe200020e0631 */
[----:B------:R-:W-:Y:S02]  /*5ce0*/  SEL R41, R41, 0x1, !P3 ;  /* 0x0000000129297807 */ /* 0x000fe40005800000 */
[----:B------:R-:W-:-:S02]  /*5cf0*/  IADD3 R39, P1, PT, R43, R40, RZ ;  /* 0x000000282b277210 */ /* 0x000fc40007f3e0ff */
[----:B------:R-:W-:Y:S02]  /*5d00*/  SEL R36, R36, 0x1, !P0 ;  /* 0x0000000124247807 */ /* 0x000fe40004000000 */
[----:B------:R-:W-:Y:S02]  /*5d10*/  ISETP.GE.AND P2, PT, R24, R11, PT ;  /* 0x0000000b1800720c */ /* 0x000fe40003f46270 */
[----:B------:R-:W-:Y:S02]  /*5d20*/  SEL R35, R35, RZ, !P6 ;  /* 0x000000ff23237207 */ /* 0x000fe40007000000 */
[----:B------:R-:W-:Y:S01]  /*5d30*/  SEL R37, R37, 0x1, !P0 ;  /* 0x0000000125257807 */ /* 0x000fe20004000000 */
[----:B------:R-:W-:Y:S01]  /*5d40*/  IMAD.X R34, R38, 0x1, R41, P1 ;  /* 0x0000000126227824 */ /* 0x000fe200008e0629 */
[----:B------:R-:W-:Y:S02]  /*5d50*/  IADD3 R32, P0, PT, R39, R36, RZ ;  /* 0x0000002427207210 */ /* 0x000fe40007f1e0ff */
[----:B------:R-:W-:-:S02]  /*5d60*/  SEL R0, RZ, 0x1, !P6 ;  /* 0x00000001ff007807 */ /* 0x000fc40007000000 */
[----:B------:R-:W-:Y:S01]  /*5d70*/  SEL R35, R35, 0x1, !P2 ;  /* 0x0000000123237807 */ /* 0x000fe20005000000 */
[----:B------:R-:W-:Y:S01]  /*5d80*/  IMAD.X R33, R34, 0x1, R37, P0 ;  /* 0x0000000122217824 */ /* 0x000fe200000e0625 */
[----:B------:R-:W-:Y:S02]  /*5d90*/  SEL R0, R0, 0x1, !P2 ;  /* 0x0000000100007807 */ /* 0x000fe40005000000 */
[----:B------:R-:W-:-:S05]  /*5da0*/  IADD3 R7, P0, PT, R32, R35, RZ ;  /* 0x0000002320077210 */ /* 0x000fca0007f1e0ff */
[----:B------:R-:W-:Y:S01]  /*5db0*/  IMAD.X R6, R33, 0x1, R0, P0 ;  /* 0x0000000121067824 */ /* 0x000fe200000e0600 */
[----:B------:R-:W1:Y:S04]  /*5dc0*/  SHFL.UP PT, R4, R7, 0x1, RZ ;  /* 0x0420000007047989 */ /* 0x000e6800000e00ff */
[----:B------:R-:W2:Y:S01]  /*5dd0*/  SHFL.UP PT, R5, R6, 0x1, RZ ;  /* 0x0420000006057989 */ /* 0x000ea200000e00ff */
[----:B0-----:R-:W-:-:S04]  /*5de0*/  ISETP.GE.AND P1, PT, R69, 0x1, PT ;  /* 0x000000014500780c */ /* 0x001fc80003f26270 */
[----:B-1----:R-:W-:-:S04]  /*5df0*/  SEL R4, R4, RZ, P1 ;  /* 0x000000ff04047207 */ /* 0x002fc80000800000 */
[----:B------:R-:W-:Y:S02]  /*5e00*/  IADD3 R9, P0, PT, R4, R7, RZ ;  /* 0x0000000704097210 */ /* 0x000fe40007f1e0ff */
[----:B--2---:R-:W-:-:S03]  /*5e10*/  SEL R5, R5, RZ, P1 ;  /* 0x000000ff05057207 */ /* 0x004fc60000800000 */
        /* <DEDUP_REMOVED lines=22> */
[----:B------:R-:W-:Y:S01]  /*5f80*/  IMAD.X R6, R5, 0x1, R8, P0 ;  /* 0x0000000105067824 */ /* 0x000fe200000e0608 */
[----:B------:R-:W1:Y:S04]  /*5f90*/  S2UR UR5, SR_CgaCtaId ;  /* 0x00000000000579c3 */ /* 0x000e680000008800 */
[----:B------:R-:W2:Y:S01]  /*5fa0*/  SHFL.UP PT, R5, R6, 0x10, RZ ;  /* 0x0600000006057989 */ /* 0x000ea200000e00ff */
[C---:B------:R-:W-:Y:S02]  /*5fb0*/  ISETP.NE.AND P2, PT, R69.reuse, 0x1f, PT ;  /* 0x0000001f4500780c */ /* 0x040fe40003f45270 */
[----:B------:R-:W-:Y:S01]  /*5fc0*/  ISETP.GE.AND P1, PT, R69, 0x10, PT ;  /* 0x000000104500780c */ /* 0x000fe20003f26270 */
[----:B------:R-:W-:-:S03]  /*5fd0*/  UMOV UR4, 0x400 ;  /* 0x0000040000047882 */ /* 0x000fc60000000000 */
[----:B0-----:R-:W-:-:S04]  /*5fe0*/  SEL R4, R4, RZ, P1 ;  /* 0x000000ff04047207 */ /* 0x001fc80000800000 */
[----:B------:R-:W-:Y:S01]  /*5ff0*/  IADD3 R8, P0, PT, R4, R7, RZ ;  /* 0x0000000704087210 */ /* 0x000fe20007f1e0ff */
[----:B-1----:R-:W-:Y:S02]  /*6000*/  ULEA UR4, UR5, UR4, 0x18 ;  /* 0x0000000405047291 */ /* 0x002fe4000f8ec0ff */
[----:B------:R-:W-:Y:S02]  /*6010*/  @!P2 SHF.R.U32.HI R4, RZ, 0x2, R16 ;  /* 0x00000002ff04a819 */ /* 0x000fe40000011610 */
[----:B--2---:R-:W-:Y:S02]  /*6020*/  SEL R5, R5, RZ, P1 ;  /* 0x000000ff05057207 */ /* 0x004fe40000800000 */
[----:B------:R-:W-:-:S03]  /*6030*/  @!P2 LOP3.LUT R73, R4, 0xf8, RZ, 0xc0, !PT ;  /* 0x000000f80449a812 */ /* 0x000fc600078ec0ff */
[----:B------:R-:W-:-:S05]  /*6040*/  IMAD.X R9, R5, 0x1, R6, P0 ;  /* 0x0000000105097824 */ /* 0x000fca00000e0606 */
[----:B------:R-:W-:Y:S01]  /*6050*/  @!P2 STS.64 [R73+UR4], R8 ;  /* 0x000000084900a988 */ /* 0x000fe20008000a04 */
[----:B------:R-:W-:Y:S06]  /*6060*/  BAR.SYNC.DEFER_BLOCKING 0x0 ;  /* 0x0000000000007b1d */ /* 0x000fec0000010000 */
[----:B------:R-:W0:Y:S01]  /*6070*/  LDS.128 R4, [UR4] ;  /* 0x00000004ff047984 */ /* 0x000e220008000c00 */
[----:B------:R-:W-:Y:S02]  /*6080*/  ISETP.NE.AND P0, PT, R69, RZ, PT ;  /* 0x000000ff4500720c */ /* 0x000fe40003f05270 */
[----:B------:R-:W-:-:S04]  /*6090*/  SHF.R.U32.HI R69, RZ, 0x5, R16 ;  /* 0x00000005ff457819 */ /* 0x000fc80000011610 */
[----:B------:R-:W-:Y:S02]  /*60a0*/  ISETP.NE.AND P2, PT, R69, 0x2, PT ;  /* 0x000000024500780c */ /* 0x000fe40003f45270 */
[----:B0-----:R-:W-:-:S05]  /*60b0*/  IADD3 R75, P1, PT, R4, R6, RZ ;  /* 0x00000006044b7210 */ /* 0x001fca0007f3e0ff */
[----:B------:R-:W-:Y:S01]  /*60c0*/  IMAD.X R77, R5, 0x1, R7, P1 ;  /* 0x00000001054d7824 */ /* 0x000fe200008e0607 */
[----:B------:R-:W-:Y:S02]  /*60d0*/  ISETP.GE.AND P1, PT, R72, R11, PT ;  /* 0x0000000b4800720c */ /* 0x000fe40003f26270 */
[----:B------:R-:W-:Y:S02]  /*60e0*/  SEL R72, R75, R4, !P2 ;  /* 0x000000044b487207 */ /* 0x000fe40005000000 */
[----:B------:R-:W-:Y:S02]  /*60f0*/  SEL R74, R77, R5, !P2 ;  /* 0x000000054d4a7207 */ /* 0x000fe40005000000 */
[----:B------:R-:W0:Y:S01]  /*6100*/  LDS.128 R4, [UR4+0x10] ;  /* 0x00001004ff047984 */ /* 0x000e220008000c00 */
[----:B------:R-:W-:Y:S02]  /*6110*/  ISETP.NE.AND P3, PT, R69, 0x3, PT ;  /* 0x000000034500780c */ /* 0x000fe40003f65270 */
[----:B0-----:R-:W-:-:S04]  /*6120*/  IADD3 R73, P2, PT, R4, R75, RZ ;  /* 0x0000004b04497210 */ /* 0x001fc80007f5e0ff */
[----:B------:R-:W-:Y:S01]  /*6130*/  SEL R72, R73, R72, !P3 ;  /* 0x0000004849487207 */ /* 0x000fe20005800000 */
[----:B------:R-:W-:Y:S01]  /*6140*/  IMAD.X R5, R5, 0x1, R77, P2 ;  /* 0x0000000105057824 */ /* 0x000fe200010e064d */
[----:B------:R-:W-:-:S04]  /*6150*/  IADD3 R73, P2, PT, R6, R73, RZ ;  /* 0x0000004906497210 */ /* 0x000fc80007f5e0ff */
[----:B------:R-:W-:Y:S01]  /*6160*/  SEL R74, R5, R74, !P3 ;  /* 0x0000004a054a7207 */ /* 0x000fe20005800000 */
[----:B------:R-:W-:Y:S02]  /*6170*/  IMAD.X R75, R7, 0x1, R5, P2 ;  /* 0x00000001074b7824 */ /* 0x000fe400010e0605 */
[----:B------:R-:W0:Y:S01]  /*6180*/  LDS.128 R4, [UR4+0x20] ;  /* 0x00002004ff047984 */ /* 0x000e220008000c00 */
[----:B------:R-:W-:-:S04]  /*6190*/  ISETP.NE.AND P3, PT, R69, 0x4, PT ;  /* 0x000000044500780c */ /* 0x000fc80003f65270 */
[----:B------:R-:W-:Y:S02]  /*61a0*/  SEL R72, R73, R72, !P3 ;  /* 0x0000004849487207 */ /* 0x000fe40005800000 */
[----:B------:R-:W-:Y:S02]  /*61b0*/  SEL R74, R75, R74, !P3 ;  /* 0x0000004a4b4a7207 */ /* 0x000fe40005800000 */
        /* <DEDUP_REMOVED lines=41> */
[C---:B------:R-:W-:Y:S02]  /*6450*/  ISETP.NE.AND P3, PT, R69.reuse, 0xc, PT ;  /* 0x0000000c4500780c */ /* 0x040fe40003f65270 */
[----:B------:R-:W-:Y:S02]  /*6460*/  ISETP.NE.AND P4, PT, R69, 0xd, PT ;  /* 0x0000000d4500780c */ /* 0x000fe40003f85270 */
[----:B------:R-:W-:Y:S02]  /*6470*/  SEL R72, R73, R72, !P3 ;  /* 0x0000004849487207 */ /* 0x000fe40005800000 */
[----:B------:R-:W-:-:S02]  /*6480*/  SEL R74, R75, R74, !P3 ;  /* 0x0000004a4b4a7207 */ /* 0x000fc40005800000 */
[----:B0-----:R-:W-:-:S04]  /*6490*/  IADD3 R73, P2, PT, R4, R73, RZ ;  /* 0x0000004904497210 */ /* 0x001fc80007f5e0ff */
[----:B------:R-:W-:Y:S01]  /*64a0*/  SEL R72, R73, R72, !P4 ;  /* 0x0000004849487207 */ /* 0x000fe20006000000 */
[----:B------:R-:W-:Y:S01]  /*64b0*/  IMAD.X R5, R5, 0x1, R75, P2 ;  /* 0x0000000105057824 */ /* 0x000fe200010e064b */
[----:B------:R-:W-:-:S04]  /*64c0*/  IADD3 R73, P3, PT, R6, R73, RZ ;  /* 0x0000004906497210 */ /* 0x000fc80007f7e0ff */
[----:B------:R-:W-:Y:S01]  /*64d0*/  SEL R74, R5, R74, !P4 ;  /* 0x0000004a054a7207 */ /* 0x000fe20006000000 */
[----:B------:R-:W-:Y:S02]  /*64e0*/  IMAD.X R75, R7, 0x1, R5, P3 ;  /* 0x00000001074b7824 */ /* 0x000fe400018e0605 */
[----:B------:R-:W0:Y:S01]  /*64f0*/  LDS.128 R4, [UR4+0x70] ;  /* 0x00007004ff047984 */ /* 0x000e220008000c00 */
[----:B------:R-:W-:Y:S01]  /*6500*/  BAR.SYNC.DEFER_BLOCKING 0x0 ;  /* 0x0000000000007b1d */ /* 0x000fe20000010000 */
[C---:B------:R-:W-:Y:S02]  /*6510*/  ISETP.NE.AND P5, PT, R69.reuse, 0xe, PT ;  /* 0x0000000e4500780c */ /* 0x040fe40003fa5270 */
[----:B------:R-:W-:Y:S02]  /*6520*/  ISETP.NE.AND P2, PT, R69, 0xf, PT ;  /* 0x0000000f4500780c */ /* 0x000fe40003f45270 */
[----:B------:R-:W-:Y:S02]  /*6530*/  SEL R74, R75, R74, !P5 ;  /* 0x0000004a4b4a7207 */ /* 0x000fe40006800000 */
[----:B------:R-:W-:-:S02]  /*6540*/  SEL R72, R73, R72, !P5 ;  /* 0x0000004849487207 */ /* 0x000fc40006800000 */
[----:B------:R-:W-:Y:S01]  /*6550*/  ISETP.GE.U32.AND P4, PT, R16, 0x20, PT ;  /* 0x000000201000780c */ /* 0x000fe20003f86070 */
[----:B------:R-:W-:Y:S01]  /*6560*/  BSSY.RECONVERGENT B1, `(.L_x_123) ;  /* 0x0000023000017945 */ /* 0x000fe20003800200 */
[----:B0-----:R-:W-:-:S05]  /*6570*/  IADD3 R69, P3, PT, R4, R73, RZ ;  /* 0x0000004904457210 */ /* 0x001fca0007f7e0ff */
[----:B------:R-:W-:Y:S01]  /*6580*/  IMAD.X R75, R5, 0x1, R75, P3 ;  /* 0x00000001054b7824 */ /* 0x000fe200018e064b */
[----:B------:R-:W-:Y:S02]  /*6590*/  IADD3 R5, P3, PT, R6, R69, RZ ;  /* 0x0000004506057210 */ /* 0x000fe40007f7e0ff */
[----:B------:R-:W-:Y:S02]  /*65a0*/  SEL R4, R69, R72, !P2 ;  /* 0x0000004845047207 */ /* 0x000fe40005000000 */
[----:B------:R-:W-:Y:S01]  /*65b0*/  SEL R6, R75, R74, !P2 ;  /* 0x0000004a4b067207 */ /* 0x000fe20005000000 */
[----:B------:R-:W-:Y:S01]  /*65c0*/  IMAD.X R73, R7, 0x1, R75, P3 ;  /* 0x0000000107497824 */ /* 0x000fe200018e064b */
[----:B------:R-:W-:Y:S02]  /*65d0*/  IADD3 R69, P2, P3, R8, -R35, -R32 ;  /* 0x8000002308457210 */ /* 0x000fe40007b5e820 */
[----:B------:R-:W-:Y:S02]  /*65e0*/  SEL R4, R4, RZ, P4 ;  /* 0x000000ff04047207 */ /* 0x000fe40002000000 */
[----:B------:R-:W-:-:S02]  /*65f0*/  SEL R69, R69, RZ, P0 ;  /* 0x000000ff45457207 */ /* 0x000fc40000000000 */
[----:B------:R-:W-:Y:S02]  /*6600*/  IADD3.X R9, PT, PT, R9, ~R0, ~R33, P2, P3 ;  /* 0x8000000009097210 */ /* 0x000fe400017e6c21 */
[----:B------:R-:W-:Y:S02]  /*6610*/  IADD3 R69, P2, PT, R69, R4, RZ ;  /* 0x0000000445457210 */ /* 0x000fe40007f5e0ff */
[----:B------:R-:W-:Y:S02]  /*6620*/  SEL R9, R9, RZ, P0 ;  /* 0x000000ff09097207 */ /* 0x000fe40000000000 */
[----:B------:R-:W-:-:S05]  /*6630*/  SEL R4, R6, RZ, P4 ;  /* 0x000000ff06047207 */ /* 0x000fca0002000000 */
[----:B------:R-:W-:Y:S01]  /*6640*/  IMAD.X R9, R9, 0x1, R4, P2 ;  /* 0x0000000109097824 */ /* 0x000fe200010e0604 */
[----:B------:R-:W-:Y:S06]  /*6650*/  @P1 BRA `(.L_x_124) ;  /* 0x00000000004c1947 */ /* 0x000fec0003800000 */
[----:B------:R-:W-:Y:S01]  /*6660*/  ISETP.GT.U32.AND P0, PT, R71, -0x1, PT ;  /* 0xffffffff4700780c */ /* 0x000fe20003f04070 */
[----:B------:R-:W-:Y:S01]  /*6670*/  BSSY.RECONVERGENT B2, `(.L_x_125) ;  /* 0x000000f000027945 */ /* 0x000fe20003800200 */
[----:B------:R-:W-:Y:S02]  /*6680*/  IMAD.MOV.U32 R4, RZ, RZ, R9 ;  /* 0x000000ffff047224 */ /* 0x000fe400078e0009 */
[----:B------:R-:W-:-:S13]  /*6690*/  ISETP.GT.U32.AND.EX P0, PT, R70, RZ, PT, P0 ;  /* 0x000000ff4600720c */ /* 0x000fda0003f04100 */
[----:B------:R-:W-:Y:S05]  /*66a0*/  @P0 BRA `(.L_x_126) ;  /* 0x00000000002c0947 */ /* 0x000fea0003800000 */
[----:B------:R-:W-:Y:S02]  /*66b0*/  IADD3 R4, PT, PT, -R11, 0x1600, RZ ;  /* 0x000016000b047810 */ /* 0x000fe40007ffe1ff */
[----:B------:R-:W-:-:S03]  /*66c0*/  ISETP.NE.U32.AND P0, PT, R71, RZ, PT ;  /* 0x000000ff4700720c */ /* 0x000fc60003f05070 */
[--C-:B------:R-:W-:Y:S01]  /*66d0*/  IMAD.IADD R6, R5, 0x1, -R4.reuse ;  /* 0x0000000105067824 */ /* 0x100fe200078e0a04 */
[----:B------:R-:W-:Y:S01]  /*66e0*/  ISETP.NE.AND.EX P0, PT, R70, RZ, PT, P0 ;  /* 0x000000ff4600720c */ /* 0x000fe20003f05300 */
[----:B------:R-:W-:-:S03]  /*66f0*/  IMAD.IADD R4, R73, 0x1, -R4 ;  /* 0x0000000149047824 */ /* 0x000fc600078e0a04 */
[----:B------:R-:W-:-:S04]  /*6700*/  SHF.R.S32.HI R7, RZ, 0x1f, R6 ;  /* 0x0000001fff077819 */ /* 0x000fc80000011406 */
[----:B------:R-:W-:-:S05]  /*6710*/  LOP3.LUT R4, R4, R7, RZ, 0xfc, !PT ;  /* 0x0000000704047212 */ /* 0x000fca00078efcff */
[----:B------:R-:W-:Y:S02]  /*6720*/  @!P0 IMAD.IADD R7, R6, 0x1, R4 ;  /* 0x0000000106078824 */ /* 0x000fe400078e0204 */
[----:B------:R-:W-:Y:S02]  /*6730*/  @P0 IMAD.IADD R4, R4, 0x1, R69 ;  /* 0x0000000104040824 */ /* 0x000fe400078e0245 */
[----:B------:R-:W-:-:S05]  /*6740*/  @!P0 IMAD R6, R16, 0xb, R7 ;  /* 0x0000000b10068824 */ /* 0x000fca00078e0207 */
[----:B------:R-:W-:-:S07]  /*6750*/  @!P0 IADD3 R4, PT, PT, R6, -R69, -R9 ;  /* 0x8000004506048210 */ /* 0x000fce0007ffe809 */
.L_x_126:
[----:B------:R-:W-:Y:S05]  /*6760*/  BSYNC.RECONVERGENT B2 ;  /* 0x0000000000027941 */ /* 0x000fea0003800200 */
.L_x_125:
[----:B------:R-:W-:-:S05]  /*6770*/  LEA R4, R4, UR4, 0x2 ;  /* 0x0000000404047c11 */ /* 0x000fca000f8e10ff */
[----:B------:R0:W-:Y:S02]  /*6780*/  STS [R4], R31 ;  /* 0x0000001f04007388 */ /* 0x0001e40000000800 */
.L_x_124:
[----:B------:R-:W-:Y:S05]  /*6790*/  BSYNC.RECONVERGENT B1 ;  /* 0x0000000000017941 */ /* 0x000fea0003800200 */
.L_x_123:
[----:B------:R-:W-:Y:S01]  /*67a0*/  ISETP.GE.AND P0, PT, R30, R11, PT ;  /* 0x0000000b1e00720c */ /* 0x000fe20003f06270 */
[----:B------:R-:W-:Y:S01]  /*67b0*/  BSSY.RECONVERGENT B1, `(.L_x_127) ;  /* 0x0000017000017945 */ /* 0x000fe20003800200 */
[----:B------:R-:W-:Y:S02]  /*67c0*/  IADD3 R6, PT, PT, -R11, 0x1600, RZ ;  /* 0x000016000b067810 */ /* 0x000fe40007ffe1ff */
[----:B------:R-:W-:-:S03]  /*67d0*/  IADD3 R71, P1, PT, R69, R71, RZ ;  /* 0x0000004745477210 */ /* 0x000fc60007f3e0ff */
[--C-:B0-----:R-:W-:Y:S02]  /*67e0*/  IMAD.IADD R4, R5, 0x1, -R6.reuse ;  /* 0x0000000105047824 */ /* 0x101fe400078e0a06 */
[----:B------:R-:W-:Y:S02]  /*67f0*/  IMAD.IADD R6, R73, 0x1, -R6 ;  /* 0x0000000149067824 */ /* 0x000fe400078e0a06 */
[----:B------:R-:W-:Y:S01]  /*6800*/  IMAD.X R7, R9, 0x1, R70, P1 ;  /* 0x0000000109077824 */ /* 0x000fe200008e0646 */
[----:B------:R-:W-:-:S04]  /*6810*/  SHF.R.S32.HI R31, RZ, 0x1f, R4 ;  /* 0x0000001fff1f7819 */ /* 0x000fc80000011404 */
[----:B------:R-:W-:Y:S01]  /*6820*/  LOP3.LUT R6, R6, R31, RZ, 0xfc, !PT ;  /* 0x0000001f06067212 */ /* 0x000fe200078efcff */
[----:B------:R-:W-:Y:S06]  /*6830*/  @P0 BRA `(.L_x_128) ;  /* 0x0000000000380947 */ /* 0x000fec0003800000 */
[----:B------:R-:W-:Y:S01]  /*6840*/  ISETP.GT.U32.AND P0, PT, R68, -0x1, PT ;  /* 0xffffffff4400780c */ /* 0x000fe20003f04070 */
[----:B------:R-:W-:Y:S03]  /*6850*/  BSSY.RECONVERGENT B2, `(.L_x_129) ;  /* 0x000000a000027945 */ /* 0x000fe60003800200 */
[----:B------:R-:W-:-:S13]  /*6860*/  ISETP.GT.U32.AND.EX P0, PT, R66, RZ, PT, P0 ;  /* 0x000000ff4200720c */ /* 0x000fda0003f04100 */
[----:B------:R-:W-:Y:S05]  /*6870*/  @P0 BRA `(.L_x_130) ;  /* 0x00000000001c0947 */ /* 0x000fea0003800000 */
[----:B------:R-:W-:-:S04]  /*6880*/  ISETP.NE.U32.AND P0, PT, R68, RZ, PT ;  /* 0x000000ff4400720c */ /* 0x000fc80003f05070 */
[----:B------:R-:W-:-:S13]  /*6890*/  ISETP.NE.AND.EX P0, PT, R66, RZ, PT, P0 ;  /* 0x000000ff4200720c */ /* 0x000fda0003f05300 */
[C---:B------:R-:W-:Y:S01]  /*68a0*/  @!P0 IADD3 R31, PT, PT, R6.reuse, R11, R5 ;  /* 0x0000000b061f8210 */ /* 0x040fe20007ffe005 */
[----:B------:R-:W-:-:S04]  /*68b0*/  @P0 IMAD.IADD R7, R6, 0x1, R71 ;  /* 0x0000000106070824 */ /* 0x000fc800078e0247 */
[----:B------:R-:W-:-:S05]  /*68c0*/  @!P0 IMAD R8, R16, 0xb, R31 ;  /* 0x0000000b10088824 */ /* 0x000fca00078e021f */
[----:B------:R-:W-:-:S05]  /*68d0*/  @!P0 IADD3 R8, PT, PT, R8, -R71, -R7 ;  /* 0x8000004708088210 */ /* 0x000fca0007ffe807 */
[----:B------:R-:W-:-:S07]  /*68e0*/  @!P0 VIADD R7, R8, 0xffffea01 ;  /* 0xffffea0108078836 */ /* 0x000fce0000000000 */
.L_x_130:
[----:B------:R-:W-:Y:S05]  /*68f0*/  BSYNC.RECONVERGENT B2 ;  /* 0x0000000000027941 */ /* 0x000fea0003800200 */
.L_x_129:
[----:B------:R-:W-:-:S05]  /*6900*/  LEA R8, R7, UR4, 0x2 ;  /* 0x0000000407087c11 */ /* 0x000fca000f8e10ff */
[----:B------:R0:W-:Y:S02]  /*6910*/  STS [R8], R25 ;  /* 0x0000001908007388 */ /* 0x0001e40000000800 */
.L_x_128:
[----:B------:R-:W-:Y:S05]  /*6920*/  BSYNC.RECONVERGENT B1 ;  /* 0x0000000000017941 */ /* 0x000fea0003800200 */
.L_x_127:
[----:B------:R-:W-:Y:S01]  /*6930*/  ISETP.GE.AND P0, PT, R26, R11, PT ;  /* 0x0000000b1a00720c */ /* 0x000fe20003f06270 */
[----:B------:R-:W-:Y:S01]  /*6940*/  BSSY.RECONVERGENT B1, `(.L_x_131) ;  /* 0x0000013000017945 */ /* 0x000fe20003800200 */
[----:B------:R-:W-:Y:S02]  /*6950*/  IADD3 R65, P1, PT, R69, R65, RZ ;  /* 0x0000004145417210 */ /* 0x000fe40007f3e0ff */
[----:B------:R-:W-:-:S03]  /*6960*/  IADD3 R7, PT, PT, R6, R11, R5 ;  /* 0x0000000b06077210 */ /* 0x000fc60007ffe005 */
[----:B0-----:R-:W-:Y:S02]  /*6970*/  IMAD.X R8, R9, 0x1, R67, P1 ;  /* 0x0000000109087824 */ /* 0x001fe400008e0643 */
[----:B------:R-:W-:-:S04]  /*6980*/  VIADD R7, R7, 0xffffea00 ;  /* 0xffffea0007077836 */ /* 0x000fc80000000000 */
[----:B------:R-:W-:Y:S05]  /*6990*/  @P0 BRA `(.L_x_132) ;  /* 0x0000000000340947 */ /* 0x000fea0003800000 */
[----:B------:R-:W-:Y:S01]  /*69a0*/  ISETP.GT.U32.AND P0, PT, R62, -0x1, PT ;  /* 0xffffffff3e00780c */ /* 0x000fe20003f04070 */
[----:B------:R-:W-:Y:S03]  /*69b0*/  BSSY.RECONVERGENT B2, `(.L_x_133) ;  /* 0x0000009000027945 */ /* 0x000fe60003800200 */
[----:B------:R-:W-:-:S13]  /*69c0*/  ISETP.GT.U32.AND.EX P0, PT, R64, RZ, PT, P0 ;  /* 0x000000ff4000720c */ /* 0x000fda0003f04100 */
[----:B------:R-:W-:Y:S05]  /*69d0*/  @P0 BRA `(.L_x_134) ;  /* 0x0000000000180947 */ /* 0x000fea0003800000 */
[----:B------:R-:W-:-:S04]  /*69e0*/  ISETP.NE.U32.AND P0, PT, R62, RZ, PT ;  /* 0x000000ff3e00720c */ /* 0x000fc80003f05070 */
[----:B------:R-:W-:-:S13]  /*69f0*/  ISETP.NE.AND.EX P0, PT, R64, RZ, PT, P0 ;  /* 0x000000ff4000720c */ /* 0x000fda0003f05300 */
[----:B------:R-:W-:Y:S02]  /*6a00*/  @!P0 IMAD R25, R16, 0xb, R7 ;  /* 0x0000000b10198824 */ /* 0x000fe400078e0207 */
[----:B------:R-:W-:-:S05]  /*6a10*/  @P0 IMAD.IADD R8, R6, 0x1, R65 ;  /* 0x0000000106080824 */ /* 0x000fca00078e0241 */
[----:B------:R-:W-:-:S05]  /*6a20*/  @!P0 IADD3 R25, PT, PT, R25, -R65, -R8 ;  /* 0x8000004119198210 */ /* 0x000fca0007ffe808 */
[----:B------:R-:W-:-:S07]  /*6a30*/  @!P0 VIADD R8, R25, 0x2 ;  /* 0x0000000219088836 */ /* 0x000fce0000000000 */
.L_x_134:
[----:B------:R-:W-:Y:S05]  /*6a40*/  BSYNC.RECONVERGENT B2 ;  /* 0x0000000000027941 */ /* 0x000fea0003800200 */
.L_x_133:
[----:B------:R-:W-:-:S05]  /*6a50*/  LEA R8, R8, UR4, 0x2 ;  /* 0x0000000408087c11 */ /* 0x000fca000f8e10ff */
[----:B------:R0:W-:Y:S02]  /*6a60*/  STS [R8], R13 ;  /* 0x0000000d08007388 */ /* 0x0001e40000000800 */
.L_x_132:
[----:B------:R-:W-:Y:S05]  /*6a70*/  BSYNC.RECONVERGENT B1 ;  /* 0x0000000000017941 */ /* 0x000fea0003800200 */
.L_x_131:
[----:B------:R-:W-:Y:S01]  /*6a80*/  ISETP.GE.AND P0, PT, R2, R11, PT ;  /* 0x0000000b0200720c */ /* 0x000fe20003f06270 */
[----:B------:R-:W-:Y:S01]  /*6a90*/  BSSY.RECONVERGENT B1, `(.L_x_135) ;  /* 0x0000010000017945 */ /* 0x000fe20003800200 */
[----:B0-----:R-:W-:-:S05]  /*6aa0*/  IADD3 R13, P1, PT, R69, R60, RZ ;  /* 0x0000003c450d7210 */ /* 0x001fca0007f3e0ff */
[----:B------:R-:W-:-:S06]  /*6ab0*/  IMAD.X R8, R9, 0x1, R56, P1 ;  /* 0x0000000109087824 */ /* 0x000fcc00008e0638 */
[----:B------:R-:W-:Y:S05]  /*6ac0*/  @P0 BRA `(.L_x_136) ;  /* 0x0000000000300947 */ /* 0x000fea0003800000 */
[----:B------:R-:W-:Y:S01]  /*6ad0*/  ISETP.GT.U32.AND P0, PT, R61, -0x1, PT ;  /* 0xffffffff3d00780c */ /* 0x000fe20003f04070 */
[----:B------:R-:W-:Y:S03]  /*6ae0*/  BSSY.RECONVERGENT B2, `(.L_x_137) ;  /* 0x0000008000027945 */ /* 0x000fe60003800200 */
[----:B------:R-:W-:-:S13]  /*6af0*/  ISETP.GT.U32.AND.EX P0, PT, R63, RZ, PT, P0 ;  /* 0x000000ff3f00720c */ /* 0x000fda0003f04100 */
[----:B------:R-:W-:Y:S05]  /*6b00*/  @P0 BRA `(.L_x_138) ;  /* 0x0000000000140947 */ /* 0x000fea0003800000 */
[----:B------:R-:W-:-:S04]  /*6b10*/  ISETP.NE.U32.AND P0, PT, R61, RZ, PT ;  /* 0x000000ff3d00720c */ /* 0x000fc80003f05070 */
[----:B------:R-:W-:-:S13]  /*6b20*/  ISETP.NE.AND.EX P0, PT, R63, RZ, PT, P0 ;  /* 0x000000ff3f00720c */ /* 0x000fda0003f05300 */
[----:B------:R-:W-:-:S04]  /*6b30*/  @P0 IMAD.IADD R8, R6, 0x1, R13 ;  /* 0x0000000106080824 */ /* 0x000fc800078e020d */
[----:B------:R-:W-:-:S05]  /*6b40*/  @!P0 IMAD.IADD R13, R8, 0x1, R13 ;  /* 0x00000001080d8824 */ /* 0x000fca00078e020d */
[----:B------:R-:W-:-:S07]  /*6b50*/  @!P0 IADD3 R8, PT, PT, -R13, R2, R7 ;  /* 0x000000020d088210 */ /* 0x000fce0007ffe107 */
.L_x_138:
[----:B------:R-:W-:Y:S05]  /*6b60*/  BSYNC.RECONVERGENT B2 ;  /* 0x0000000000027941 */ /* 0x000fea0003800200 */
.L_x_137:
[----:B------:R-:W-:-:S05]  /*6b70*/  LEA R8, R8, UR4, 0x2 ;  /* 0x0000000408087c11 */ /* 0x000fca000f8e10ff */
[----:B------:R0:W-:Y:S02]  /*6b80*/  STS [R8], R15 ;  /* 0x0000000f08007388 */ /* 0x0001e40000000800 */
.L_x_136:
[----:B------:R-:W-:Y:S05]  /*6b90*/  BSYNC.RECONVERGENT B1 ;  /* 0x0000000000017941 */ /* 0x000fea0003800200 */
.L_x_135:
[----:B------:R-:W-:Y:S01]  /*6ba0*/  ISETP.GE.AND P0, PT, R10, R11, PT ;  /* 0x0000000b0a00720c */ /* 0x000fe20003f06270 */
[----:B------:R-:W-:Y:S01]  /*6bb0*/  BSSY.RECONVERGENT B1, `(.L_x_139) ;  /* 0x0000010000017945 */ /* 0x000fe20003800200 */
[----:B------:R-:W-:-:S05]  /*6bc0*/  IADD3 R13, P1, PT, R69, R54, RZ ;  /* 0x00000036450d7210 */ /* 0x000fca0007f3e0ff */
        /* <DEDUP_REMOVED lines=9> */
[----:B0-----:R-:W-:-:S05]  /*6c60*/  @!P0 IMAD.IADD R8, R2, 0x1, R13 ;  /* 0x0000000102088824 */ /* 0x001fca00078e020d */
[----:B------:R-:W-:-:S07]  /*6c70*/  @!P0 IADD3 R2, PT, PT, -R8, R10, R7 ;  /* 0x0000000a08028210 */ /* 0x000fce0007ffe107 */
.L_x_142:
[----:B------:R-:W-:Y:S05]  /*6c80*/  BSYNC.RECONVERGENT B2 ;  /* 0x0000000000027941 */ /* 0x000fea0003800200 */
.L_x_141:
[----:B------:R-:W-:-:S05]  /*6c90*/  LEA R2, R2, UR4, 0x2 ;  /* 0x0000000402027c11 */ /* 0x000fca000f8e10ff */
[----:B------:R1:W-:Y:S02]  /*6ca0*/  STS [R2], R17 ;  /* 0x0000001102007388 */ /* 0x0003e40000000800 */
.L_x_140:
[----:B------:R-:W-:Y:S05]  /*6cb0*/  BSYNC.RECONVERGENT B1 ;  /* 0x0000000000017941 */ /* 0x000fea0003800200 */
.L_x_139:
[----:B------:R-:W-:Y:S01]  /*6cc0*/  ISETP.GE.AND P0, PT, R12, R11, PT ;  /* 0x0000000b0c00720c */ /* 0x000fe20003f06270 */
[----:B------:R-:W-:Y:S01]  /*6cd0*/  BSSY.RECONVERGENT B1, `(.L_x_143) ;  /* 0x0000010000017945 */ /* 0x000fe20003800200 */
[----:B------:R-:W-:-:S05]  /*6ce0*/  IADD3 R13, P1, PT, R69, R52, RZ ;  /* 0x00000034450d7210 */ /* 0x000fca0007f3e0ff */
[----:B-1----:R-:W-:-:S06]  /*6cf0*/  IMAD.X R2, R9, 0x1, R48, P1 ;  /* 0x0000000109027824 */ /* 0x002fcc00008e0630 */
        /* <DEDUP_REMOVED lines=10> */
.L_x_146:
[----:B------:R-:W-:Y:S05]  /*6da0*/  BSYNC.RECONVERGENT B2 ;  /* 0x0000000000027941 */ /* 0x000fea0003800200 */
.L_x_145:
[----:B------:R-:W-:-:S05]  /*6db0*/  LEA R2, R2, UR4, 0x2 ;  /* 0x0000000402027c11 */ /* 0x000fca000f8e10ff */
[----:B------:R1:W-:Y:S02]  /*6dc0*/  STS [R2], R19 ;  /* 0x0000001302007388 */ /* 0x0003e40000000800 */
.L_x_144:
[----:B------:R-:W-:Y:S05]  /*6dd0*/  BSYNC.RECONVERGENT B1 ;  /* 0x0000000000017941 */ /* 0x000fea0003800200 */
.L_x_143:
        /* <DEDUP_REMOVED lines=14> */
.L_x_150:
[----:B------:R-:W-:Y:S05]  /*6ec0*/  BSYNC.RECONVERGENT B2 ;  /* 0x0000000000027941 */ /* 0x000fea0003800200 */
.L_x_149:
[----:B------:R-:W-:-:S05]  /*6ed0*/  LEA R2, R2, UR4, 0x2 ;  /* 0x0000000402027c11 */ /* 0x000fca000f8e10ff */
[----:B------:R1:W-:Y:S02]  /*6ee0*/  STS [R2], R21 ;  /* 0x0000001502007388 */ /* 0x0003e40000000800 */
.L_x_148:
[----:B------:R-:W-:Y:S05]  /*6ef0*/  BSYNC.RECONVERGENT B1 ;  /* 0x0000000000017941 */ /* 0x000fea0003800200 */
.L_x_147:
        /* <DEDUP_REMOVED lines=14> */
.L_x_154:
[----:B------:R-:W-:Y:S05]  /*6fe0*/  BSYNC.RECONVERGENT B2 ;  /* 0x0000000000027941 */ /* 0x000fea0003800200 */
.L_x_153:
[----:B------:R-:W-:-:S05]  /*6ff0*/  LEA R2, R2, UR4, 0x2 ;  /* 0x0000000402027c11 */ /* 0x000fca000f8e10ff */
[----:B------:R1:W-:Y:S02]  /*7000*/  STS [R2], R23 ;  /* 0x0000001702007388 */ /* 0x0003e40000000800 */
.L_x_152:
[----:B------:R-:W-:Y:S05]  /*7010*/  BSYNC.RECONVERGENT B1 ;  /* 0x0000000000017941 */ /* 0x000fea0003800200 */
.L_x_151:
        /* <DEDUP_REMOVED lines=14> */
.L_x_158:
[----:B------:R-:W-:Y:S05]  /*7100*/  BSYNC.RECONVERGENT B2 ;  /* 0x0000000000027941 */ /* 0x000fea0003800200 */
.L_x_157:
[----:B------:R-:W-:-:S05]  /*7110*/  LEA R2, R2, UR4, 0x2 ;  /* 0x0000000402027c11 */ /* 0x000fca000f8e10ff */
[----:B------:R1:W-:Y:S02]  /*7120*/  STS [R2], R27 ;  /* 0x0000001b02007388 */ /* 0x0003e40000000800 */
.L_x_156:
[----:B------:R-:W-:Y:S05]  /*7130*/  BSYNC.RECONVERGENT B1 ;  /* 0x0000000000017941 */ /* 0x000fea0003800200 */
.L_x_155:
        /* <DEDUP_REMOVED lines=14> */
.L_x_162:
[----:B------:R-:W-:Y:S05]  /*7220*/  BSYNC.RECONVERGENT B2 ;  /* 0x0000000000027941 */ /* 0x000fea0003800200 */
.L_x_161:
[----:B------:R-:W-:-:S05]  /*7230*/  LEA R13, R2, UR4, 0x2 ;  /* 0x00000004020d7c11 */ /* 0x000fca000f8e10ff */
[----:B------:R1:W-:Y:S02]  /*7240*/  STS [R13], R28 ;  /* 0x0000001c0d007388 */ /* 0x0003e40000000800 */
.L_x_160:
[----:B------:R-:W-:Y:S05]  /*7250*/  BSYNC.RECONVERGENT B1 ;  /* 0x0000000000017941 */ /* 0x000fea0003800200 */
.L_x_159:
        /* <DEDUP_REMOVED lines=14> */
.L_x_166:
[----:B------:R-:W-:Y:S05]  /*7340*/  BSYNC.RECONVERGENT B2 ;  /* 0x0000000000027941 */ /* 0x000fea0003800200 */
.L_x_165:
[----:B------:R-:W-:-:S05]  /*7350*/  LEA R2, R2, UR4, 0x2 ;  /* 0x0000000402027c11 */ /* 0x000fca000f8e10ff */
[----:B------:R2:W-:Y:S02]  /*7360*/  STS [R2], R29 ;  /* 0x0000001d02007388 */ /* 0x0005e40000000800 */
.L_x_164:
[----:B------:R-:W-:Y:S05]  /*7370*/  BSYNC.RECONVERGENT B1 ;  /* 0x0000000000017941 */ /* 0x000fea0003800200 */
.L_x_163:
[----:B------:R-:W-:Y:S01]  /*7380*/  UISETP.NE.AND UP0, UPT, UR6, URZ, UPT ;  /* 0x000000ff0600728c */ /* 0x000fe2000bf05270 */
[----:B------:R-:W-:Y:S05]  /*7390*/  BAR.SYNC.DEFER_BLOCKING 0x0 ;  /* 0x0000000000007b1d */ /* 0x000fea0000010000 */
[----:B------:R-:W-:Y:S02]  /*73a0*/  PLOP3.LUT P0, PT, PT, PT, UP0, 0x80, 0x8 ;  /* 0x000000000008781c */ /* 0x000fe40003f0f008 */
[----:B0-----:R-:W-:Y:S01]  /*73b0*/  CS2R R8, SRZ ;  /* 0x0000000000087805 */ /* 0x001fe2000001ff00 */
[----:B------:R-:W0:Y:S01]  /*73c0*/  LDCU.64 UR6, c[0x0][0x388] ;  /* 0x00007100ff0677ac */ /* 0x000e220008000a00 */
[----:B------:R-:W3:Y:S09]  /*73d0*/  LDCU.64 UR10, c[0x0][0x390] ;  /* 0x00007200ff0a77ac */ /* 0x000ef20008000a00 */
[----:B------:R-:W4:Y:S08]  /*73e0*/  @!P0 LDC.64 R14, c[0x0][0x3c8] ;  /* 0x0000f200ff0e8b82 */ /* 0x000f300000000a00 */
[----:B------:R-:W5:Y:S08]  /*73f0*/  @!P0 LDC.64 R18, c[0x0][0x3c8] ;  /* 0x0000f200ff128b82 */ /* 0x000f700000000a00 */
[----:B------:R-:W1:Y:S01]  /*7400*/  @!P0 LDC.64 R20, c[0x0][0x3c8] ;  /* 0x0000f200ff148b82 */ /* 0x000e620000000a00 */
[----:B----4-:R-:W4:Y:S04]  /*7410*/  @!P0 LDG.E R14, desc[UR8][R14.64] ;  /* 0x000000080e0e8981 */ /* 0x010f28000c1e1900 */
[----:B-----5:R-:W5:Y:S04]  /*7420*/  @!P0 LDG.E R18, desc[UR8][R18.64+0x4] ;  /* 0x0000040812128981 */ /* 0x020f68000c1e1900 */
[----:B-1----:R-:W3:Y:S01]  /*7430*/  @!P0 LDG.E R20, desc[UR8][R20.64+0x8] ;  /* 0x0000080814148981 */ /* 0x002ee2000c1e1900 */
[----:B------:R-:W-:Y:S01]  /*7440*/  CS2R R12, SRZ ;  /* 0x00000000000c7805 */ /* 0x000fe2000001ff00 */
[C---:B------:R-:W-:Y:S01]  /*7450*/  IMAD.IADD R17, R16.reuse, 0x1, -R6 ;  /* 0x0000000110117824 */ /* 0x040fe200078e0a06 */
[----:B------:R-:W-:Y:S01]  /*7460*/  BSSY.RECONVERGENT B1, `(.L_x_167) ;  /* 0x0000028000017945 */ /* 0x000fe20003800200 */
[----:B------:R-:W-:Y:S01]  /*7470*/  LEA R10, R16, UR4, 0x2 ;  /* 0x00000004100a7c11 */ /* 0x000fe2000f8e10ff */
[--C-:B----4-:R-:W-:Y:S01]  /*7480*/  @!P0 IMAD.MOV.U32 R8, RZ, RZ, R14.reuse ;  /* 0x000000ffff088224 */ /* 0x110fe200078e000e */
[----:B------:R-:W-:-:S04]  /*7490*/  @!P0 SHF.R.S32.HI R23, RZ, 0x1f, R14 ;  /* 0x0000001fff178819 */ /* 0x000fc8000001140e */
[C---:B--2---:R-:W-:Y:S01]  /*74a0*/  IADD3 R2, P1, PT, R16.reuse, R8, RZ ;  /* 0x0000000810027210 */ /* 0x044fe20007f3e0ff */
[----:B------:R-:W-:Y:S01]  /*74b0*/  @!P0 IMAD.MOV.U32 R9, RZ, RZ, R23 ;  /* 0x000000ffff098224 */ /* 0x000fe200078e0017 */
[--C-:B-----5:R-:W-:Y:S01]  /*74c0*/  @!P0 SHF.R.S32.HI R25, RZ, 0x1f, R18.reuse ;  /* 0x0000001fff198819 */ /* 0x120fe20000011412 */
[----:B------:R-:W-:Y:S02]  /*74d0*/  @!P0 IMAD.MOV.U32 R12, RZ, RZ, R18 ;  /* 0x000000ffff0c8224 */ /* 0x000fe400078e0012 */
[----:B------:R-:W-:Y:S01]  /*74e0*/  IMAD.X R15, RZ, RZ, R9, P1 ;  /* 0x000000ffff0f7224 */ /* 0x000fe200008e0609 */
[----:B------:R-:W-:Y:S01]  /*74f0*/  ISETP.GE.AND P1, PT, R16, R11, PT ;  /* 0x0000000b1000720c */ /* 0x000fe20003f26270 */
[----:B------:R-:W-:Y:S01]  /*7500*/  @!P0 IMAD.MOV.U32 R13, RZ, RZ, R25 ;  /* 0x000000ffff0d8224 */ /* 0x000fe200078e0019 */
[----:B------:R-:W-:Y:S02]  /*7510*/  IADD3 R0, P2, PT, R17, R12, RZ ;  /* 0x0000000c11007210 */ /* 0x000fe40007f5e0ff */
[----:B------:R-:W-:-:S02]  /*7520*/  CS2R R8, SRZ ;  /* 0x0000000000087805 */ /* 0x000fc4000001ff00 */
[--C-:B---3--:R-:W-:Y:S01]  /*7530*/  @!P0 IMAD.MOV.U32 R8, RZ, RZ, R20.reuse ;  /* 0x000000ffff088224 */ /* 0x108fe200078e0014 */
[----:B------:R-:W-:Y:S02]  /*7540*/  LEA.HI.X.SX32 R17, R17, R13, 0x1, P2 ;  /* 0x0000000d11117211 */ /* 0x000fe400010f0eff */
[----:B0-----:R-:W-:Y:S02]  /*7550*/  LEA R14, P2, R2, UR6, 0x2 ;  /* 0x00000006020e7c11 */ /* 0x001fe4000f8410ff */
[----:B------:R-:W-:Y:S02]  /*7560*/  LEA R18, P3, R0, UR10, 0x2 ;  /* 0x0000000a00127c11 */ /* 0x000fe4000f8610ff */
[----:B------:R-:W-:Y:S02]  /*7570*/  @!P0 SHF.R.S32.HI R13, RZ, 0x1f, R20 ;  /* 0x0000001fff0d8819 */ /* 0x000fe40000011414 */
[----:B------:R-:W-:Y:S02]  /*7580*/  LEA.HI.X R15, R2, UR7, R15, 0x2, P2 ;  /* 0x00000007020f7c11 */ /* 0x000fe400090f140f */
[----:B------:R-:W-:Y:S01]  /*7590*/  LEA.HI.X R19, R0, UR11, R17, 0x2, P3 ;  /* 0x0000000b00137c11 */ /* 0x000fe200098f1411 */
[----:B------:R-:W-:Y:S01]  /*75a0*/  @!P0 IMAD.MOV.U32 R9, RZ, RZ, R13 ;  /* 0x000000ffff098224 */ /* 0x000fe200078e000d */
[----:B------:R-:W-:Y:S06]  /*75b0*/  @P1 BRA `(.L_x_168) ;  /* 0x0000000000481947 */ /* 0x000fec0003800000 */
[----:B------:R-:W0:Y:S01]  /*75c0*/  LDS R17, [R10] ;  /* 0x000000000a117984 */ /* 0x000e220000000800 */
[----:B------:R-:W-:-:S13]  /*75d0*/  ISETP.GE.AND P1, PT, R16, R6, PT ;  /* 0x000000061000720c */ /* 0x000fda0003f26270 */
[----:B0-----:R0:W-:Y:S01]  /*75e0*/  @!P1 STG.E desc[UR8][R14.64], R17 ;  /* 0x000000110e009986 */ /* 0x0011e2000c101908 */
[----:B------:R-:W-:Y:S05]  /*75f0*/  @!P1 BRA `(.L_x_168) ;  /* 0x0000000000389947 */ /* 0x000fea0003800000 */
[----:B------:R-:W-:-:S13]  /*7600*/  ISETP.GE.AND P1, PT, R16, R7, PT ;  /* 0x000000071000720c */ /* 0x000fda0003f26270 */
[----:B------:R1:W-:Y:S01]  /*7610*/  @!P1 STG.E desc[UR8][R18.64], R17 ;  /* 0x0000001112009986 */ /* 0x0003e2000c101908 */
[----:B------:R-:W-:Y:S05]  /*7620*/  @!P1 BRA `(.L_x_168) ;  /* 0x00000000002c9947 */ /* 0x000fea0003800000 */
[----:B------:R-:W2:Y:S01]  /*7630*/  LDCU.64 UR4, c[0x0][0x398] ;  /* 0x00007300ff0477ac */ /* 0x000ea20008000a00 */
[----:B------:R-:W-:Y:S02]  /*7640*/  SHF.R.S32.HI R0, RZ, 0x1f, R5 ;  /* 0x0000001fff007819 */ /* 0x000fe40000011405 */
[--C-:B------:R-:W-:Y:S02]  /*7650*/  IADD3 R13, P1, P2, R6, R5, R11.reuse ;  /* 0x00000005060d7210 */ /* 0x100fe40007a3e00b */
[----:B------:R-:W-:Y:S02]  /*7660*/  SHF.R.S32.HI R2, RZ, 0x1f, R6 ;  /* 0x0000001fff027819 */ /* 0x000fe40000011406 */
[----:B------:R-:W-:-:S04]  /*7670*/  SHF.R.S32.HI R5, RZ, 0x1f, R11 ;  /* 0x0000001fff057819 */ /* 0x000fc8000001140b */
[----:B------:R-:W-:Y:S02]  /*7680*/  IADD3.X R5, PT, PT, R2, R0, R5, P1, P2 ;  /* 0x0000000002057210 */ /* 0x000fe40000fe4405 */
[----:B------:R-:W-:-:S04]  /*7690*/  IADD3 R0, P1, P2, R8, R16, -R13 ;  /* 0x0000001008007210 */ /* 0x000fc80007a3e80d */
[----:B------:R-:W-:Y:S02]  /*76a0*/  IADD3.X R5, PT, PT, R9, RZ, ~R5, P1, P2 ;  /* 0x000000ff09057210 */ /* 0x000fe40000fe4c05 */
[----:B--2---:R-:W-:-:S04]  /*76b0*/  LEA R12, P1, R0, UR4, 0x2 ;  /* 0x00000004000c7c11 */ /* 0x004fc8000f8210ff */
[----:B------:R-:W-:-:S05]  /*76c0*/  LEA.HI.X R13, R0, UR5, R5, 0x2, P1 ;  /* 0x00000005000d7c11 */ /* 0x000fca00088f1405 */
[----:B------:R2:W-:Y:S04]  /*76d0*/  STG.E desc[UR8][R12.64+0x5800], R17 ;  /* 0x005800110c007986 */ /* 0x0005e8000c101908 */
.L_x_168:
[----:B------:R-:W-:Y:S05]  /*76e0*/  BSYNC.RECONVERGENT B1 ;  /* 0x0000000000017941 */ /* 0x000fea0003800200 */
.L_x_167:
[----:B------:R-:W3:Y:S01]  /*76f0*/  LDCU.64 UR4, c[0x0][0x398] ;  /* 0x00007300ff0477ac */ /* 0x000ee20008000a00 */
[--C-:B------:R-:W-:Y:S01]  /*7700*/  SHF.R.S32.HI R5, RZ, 0x1f, R7.reuse ;  /* 0x0000001fff057819 */ /* 0x100fe20000011407 */
[----:B------:R-:W-:Y:S01]  /*7710*/  VIADD R2, R16, 0x200 ;  /* 0x0000020010027836 */ /* 0x000fe20000000000 */
[----:B------:R-:W-:Y:S01]  /*7720*/  IADD3 R0, P1, P2, R8, R16, -R7 ;  /* 0x0000001008007210 */ /* 0x000fe20007a3e807 */
[----:B------:R-:W-:Y:S03]  /*7730*/  BSSY.RECONVERGENT B1, `(.L_x_169) ;  /* 0x000000e000017945 */ /* 0x000fe60003800200 */
[----:B------:R-:W-:Y:S02]  /*7740*/  IADD3.X R5, PT, PT, R9, RZ, ~R5, P1, P2 ;  /* 0x000000ff09057210 */ /* 0x000fe40000fe4c05 */
[----:B------:R-:W-:Y:S02]  /*7750*/  ISETP.GE.AND P1, PT, R2, R11, PT ;  /* 0x0000000b0200720c */ /* 0x000fe40003f26270 */
[----:B---3--:R-:W-:-:S04]  /*7760*/  LEA R8, P2, R0, UR4, 0x2 ;  /* 0x0000000400087c11 */ /* 0x008fc8000f8410ff */
[----:B------:R-:W-:-:S07]  /*7770*/  LEA.HI.X R9, R0, UR5, R5, 0x2, P2 ;  /* 0x0000000500097c11 */ /* 0x000fce00090f1405 */
[----:B------:R-:W-:Y:S05]  /*7780*/  @P1 BRA `(.L_x_170) ;  /* 0x0000000000201947 */ /* 0x000fea0003800000 */
[----:B------:R3:W4:Y:S01]  /*7790*/  LDS R5, [R10+0x800] ;  /* 0x000800000a057984 */ /* 0x0007220000000800 */
[----:B------:R-:W-:-:S13]  /*77a0*/  ISETP.GE.AND P1, PT, R2, R6, PT ;  /* 0x000000060200720c */ /* 0x000fda0003f26270 */
[----:B---3--:R-:W-:Y:S05]  /*77b0*/  @!P1 BRA `(.L_x_171) ;  /* 0x0000000000109947 */ /* 0x008fea0003800000 */
[----:B------:R-:W-:-:S13]  /*77c0*/  ISETP.GE.AND P1, PT, R2, R7, PT ;  /* 0x000000070200720c */ /* 0x000fda0003f26270 */
[----:B----4-:R3:W-:Y:S04]  /*77d0*/  @P1 STG.E desc[UR8][R8.64+0x800], R5 ;  /* 0x0008000508001986 */ /* 0x0107e8000c101908 */
[----:B------:R3:W-:Y:S01]  /*77e0*/  @!P1 STG.E desc[UR8][R18.64+0x800], R5 ;  /* 0x0008000512009986 */ /* 0x0007e2000c101908 */
[----:B------:R-:W-:Y:S05]  /*77f0*/  BRA `(.L_x_170) ;  /* 0x0000000000047947 */ /* 0x000fea0003800000 */
.L_x_171:
[----:B----4-:R4:W-:Y:S02]  /*7800*/  STG.E desc[UR8][R14.64+0x800], R5 ;  /* 0x000800050e007986 */ /* 0x0109e4000c101908 */
.L_x_170:
[----:B------:R-:W-:Y:S05]  /*7810*/  BSYNC.RECONVERGENT B1 ;  /* 0x0000000000017941 */ /* 0x000fea0003800200 */
.L_x_169:
[----:B------:R-:W-:Y:S01]  /*7820*/  LOP3.LUT R0, R16, 0x400, RZ, 0xfc, !PT ;  /* 0x0000040010007812 */ /* 0x000fe200078efcff */
[----:B------:R-:W-:Y:S03]  /*7830*/  BSSY.RECONVERGENT B1, `(.L_x_172) ;  /* 0x000000b000017945 */ /* 0x000fe60003800200 */
[----:B------:R-:W-:-:S13]  /*7840*/  ISETP.GE.AND P1, PT, R0, R11, PT ;  /* 0x0000000b0000720c */ /* 0x000fda0003f26270 */
[----:B------:R-:W-:Y:S05]  /*7850*/  @P1 BRA `(.L_x_173) ;  /* 0x0000000000201947 */ /* 0x000fea0003800000 */
[----:B---34-:R3:W4:Y:S01]  /*7860*/  LDS R5, [R10+0x1000] ;  /* 0x001000000a057984 */ /* 0x0187220000000800 */
[----:B------:R-:W-:-:S13]  /*7870*/  ISETP.GE.AND P1, PT, R0, R6, PT ;  /* 0x000000060000720c */ /* 0x000fda0003f26270 */
[----:B---3--:R-:W-:Y:S05]  /*7880*/  @!P1 BRA `(.L_x_174) ;  /* 0x0000000000109947 */ /* 0x008fea0003800000 */
[----:B------:R-:W-:-:S13]  /*7890*/  ISETP.GE.AND P1, PT, R0, R7, PT ;  /* 0x000000070000720c */ /* 0x000fda0003f26270 */
[----:B----4-:R3:W-:Y:S04]  /*78a0*/  @P1 STG.E desc[UR8][R8.64+0x1000], R5 ;  /* 0x0010000508001986 */ /* 0x0107e8000c101908 */
[----:B------:R3:W-:Y:S01]  /*78b0*/  @!P1 STG.E desc[UR8][R18.64+0x1000], R5 ;  /* 0x0010000512009986 */ /* 0x0007e2000c101908 */
[----:B------:R-:W-:Y:S05]  /*78c0*/  BRA `(.L_x_173) ;  /* 0x0000000000047947 */ /* 0x000fea0003800000 */
.L_x_174:
[----:B----4-:R3:W-:Y:S02]  /*78d0*/  STG.E desc[UR8][R14.64+0x1000], R5 ;  /* 0x001000050e007986 */ /* 0x0107e4000c101908 */
.L_x_173:
[----:B------:R-:W-:Y:S05]  /*78e0*/  BSYNC.RECONVERGENT B1 ;  /* 0x0000000000017941 */ /* 0x000fea0003800200 */
.L_x_172:
[----:B------:R-:W-:Y:S01]  /*78f0*/  VIADD R0, R16, 0x600 ;  /* 0x0000060010007836 */ /* 0x000fe20000000000 */
[----:B------:R-:W-:Y:S04]  /*7900*/  BSSY.RECONVERGENT B1, `(.L_x_175) ;  /* 0x000000b000017945 */ /* 0x000fe80003800200 */
        /* <DEDUP_REMOVED lines=9> */
.L_x_177:
[----:B----4-:R3:W-:Y:S02]  /*79a0*/  STG.E desc[UR8][R14.64+0x1800], R5 ;  /* 0x001800050e007986 */ /* 0x0107e4000c101908 */
.L_x_176:
[----:B------:R-:W-:Y:S05]  /*79b0*/  BSYNC.RECONVERGENT B1 ;  /* 0x0000000000017941 */ /* 0x000fea0003800200 */
.L_x_175:
        /* <DEDUP_REMOVED lines=11> */
.L_x_180:
[----:B----4-:R3:W-:Y:S02]  /*7a70*/  STG.E desc[UR8][R14.64+0x2000], R5 ;  /* 0x002000050e007986 */ /* 0x0107e4000c101908 */
.L_x_179:
[----:B------:R-:W-:Y:S05]  /*7a80*/  BSYNC.RECONVERGENT B1 ;  /* 0x0000000000017941 */ /* 0x000fea0003800200 */
.L_x_178:
        /* <DEDUP_REMOVED lines=11> */
.L_x_183:
[----:B----4-:R3:W-:Y:S02]  /*7b40*/  STG.E desc[UR8][R14.64+0x2800], R5 ;  /* 0x002800050e007986 */ /* 0x0107e4000c101908 */
.L_x_182:
[----:B------:R-:W-:Y:S05]  /*7b50*/  BSYNC.RECONVERGENT B1 ;  /* 0x0000000000017941 */ /* 0x000fea0003800200 */
.L_x_181:
        /* <DEDUP_REMOVED lines=11> */
.L_x_186:
[----:B----4-:R3:W-:Y:S02]  /*7c10*/  STG.E desc[UR8][R14.64+0x3000], R5 ;  /* 0x003000050e007986 */ /* 0x0107e4000c101908 */
.L_x_185:
[----:B------:R-:W-:Y:S05]  /*7c20*/  BSYNC.RECONVERGENT B1 ;  /* 0x0000000000017941 */ /* 0x000fea0003800200 */
.L_x_184:
        /* <DEDUP_REMOVED lines=11> */
.L_x_189:
[----:B----4-:R3:W-:Y:S02]  /*7ce0*/  STG.E desc[UR8][R14.64+0x3800], R5 ;  /* 0x003800050e007986 */ /* 0x0107e4000c101908 */
.L_x_188:
[----:B------:R-:W-:Y:S05]  /*7cf0*/  BSYNC.RECONVERGENT B1 ;  /* 0x0000000000017941 */ /* 0x000fea0003800200 */
.L_x_187:
        /* <DEDUP_REMOVED lines=11> */
.L_x_192:
[----:B----4-:R3:W-:Y:S02]  /*7db0*/  STG.E desc[UR8][R14.64+0x4000], R5 ;  /* 0x004000050e007986 */ /* 0x0107e4000c101908 */
.L_x_191:
[----:B------:R-:W-:Y:S05]  /*7dc0*/  BSYNC.RECONVERGENT B1 ;  /* 0x0000000000017941 */ /* 0x000fea0003800200 */
.L_x_190:
        /* <DEDUP_REMOVED lines=11> */
.L_x_195:
[----:B----4-:R3:W-:Y:S02]  /*7e80*/  STG.E desc[UR8][R14.64+0x4800], R5 ;  /* 0x004800050e007986 */ /* 0x0107e4000c101908 */
.L_x_194:
[----:B------:R-:W-:Y:S05]  /*7e90*/  BSYNC.RECONVERGENT B1 ;  /* 0x0000000000017941 */ /* 0x000fea0003800200 */
.L_x_193:
[----:B------:R-:W-:-:S04]  /*7ea0*/  LOP3.LUT R0, R16, 0x1400, RZ, 0xfc, !PT ;  /* 0x0000140010007812 */ /* 0x000fc800078efcff */
        /* <DEDUP_REMOVED lines=9> */
.L_x_197:
[----:B----4-:R3:W-:Y:S01]  /*7f40*/  STG.E desc[UR8][R14.64+0x5000], R5 ;  /* 0x005000050e007986 */ /* 0x0107e2000c101908 */
[----:B------:R-:W-:Y:S05]  /*7f50*/  BRA `(.L_x_196) ;  /* 0x0000003c002c7947 */ /* 0x000fea0003800000 */
.L_x_122:
        /* <DEDUP_REMOVED lines=12> */
[CC--:B------:R-:W-:Y:S02]  /*8020*/  ISETP.GE.AND P0, PT, R2.reuse, R7.reuse, PT ;  /* 0x000000070200720c */ /* 0x0c0fe40003f06270 */
        /* <DEDUP_REMOVED lines=10> */
[----:B------:R-:W0:Y:S01]  /*80d0*/  LDCU.64 UR4, c[0x0][0x3b0] ;  /* 0x00007600ff0477ac */ /* 0x000e220008000a00 */
[----:B------:R-:W0:Y:S01]  /*80e0*/  @!P0 LDG.E R67, desc[UR8][R4.64] ;  /* 0x0000000804438981 */ /* 0x000e22000c1e1900 */
[----:B------:R-:W-:-:S02]  /*80f0*/  ISETP.GE.AND P0, PT, R12, R7, PT ;  /* 0x000000070c00720c */ /* 0x000fc40003f06270 */
[----:B------:R-:W-:-:S03]  /*8100*/  ISETP.GE.AND P3, PT, R6, R7, PT ;  /* 0x000000070600720c */ /* 0x000fc60003f66270 */
[----:B------:R-:W2:Y:S04]  /*8110*/  @!P2 LDG.E R66, desc[UR8][R4.64+0x4] ;  /* 0x000004080442a981 */ /* 0x000ea8000c1e1900 */
[----:B------:R-:W3:Y:S01]  /*8120*/  @!P1 LDG.E R65, desc[UR8][R4.64+0x8] ;  /* 0x0000080804419981 */ /* 0x000ee2000c1e1900 */
[----:B------:R-:W-:-:S03]  /*8130*/  ISETP.GE.AND P1, PT, R14, R7, PT ;  /* 0x000000070e00720c */ /* 0x000fc60003f26270 */
[----:B------:R-:W4:Y:S01]  /*8140*/  @!P0 LDG.E R63, desc[UR8][R4.64+0x10] ;  /* 0x00001008043f8981 */ /* 0x000f22000c1e1900 */
[----:B------:R-:W-:-:S03]  /*8150*/  ISETP.GE.AND P0, PT, R18, R7, PT ;  /* 0x000000071200720c */ /* 0x000fc60003f06270 */
[----:B------:R-:W5:Y:S01]  /*8160*/  @!P3 LDG.E R64, desc[UR8][R4.64+0xc] ;  /* 0x00000c080440b981 */ /* 0x000f62000c1e1900 */
[----:B------:R-:W-:-:S05]  /*8170*/  VIADD R22, R2, 0x8 ;  /* 0x0000000802167836 */ /* 0x000fca0000000000 */
[----:B------:R-:W4:Y:S01]  /*8180*/  @!P1 LDG.E R62, desc[UR8][R4.64+0x14] ;  /* 0x00001408043e9981 */ /* 0x000f22000c1e1900 */
[-C--:B------:R-:W-:Y:S01]  /*8190*/  ISETP.GE.AND P1, PT, R20, R7.reuse, PT ;  /* 0x000000071400720c */ /* 0x080fe20003f26270 */
[----:B------:R-:W-:Y:S02]  /*81a0*/  VIADD R24, R2, 0x9 ;  /* 0x0000000902187836 */ /* 0x000fe40000000000 */
[----:B------:R-:W4:Y:S01]  /*81b0*/  @!P0 LDG.E R61, desc[UR8][R4.64+0x18] ;  /* 0x00001808043d8981 */ /* 0x000f22000c1e1900 */
[----:B------:R-:W-:Y:S01]  /*81c0*/  ISETP.GE.AND P0, PT, R22, R7, PT ;  /* 0x000000071600720c */ /* 0x000fe20003f06270 */
[----:B------:R-:W-:-:S08]  /*81d0*/  VIADD R28, R2, 0xa ;  /* 0x0000000a021c7836 */ /* 0x000fd00000000000 */
[----:B------:R-:W4:Y:S01]  /*81e0*/  @!P1 LDG.E R60, desc[UR8][R4.64+0x1c] ;  /* 0x00001c08043c9981 */ /* 0x000f22000c1e1900 */
[----:B------:R-:W-:-:S03]  /*81f0*/  ISETP.GE.AND P1, PT, R24, R7, PT ;  /* 0x000000071800720c */ /* 0x000fc60003f26270 */
[----:B------:R-:W4:Y:S01]  /*8200*/  @!P0 LDG.E R59, desc[UR8][R4.64+0x20] ;  /* 0x00002008043b8981 */ /* 0x000f22000c1e1900 */
[----:B------:R-:W-:-:S09]  /*8210*/  ISETP.GE.AND P0, PT, R28, R7, PT ;  /* 0x000000071c00720c */ /* 0x000fd20003f06270 */
[----:B------:R-:W4:Y:S04]  /*8220*/  @!P1 LDG.E R58, desc[UR8][R4.64+0x24] ;  /* 0x00002408043a9981 */ /* 0x000f28000c1e1900 */
[----:B------:R-:W4:Y:S01]  /*8230*/  @!P0 LDG.E R57, desc[UR8][R4.64+0x28] ;  /* 0x0000280804398981 */ /* 0x000f22000c1e1900 */
[----:B------:R-:W-:-:S05]  /*8240*/  IMAD R3, R0, -0x1600, R3 ;  /* 0xffffea0000037824 */ /* 0x000fca00078e0203 */
[-C--:B------:R-:W-:Y:S02]  /*8250*/  ISETP.GE.AND P2, PT, R2, R3.reuse, PT ;  /* 0x000000030200720c */ /* 0x080fe40003f46270 */
[-C--:B------:R-:W-:Y:S01]  /*8260*/  ISETP.GE.AND P3, PT, R8, R3.reuse, PT ;  /* 0x000000030800720c */ /* 0x080fe20003f66270 */
[----:B------:R-:W-:Y:S01]  /*8270*/  BAR.SYNC.DEFER_BLOCKING 0x0 ;  /* 0x0000000000007b1d */ /* 0x000fe20000010000 */
[-C--:B------:R-:W-:Y:S02]  /*8280*/  ISETP.GE.AND P5, PT, R10, R3.reuse, PT ;  /* 0x000000030a00720c */ /* 0x080fe40003fa6270 */
[----:B------:R-:W-:-:S03]  /*8290*/  ISETP.GE.AND P0, PT, R6, R3, PT ;  /* 0x000000030600720c */ /* 0x000fc60003f06270 */
[----:B------:R-:W1:Y:S01]  /*82a0*/  S2R R68, SR_LANEID ;  /* 0x0000000000447919 */ /* 0x000e620000000000 */
[----:B0-----:R-:W-:Y:S02]  /*82b0*/  ISETP.GE.AND P6, PT, R67, UR5, PT ;  /* 0x0000000543007c0c */ /* 0x001fe4000bfc6270 */
[C---:B--2---:R-:W-:Y:S02]  /*82c0*/  ISETP.GE.AND P4, PT, R66.reuse, UR5, PT ;  /* 0x0000000542007c0c */ /* 0x044fe4000bf86270 */
[----:B------:R-:W-:Y:S02]  /*82d0*/  SEL R56, RZ, 0x1, P6 ;  /* 0x00000001ff387807 */ /* 0x000fe40003000000 */
[----:B------:R-:W-:Y:S02]  /*82e0*/  ISETP.GT.AND P6, PT, R66, UR4, PT ;  /* 0x0000000442007c0c */ /* 0x000fe4000bfc4270 */
[----:B------:R-:W-:Y:S02]  /*82f0*/  SEL R53, RZ, 0x1, P4 ;  /* 0x00000001ff357807 */ /* 0x000fe40002000000 */
[----:B---3--:R-:W-:-:S02]  /*8300*/  ISETP.GE.AND P4, PT, R65, UR5, PT ;  /* 0x0000000541007c0c */ /* 0x008fc4000bf86270 */
[----:B------:R-:W-:Y:S02]  /*8310*/  SEL R53, R53, RZ, !P6 ;  /* 0x000000ff35357207 */ /* 0x000fe40007000000 */
[----:B------:R-:W-:Y:S02]  /*8320*/  SEL R54, RZ, 0x1, !P6 ;  /* 0x00000001ff367807 */ /* 0x000fe40007000000 */
[C---:B-----5:R-:W-:Y:S02]  /*8330*/  ISETP.GE.AND P6, PT, R64.reuse, UR5, PT ;  /* 0x0000000540007c0c */ /* 0x060fe4000bfc6270 */
[----:B------:R-:W-:Y:S02]  /*8340*/  SEL R49, RZ, 0x1, P4 ;  /* 0x00000001ff317807 */ /* 0x000fe40002000000 */
[----:B------:R-:W-:Y:S02]  /*8350*/  ISETP.GT.AND P4, PT, R64, UR4, PT ;  /* 0x0000000440007c0c */ /* 0x000fe4000bf84270 */
[----:B------:R-:W-:-:S02]  /*8360*/  SEL R50, RZ, 0x1, P6 ;  /* 0x00000001ff327807 */ /* 0x000fc40003000000 */
[C---:B----4-:R-:W-:Y:S02]  /*8370*/  ISETP.GE.AND P6, PT, R63.reuse, UR5, PT ;  /* 0x000000053f007c0c */ /* 0x050fe4000bfc6270 */
[----:B------:R-:W-:Y:S02]  /*8380*/  SEL R50, R50, RZ, !P4 ;  /* 0x000000ff32327207 */ /* 0x000fe40006000000 */
[----:B------:R-:W-:Y:S02]  /*8390*/  SEL R52, RZ, 0x1, !P4 ;  /* 0x00000001ff347807 */ /* 0x000fe40006000000 */
[----:B------:R-:W-:Y:S02]  /*83a0*/  ISETP.GT.AND P4, PT, R63, UR4, PT ;  /* 0x000000043f007c0c */ /* 0x000fe4000bf84270 */
[----:B------:R-:W-:Y:S02]  /*83b0*/  SEL R45, RZ, 0x1, P6 ;  /* 0x00000001ff2d7807 */ /* 0x000fe40003000000 */
[----:B------:R-:W-:-:S02]  /*83c0*/  ISETP.GE.AND P6, PT, R62, UR5, PT ;  /* 0x000000053e007c0c */ /* 0x000fc4000bfc6270 */
[----:B------:R-:W-:Y:S02]  /*83d0*/  SEL R45, R45, RZ, !P4 ;  /* 0x000000ff2d2d7207 */ /* 0x000fe40006000000 */
[----:B------:R-:W-:Y:S02]  /*83e0*/  SEL R47, RZ, 0x1, !P4 ;  /* 0x00000001ff2f7807 */ /* 0x000fe40006000000 */
[----:B------:R-:W-:Y:S02]  /*83f0*/  ISETP.GT.AND P4, PT, R62, UR4, PT ;  /* 0x000000043e007c0c */ /* 0x000fe4000bf84270 */
[----:B------:R-:W-:Y:S02]  /*8400*/  SEL R46, RZ, 0x1, P6 ;  /* 0x00000001ff2e7807 */ /* 0x000fe40003000000 */
[----:B------:R-:W-:Y:S02]  /*8410*/  ISETP.GE.AND P6, PT, R61, UR5, PT ;  /* 0x000000053d007c0c */ /* 0x000fe4000bfc6270 */
[----:B------:R-:W-:-:S02]  /*8420*/  ISETP.GT.AND P1, PT, R67, UR4, PT ;  /* 0x0000000443007c0c */ /* 0x000fc4000bf24270 */
[----:B------:R-:W-:Y:S02]  /*8430*/  SEL R46, R46, RZ, !P4 ;  /* 0x000000ff2e2e7207 */ /* 0x000fe40006000000 */
[----:B------:R-:W-:Y:S02]  /*8440*/  SEL R48, RZ, 0x1, !P4 ;  /* 0x00000001ff307807 */ /* 0x000fe40006000000 */
[----:B------:R-:W-:Y:S02]  /*8450*/  ISETP.GT.AND P4, PT, R61, UR4, PT ;  /* 0x000000043d007c0c */ /* 0x000fe4000bf84270 */
[----:B------:R-:W-:Y:S02]  /*8460*/  SEL R38, RZ, 0x1, P6 ;  /* 0x00000001ff267807 */ /* 0x000fe40003000000 */
[----:B------:R-:W-:Y:S02]  /*8470*/  ISETP.GE.AND P6, PT, R60, UR5, PT ;  /* 0x000000053c007c0c */ /* 0x000fe4000bfc6270 */
[----:B------:R-:W-:-:S02]  /*8480*/  SEL R55, RZ, 0x1, !P1 ;  /* 0x00000001ff377807 */ /* 0x000fc40004800000 */
[----:B------:R-:W-:Y:S02]  /*8490*/  SEL R56, R56, RZ, !P1 ;  /* 0x000000ff38387207 */ /* 0x000fe40004800000 */
[----:B------:R-:W-:Y:S02]  /*84a0*/  ISETP.GT.AND P1, PT, R65, UR4, PT ;  /* 0x0000000441007c0c */ /* 0x000fe4000bf24270 */
[----:B------:R-:W-:Y:S02]  /*84b0*/  SEL R38, R38, RZ, !P4 ;  /* 0x000000ff26267207 */ /* 0x000fe40006000000 */
[----:B------:R-:W-:Y:S02]  /*84c0*/  SEL R41, RZ, 0x1, !P4 ;  /* 0x00000001ff297807 */ /* 0x000fe40006000000 */
[----:B------:R-:W-:Y:S02]  /*84d0*/  ISETP.GT.AND P4, PT, R60, UR4, PT ;  /* 0x000000043c007c0c */ /* 0x000fe4000bf84270 */
[----:B------:R-:W-:-:S02]  /*84e0*/  SEL R32, RZ, 0x1, P6 ;  /* 0x00000001ff207807 */ /* 0x000fc40003000000 */
[----:B------:R-:W-:Y:S02]  /*84f0*/  ISETP.GE.AND P6, PT, R59, UR5, PT ;  /* 0x000000053b007c0c */ /* 0x000fe4000bfc6270 */
[----:B------:R-:W-:Y:S02]  /*8500*/  SEL R51, RZ, 0x1, !P1 ;  /* 0x00000001ff337807 */ /* 0x000fe40004800000 */
[----:B------:R-:W-:Y:S02]  /*8510*/  SEL R49, R49, RZ, !P1 ;  /* 0x000000ff31317207 */ /* 0x000fe40004800000 */
[----:B------:R-:W-:Y:S02]  /*8520*/  ISETP.GE.AND P1, PT, R12, R3, PT ;  /* 0x000000030c00720c */ /* 0x000fe40003f26270 */
[----:B------:R-:W-:Y:S02]  /*8530*/  SEL R32, R32, RZ, !P4 ;  /* 0x000000ff20207207 */ /* 0x000fe40006000000 */
[----:B------:R-:W-:-:S02]  /*8540*/  SEL R34, RZ, 0x1, !P4 ;  /* 0x00000001ff227807 */ /* 0x000fc40006000000 */
[----:B------:R-:W-:Y:S02]  /*8550*/  SEL R55, R55, 0x1, !P2 ;  /* 0x0000000137377807 */ /* 0x000fe40005000000 */
[----:B------:R-:W-:Y:S02]  /*8560*/  SEL R56, R56, 0x1, !P2 ;  /* 0x0000000138387807 */ /* 0x000fe40005000000 */
[----:B------:R-:W-:Y:S02]  /*8570*/  ISETP.GT.AND P4, PT, R59, UR4, PT ;  /* 0x000000043b007c0c */ /* 0x000fe4000bf84270 */
[----:B------:R-:W-:Y:S02]  /*8580*/  SEL R29, RZ, 0x1, P6 ;  /* 0x00000001ff1d7807 */ /* 0x000fe40003000000 */
[----:B------:R-:W-:Y:S02]  /*8590*/  ISETP.GE.AND P2, PT, R14, R3, PT ;  /* 0x000000030e00720c */ /* 0x000fe40003f46270 */
[----:B------:R-:W-:-:S02]  /*85a0*/  ISETP.GE.AND P6, PT, R58, UR5, PT ;  /* 0x000000053a007c0c */ /* 0x000fc4000bfc6270 */
[----:B------:R-:W-:Y:S02]  /*85b0*/  SEL R53, R53, 0x1, !P3 ;  /* 0x0000000135357807 */ /* 0x000fe40005800000 */
[----:B------:R-:W-:Y:S02]  /*85c0*/  SEL R47, R47, 0x1, !P1 ;  /* 0x000000012f2f7807 */ /* 0x000fe40004800000 */
[----:B------:R-:W-:Y:S02]  /*85d0*/  SEL R45, R45, 0x1, !P1 ;  /* 0x000000012d2d7807 */ /* 0x000fe40004800000 */
[----:B------:R-:W-:Y:S02]  /*85e0*/  ISETP.GE.AND P1, PT, R24, R3, PT ;  /* 0x000000031800720c */ /* 0x000fe40003f26270 */
[----:B------:R-:W-:Y:S02]  /*85f0*/  SEL R29, R29, RZ, !P4 ;  /* 0x000000ff1d1d7207 */ /* 0x000fe40006000000 */
[----:B------:R-:W-:-:S02]  /*8600*/  SEL R24, RZ, 0x1, !P4 ;  /* 0x00000001ff187807 */ /* 0x000fc40006000000 */
[----:B------:R-:W-:Y:S02]  /*8610*/  ISETP.GT.AND P4, PT, R58, UR4, PT ;  /* 0x000000043a007c0c */ /* 0x000fe4000bf84270 */
[----:B------:R-:W-:Y:S02]  /*8620*/  SEL R26, RZ, 0x1, P6 ;  /* 0x00000001ff1a7807 */ /* 0x000fe40003000000 */
[----:B------:R-:W-:Y:S02]  /*8630*/  SEL R48, R48, 0x1, !P2 ;  /* 0x0000000130307807 */ /* 0x000fe40005000000 */
[----:B------:R-:W-:Y:S02]  /*8640*/  SEL R46, R46, 0x1, !P2 ;  /* 0x000000012e2e7807 */ /* 0x000fe40005000000 */
[----:B------:R-:W-:Y:S02]  /*8650*/  SEL R54, R54, 0x1, !P3 ;  /* 0x0000000136367807 */ /* 0x000fe40005800000 */
[----:B------:R-:W-:-:S02]  /*8660*/  SEL R49, R49, 0x1, !P5 ;  /* 0x0000000131317807 */ /* 0x000fc40006800000 */
[----:B------:R-:W-:Y:S02]  /*8670*/  IADD3 R44, P2, PT, R53, R56, RZ ;  /* 0x00000038352c7210 */ /* 0x000fe40007f5e0ff */
[----:B------:R-:W-:Y:S02]  /*8680*/  SEL R51, R51, 0x1, !P5 ;  /* 0x0000000133337807 */ /* 0x000fe40006800000 */
[----:B------:R-:W-:Y:S02]  /*8690*/  ISETP.GE.AND P5, PT, R20, R3, PT ;  /* 0x000000031400720c */ /* 0x000fe40003fa6270 */
[----:B------:R-:W-:Y:S02]  /*86a0*/  ISETP.GE.AND P6, PT, R57, UR5, PT ;  /* 0x0000000539007c0c */ /* 0x000fe4000bfc6270 */
[----:B------:R-:W-:Y:S02]  /*86b0*/  SEL R26, R26, RZ, !P4 ;  /* 0x000000ff1a1a7207 */ /* 0x000fe40006000000 */
[----:B------:R-:W-:Y:S01]  /*86c0*/  SEL R20, RZ, 0x1, !P4 ;  /* 0x00000001ff147807 */ /* 0x000fe20006000000 */
[----:B------:R-:W-:Y:S01]  /*86d0*/  IMAD.X R42, R54, 0x1, R55, P2 ;  /* 0x00000001362a7824 */ /* 0x000fe200010e0637 */
[----:B------:R-:W-:-:S02]  /*86e0*/  SEL R50, R50, 0x1, !P0 ;  /* 0x0000000132327807 */ /* 0x000fc40004000000 */
[----:B------:R-:W-:Y:S02]  /*86f0*/  IADD3 R43, P4, PT, R44, R49, RZ ;  /* 0x000000312c2b7210 */ /* 0x000fe40007f9e0ff */
[----:B------:R-:W-:Y:S02]  /*8700*/  SEL R52, R52, 0x1, !P0 ;  /* 0x0000000134347807 */ /* 0x000fe40004000000 */
[-C--:B------:R-:W-:Y:S02]  /*8710*/  ISETP.GE.AND P0, PT, R22, R3.reuse, PT ;  /* 0x000000031600720c */ /* 0x080fe40003f06270 */
[----:B------:R-:W-:Y:S01]  /*8720*/  SEL R22, RZ, 0x1, P6 ;  /* 0x00000001ff167807 */ /* 0x000fe20003000000 */
[----:B------:R-:W-:Y:S01]  /*8730*/  IMAD.X R39, R42, 0x1, R51, P4 ;  /* 0x000000012a277824 */ /* 0x000fe200020e0633 */
[----:B------:R-:W-:Y:S02]  /*8740*/  IADD3 R40, P6, PT, R43, R50, RZ ;  /* 0x000000322b287210 */ /* 0x000fe40007fde0ff */
[----:B------:R-:W-:-:S02]  /*8750*/  ISETP.GE.AND P3, PT, R18, R3, PT ;  /* 0x000000031200720c */ /* 0x000fc40003f66270 */
[----:B------:R-:W-:Y:S01]  /*8760*/  IADD3 R37, P4, PT, R40, R45, RZ ;  /* 0x0000002d28257210 */ /* 0x000fe20007f9e0ff */
[----:B------:R-:W-:Y:S01]  /*8770*/  IMAD.X R36, R39, 0x1, R52, P6 ;  /* 0x0000000127247824 */ /* 0x000fe200030e0634 */
[----:B------:R-:W-:Y:S02]  /*8780*/  SEL R38, R38, 0x1, !P3 ;  /* 0x0000000126267807 */ /* 0x000fe40005800000 */
[----:B------:R-:W-:Y:S01]  /*8790*/  IADD3 R35, P6, PT, R37, R46, RZ ;  /* 0x0000002e25237210 */ /* 0x000fe20007fde0ff */
[----:B------:R-:W-:Y:S01]  /*87a0*/  IMAD.X R33, R36, 0x1, R47, P4 ;  /* 0x0000000124217824 */ /* 0x000fe200020e062f */
[----:B------:R-:W-:Y:S02]  /*87b0*/  SEL R41, R41, 0x1, !P3 ;  /* 0x0000000129297807 */ /* 0x000fe40005800000 */
[----:B------:R-:W-:Y:S01]  /*87c0*/  SEL R32, R32, 0x1, !P5 ;  /* 0x0000000120207807 */ /* 0x000fe20006800000 */
[----:B------:R-:W-:Y:S01]  /*87d0*/  IMAD.X R30, R33, 0x1, R48, P6 ;  /* 0x00000001211e7824 */ /* 0x000fe200030e0630 */
[----:B------:R-:W-:-:S02]  /*87e0*/  IADD3 R31, P4, PT, R35, R38, RZ ;  /* 0x00000026231f7210 */ /* 0x000fc40007f9e0ff */
[----:B------:R-:W-:Y:S02]  /*87f0*/  ISETP.GE.AND P2, PT, R28, R3, PT ;  /* 0x000000031c00720c */ /* 0x000fe40003f46270 */
[----:B------:R-:W-:Y:S02]  /*8800*/  ISETP.GT.AND P3, PT, R57, UR4, PT ;  /* 0x0000000439007c0c */ /* 0x000fe4000bf64270 */
[----:B------:R-:W-:Y:S01]  /*8810*/  SEL R34, R34, 0x1, !P5 ;  /* 0x0000000122227807 */ /* 0x000fe20006800000 */
[----:B------:R-:W-:Y:S01]  /*8820*/  IMAD.X R27, R30, 0x1, R41, P4 ;  /* 0x000000011e1b7824 */ /* 0x000fe200020e0629 */
[----:B------:R-:W-:Y:S02]  /*8830*/  SEL R29, R29, 0x1, !P0 ;  /* 0x000000011d1d7807 */ /* 0x000fe40004000000 */
[----:B------:R-:W-:Y:S02]  /*8840*/  IADD3 R28, P5, PT, R31, R32, RZ ;  /* 0x000000201f1c7210 */ /* 0x000fe40007fbe0ff */
[----:B------:R-:W-:-:S02]  /*8850*/  SEL R18, RZ, 0x1, !P3 ;  /* 0x00000001ff127807 */ /* 0x000fc40005800000 */
[----:B------:R-:W-:Y:S01]  /*8860*/  SEL R22, R22, RZ, !P3 ;  /* 0x000000ff16167207 */ /* 0x000fe20005800000 */
[----:B------:R-:W-:Y:S01]  /*8870*/  IMAD.X R23, R27, 0x1, R34, P5 ;  /* 0x000000011b177824 */ /* 0x000fe200028e0622 */
[----:B------:R-:W-:Y:S02]  /*8880*/  SEL R26, R26, 0x1, !P1 ;  /* 0x000000011a1a7807 */ /* 0x000fe40004800000 */
[----:B------:R-:W-:Y:S02]  /*8890*/  IADD3 R25, P3, PT, R28, R29, RZ ;  /* 0x0000001d1c197210 */ /* 0x000fe40007f7e0ff */
[----:B------:R-:W-:Y:S02]  /*88a0*/  SEL R24, R24, 0x1, !P0 ;  /* 0x0000000118187807 */ /* 0x000fe40004000000 */
[----:B------:R-:W-:Y:S02]  /*88b0*/  SEL R22, R22, 0x1, !P2 ;  /* 0x0000000116167807 */ /* 0x000fe40005000000 */
[----:B------:R-:W-:Y:S01]  /*88c0*/  IADD3 R21, P0, PT, R25, R26, RZ ;  /* 0x0000001a19157210 */ /* 0x000fe20007f1e0ff */
[----:B------:R-:W-:Y:S01]  /*88d0*/  IMAD.X R19, R23, 0x1, R24, P3 ;  /* 0x0000000117137824 */ /* 0x000fe200018e0618 */
[----:B------:R-:W-:-:S02]  /*88e0*/  SEL R20, R20, 0x1, !P1 ;  /* 0x0000000114147807 */ /* 0x000fc40004800000 */
[----:B------:R-:W-:Y:S02]  /*88f0*/  IADD3 R5, P1, PT, R21, R22, RZ ;  /* 0x0000001615057210 */ /* 0x000fe40007f3e0ff */
[----:B------:R-:W-:Y:S01]  /*8900*/  SEL R18, R18, 0x1, !P2 ;  /* 0x0000000112127807 */ /* 0x000fe20005000000 */
[----:B------:R-:W-:Y:S02]  /*8910*/  IMAD.X R17, R19, 0x1, R20, P0 ;  /* 0x0000000113117824 */ /* 0x000fe400000e0614 */
[----:B------:R-:W0:Y:S02]  /*8920*/  SHFL.UP PT, R2, R5, 0x1, RZ ;  /* 0x0420000005027989 */ /* 0x000e2400000e00ff */
[----:B------:R-:W-:-:S05]  /*8930*/  IMAD.X R4, R17, 0x1, R18, P1 ;  /* 0x0000000111047824 */ /* 0x000fca00008e0612 */
[----:B------:R-:W2:Y:S01]  /*8940*/  SHFL.UP PT, R3, R4, 0x1, RZ ;  /* 0x0420000004037989 */ /* 0x000ea200000e00ff */
[----:B-1----:R-:W-:-:S04]  /*8950*/  ISETP.GE.AND P1, PT, R68, 0x1, PT ;  /* 0x000000014400780c */ /* 0x002fc80003f26270 */
[----:B0-----:R-:W-:-:S04]  /*8960*/  SEL R2, R2, RZ, P1 ;  /* 0x000000ff02027207 */ /* 0x001fc80000800000 */
        /* <DEDUP_REMOVED lines=39> */
[----:B------:R-:W0:Y:S04]  /*8be0*/  LDS.128 R12, [UR4] ;  /* 0x00000004ff0c7984 */ /* 0x000e280008000c00 */
[----:B------:R-:W1:Y:S04]  /*8bf0*/  LDS.128 R8, [UR4+0x10] ;  /* 0x00001004ff087984 */ /* 0x000e680008000c00 */
[----:B------:R-:W2:Y:S01]  /*8c00*/  LDS.128 R4, [UR4+0x20] ;  /* 0x00002004ff047984 */ /* 0x000ea20008000c00 */
[----:B------:R-:W-:-:S04]  /*8c10*/  SHF.R.U32.HI R69, RZ, 0x5, R16 ;  /* 0x00000005ff457819 */ /* 0x000fc80000011610 */
[----:B------:R-:W-:Y:S02]  /*8c20*/  ISETP.NE.AND P1, PT, R69, 0x2, PT ;  /* 0x000000024500780c */ /* 0x000fe40003f25270 */
[----:B0-----:R-:W-:-:S05]  /*8c30*/  IADD3 R73, P0, PT, R12, R14, RZ ;  /* 0x0000000e0c497210 */ /* 0x001fca0007f1e0ff */
[----:B------:R-:W-:Y:S01]  /*8c40*/  IMAD.X R15, R13, 0x1, R15, P0 ;  /* 0x000000010d0f7824 */ /* 0x000fe200000e060f */
[----:B-1----:R-:W-:Y:S02]  /*8c50*/  IADD3 R71, P0, PT, R8, R73, RZ ;  /* 0x0000004908477210 */ /* 0x002fe40007f1e0ff */
[----:B------:R-:W-:Y:S02]  /*8c60*/  SEL R70, R73, R12, !P1 ;  /* 0x0000000c49467207 */ /* 0x000fe40004800000 */
[----:B------:R-:W-:Y:S01]  /*8c70*/  SEL R72, R15, R13, !P1 ;  /* 0x0000000d0f487207 */ /* 0x000fe20004800000 */
[----:B------:R-:W-:Y:S02]  /*8c80*/  IMAD.X R73, R9, 0x1, R15, P0 ;  /* 0x0000000109497824 */ /* 0x000fe400000e060f */
[----:B------:R-:W0:Y:S01]  /*8c90*/  LDS.128 R12, [UR4+0x30] ;  /* 0x00003004ff0c7984 */ /* 0x000e220008000c00 */
[----:B------:R-:W-:Y:S02]  /*8ca0*/  ISETP.NE.AND P1, PT, R69, 0x3, PT ;  /* 0x000000034500780c */ /* 0x000fe40003f25270 */
[----:B------:R-:W-:-:S02]  /*8cb0*/  IADD3 R9, P0, PT, R10, R71, RZ ;  /* 0x000000470a097210 */ /* 0x000fc40007f1e0ff */
[----:B------:R-:W-:Y:S02]  /*8cc0*/  SEL R70, R71, R70, !P1 ;  /* 0x0000004647467207 */ /* 0x000fe40004800000 */
[----:B------:R-:W-:Y:S02]  /*8cd0*/  SEL R72, R73, R72, !P1 ;  /* 0x0000004849487207 */ /* 0x000fe40004800000 */
[----:B------:R-:W-:Y:S01]  /*8ce0*/  ISETP.NE.AND P1, PT, R69, 0x4, PT ;  /* 0x000000044500780c */ /* 0x000fe20003f25270 */
[----:B------:R-:W-:Y:S01]  /*8cf0*/  IMAD.X R71, R11, 0x1, R73, P0 ;  /* 0x000000010b477824 */ /* 0x000fe200000e0649 */
[----:B--2---:R-:W-:Y:S02]  /*8d00*/  IADD3 R73, P0, PT, R4, R9, RZ ;  /* 0x0000000904497210 */ /* 0x004fe40007f1e0ff */
[----:B------:R-:W-:Y:S02]  /*8d10*/  SEL R70, R9, R70, !P1 ;  /* 0x0000004609467207 */ /* 0x000fe40004800000 */
[----:B------:R-:W1:Y:S01]  /*8d20*/  LDS.128 R8, [UR4+0x40] ;  /* 0x00004004ff087984 */ /* 0x000e620008000c00 */
[----:B------:R-:W-:Y:S01]  /*8d30*/  IMAD.X R5, R5, 0x1, R71, P0 ;  /* 0x0000000105057824 */ /* 0x000fe200000e0647 */
[----:B------:R-:W-:-:S02]  /*8d40*/  SEL R72, R71, R72, !P1 ;  /* 0x0000004847487207 */ /* 0x000fc40004800000 */
[----:B------:R-:W-:Y:S02]  /*8d50*/  ISETP.NE.AND P1, PT, R69, 0x5, PT ;  /* 0x000000054500780c */ /* 0x000fe40003f25270 */
[----:B------:R-:W-:Y:S02]  /*8d60*/  IADD3 R71, P0, PT, R6, R73, RZ ;  /* 0x0000004906477210 */ /* 0x000fe40007f1e0ff */
[----:B------:R-:W-:Y:S02]  /*8d70*/  SEL R70, R73, R70, !P1 ;  /* 0x0000004649467207 */ /* 0x000fe40004800000 */
[----:B------:R-:W-:Y:S01]  /*8d80*/  SEL R72, R5, R72, !P1 ;  /* 0x0000004805487207 */ /* 0x000fe20004800000 */
[----:B------:R-:W-:Y:S01]  /*8d90*/  IMAD.X R7, R7, 0x1, R5, P0 ;  /* 0x0000000107077824 */ /* 0x000fe200000e0605 */
[C---:B------:R-:W-:Y:S02]  /*8da0*/  ISETP.NE.AND P1, PT, R69.reuse, 0x6, PT ;  /* 0x000000064500780c */ /* 0x040fe40003f25270 */
[----:B------:R-:W-:-:S02]  /*8db0*/  ISETP.NE.AND P2, PT, R69, 0x7, PT ;  /* 0x000000074500780c */ /* 0x000fc40003f45270 */
[----:B------:R-:W-:Y:S02]  /*8dc0*/  SEL R70, R71, R70, !P1 ;  /* 0x0000004647467207 */ /* 0x000fe40004800000 */
[----:B------:R-:W-:Y:S02]  /*8dd0*/  SEL R72, R7, R72, !P1 ;  /* 0x0000004807487207 */ /* 0x000fe40004800000 */
[----:B0-----:R-:W-:Y:S02]  /*8de0*/  IADD3 R5, P0, PT, R12, R71, RZ ;  /* 0x000000470c057210 */ /* 0x001fe40007f1e0ff */
[----:B------:R-:W-:Y:S02]  /*8df0*/  ISETP.NE.AND P1, PT, R69, 0x8, PT ;  /* 0x000000084500780c */ /* 0x000fe40003f25270 */
[----:B------:R-:W-:Y:S01]  /*8e00*/  SEL R70, R5, R70, !P2 ;  /* 0x0000004605467207 */ /* 0x000fe20005000000 */
[----:B------:R-:W-:Y:S01]  /*8e10*/  IMAD.X R13, R13, 0x1, R7, P0 ;  /* 0x000000010d0d7824 */ /* 0x000fe200000e0607 */
[----:B------:R-:W-:-:S02]  /*8e20*/  IADD3 R71, P0, PT, R14, R5, RZ ;  /* 0x000000050e477210 */ /* 0x000fc40007f1e0ff */
[----:B------:R-:W0:Y:S02]  /*8e30*/  LDS.128 R4, [UR4+0x50] ;  /* 0x00005004ff047984 */ /* 0x000e240008000c00 */
[----:B------:R-:W-:Y:S01]  /*8e40*/  SEL R70, R71, R70, !P1 ;  /* 0x0000004647467207 */ /* 0x000fe20004800000 */
[----:B------:R-:W-:Y:S01]  /*8e50*/  IMAD.X R15, R15, 0x1, R13, P0 ;  /* 0x000000010f0f7824 */ /* 0x000fe200000e060d */
[----:B------:R-:W-:Y:S02]  /*8e60*/  SEL R72, R13, R72, !P2 ;  /* 0x000000480d487207 */ /* 0x000fe40005000000 */
[----:B-1----:R-:W-:Y:S02]  /*8e70*/  IADD3 R71, P0, PT, R8, R71, RZ ;  /* 0x0000004708477210 */ /* 0x002fe40007f1e0ff */
[----:B------:R-:W-:Y:S02]  /*8e80*/  SEL R72, R15, R72, !P1 ;  /* 0x000000480f487207 */ /* 0x000fe40004800000 */
[----:B------:R-:W-:Y:S01]  /*8e90*/  ISETP.NE.AND P2, PT, R69, 0x9, PT ;  /* 0x000000094500780c */ /* 0x000fe20003f45270 */
[----:B------:R-:W-:-:S02]  /*8ea0*/  IMAD.X R9, R9, 0x1, R15, P0 ;  /* 0x0000000109097824 */ /* 0x000fc400000e060f */
[----:B------:R-:W1:Y:S01]  /*8eb0*/  LDS.128 R12, [UR4+0x60] ;  /* 0x00006004ff0c7984 */ /* 0x000e620008000c00 */
[----:B------:R-:W-:Y:S02]  /*8ec0*/  SEL R70, R71, R70, !P2 ;  /* 0x0000004647467207 */ /* 0x000fe40005000000 */
[----:B------:R-:W-:Y:S02]  /*8ed0*/  IADD3 R71, P0, PT, R10, R71, RZ ;  /* 0x000000470a477210 */ /* 0x000fe40007f1e0ff */
[----:B------:R-:W-:-:S03]  /*8ee0*/  SEL R72, R9, R72, !P2 ;  /* 0x0000004809487207 */ /* 0x000fc60005000000 */
[----:B------:R-:W-:Y:S02]  /*8ef0*/  IMAD.X R75, R11, 0x1, R9, P0 ;  /* 0x000000010b4b7824 */ /* 0x000fe400000e0609 */
[----:B------:R-:W2:Y:S01]  /*8f00*/  LDS.128 R8, [UR4+0x70] ;  /* 0x00007004ff087984 */ /* 0x000ea20008000c00 */
[----:B------:R-:W-:-:S04]  /*8f10*/  ISETP.NE.AND P1, PT, R69, 0xa, PT ;  /* 0x0000000a4500780c */ /* 0x000fc80003f25270 */
[----:B------:R-:W-:Y:S02]  /*8f20*/  SEL R70, R71, R70, !P1 ;  /* 0x0000004647467207 */ /* 0x000fe40004800000 */
[----:B------:R-:W-:Y:S02]  /*8f30*/  SEL R72, R75, R72, !P1 ;  /* 0x000000484b487207 */ /* 0x000fe40004800000 */
[C---:B------:R-:W-:Y:S02]  /*8f40*/  ISETP.NE.AND P1, PT, R69.reuse, 0xb, PT ;  /* 0x0000000b4500780c */ /* 0x040fe40003f25270 */
[----:B0-----:R-:W-:Y:S02]  /*8f50*/  IADD3 R71, P0, PT, R4, R71, RZ ;  /* 0x0000004704477210 */ /* 0x001fe40007f1e0ff */
[----:B------:R-:W-:Y:S02]  /*8f60*/  ISETP.NE.AND P4, PT, R69, 0xc, PT ;  /* 0x0000000c4500780c */ /* 0x000fe40003f85270 */
[----:B------:R-:W-:Y:S01]  /*8f70*/  SEL R4, R71, R70, !P1 ;  /* 0x0000004647047207 */ /* 0x000fe20004800000 */
[----:B------:R-:W-:Y:S01]  /*8f80*/  IMAD.X R73, R5, 0x1, R75, P0 ;  /* 0x0000000105497824 */ /* 0x000fe200000e064b */
[----:B------:R-:W-:-:S04]  /*8f90*/  IADD3 R5, P0, PT, R6, R71, RZ ;  /* 0x0000004706057210 */ /* 0x000fc80007f1e0ff */
[----:B------:R-:W-:Y:S01]  /*8fa0*/  SEL R4, R5, R4, !P4 ;  /* 0x0000000405047207 */ /* 0x000fe20006000000 */
[----:B------:R-:W-:Y:S01]  /*8fb0*/  IMAD.X R7, R7, 0x1, R73, P0 ;  /* 0x0000000107077824 */ /* 0x000fe200000e0649 */
[----:B------:R-:W-:Y:S02]  /*8fc0*/  ISETP.NE.AND P0, PT, R69, 0xd, PT ;  /* 0x0000000d4500780c */ /* 0x000fe40003f05270 */
[----:B-1----:R-:W-:Y:S02]  /*8fd0*/  IADD3 R5, P3, PT, R12, R5, RZ ;  /* 0x000000050c057210 */ /* 0x002fe40007f7e0ff */
[----:B------:R-:W-:Y:S02]  /*8fe0*/  SEL R6, R73, R72, !P1 ;  /* 0x0000004849067207 */ /* 0x000fe40004800000 */
[----:B------:R-:W-:Y:S01]  /*8ff0*/  SEL R4, R5, R4, !P0 ;  /* 0x0000000405047207 */ /* 0x000fe20004000000 */
[----:B------:R-:W-:Y:S01]  /*9000*/  IMAD.X R13, R13, 0x1, R7, P3 ;  /* 0x000000010d0d7824 */ /* 0x000fe200018e0607 */
[----:B------:R-:W-:-:S02]  /*9010*/  ISETP.NE.AND P1, PT, R69, 0xe, PT ;  /* 0x0000000e4500780c */ /* 0x000fc40003f25270 */
[----:B------:R-:W-:Y:S02]  /*9020*/  SEL R6, R7, R6, !P4 ;  /* 0x0000000607067207 */ /* 0x000fe40006000000 */
[----:B------:R-:W-:Y:S02]  /*9030*/  IADD3 R5, P6, PT, R14, R5, RZ ;  /* 0x000000050e057210 */ /* 0x000fe40007fde0ff */
[----:B------:R-:W-:Y:S02]  /*9040*/  IADD3 R12, P4, P5, R2, -R22, -R21 ;  /* 0x80000016020c7210 */ /* 0x000fe40007d9e815 */
[----:B------:R-:W-:Y:S02]  /*9050*/  SEL R6, R13, R6, !P0 ;  /* 0x000000060d067207 */ /* 0x000fe40004000000 */
[----:B------:R-:W-:Y:S01]  /*9060*/  SEL R2, R5, R4, !P1 ;  /* 0x0000000405027207 */ /* 0x000fe20004800000 */
[----:B------:R-:W-:Y:S01]  /*9070*/  IMAD.X R15, R15, 0x1, R13, P6 ;  /* 0x000000010f0f7824 */ /* 0x000fe200030e060d */
[----:B--2---:R-:W-:-:S02]  /*9080*/  IADD3 R5, P0, PT, R8, R5, RZ ;  /* 0x0000000508057210 */ /* 0x004fc40007f1e0ff */
[----:B------:R-:W-:Y:S02]  /*9090*/  ISETP.NE.AND P2, PT, R69, 0xf, PT ;  /* 0x0000000f4500780c */ /* 0x000fe40003f45270 */
[----:B------:R-:W-:Y:S01]  /*90a0*/  SEL R4, R15, R6, !P1 ;  /* 0x000000060f047207 */ /* 0x000fe20004800000 */
[----:B------:R-:W-:Y:S01]  /*90b0*/  IMAD.X R9, R9, 0x1, R15, P0 ;  /* 0x0000000109097824 */ /* 0x000fe200000e060f */
[----:B------:R-:W-:Y:S02]  /*90c0*/  ISETP.NE.AND P3, PT, R68, RZ, PT ;  /* 0x000000ff4400720c */ /* 0x000fe40003f65270 */
[----:B------:R-:W-:Y:S02]  /*90d0*/  IADD3.X R7, PT, PT, R3, ~R18, ~R17, P4, P5 ;  /* 0x8000001203077210 */ /* 0x000fe400027eac11 */
[----:B------:R-:W-:Y:S02]  /*90e0*/  SEL R2, R5, R2, !P2 ;  /* 0x0000000205027207 */ /* 0x000fe40005000000 */
[----:B------:R-:W-:-:S02]  /*90f0*/  SEL R3, R9, R4, !P2 ;  /* 0x0000000409037207 */ /* 0x000fc40005000000 */
[----:B------:R-:W-:Y:S02]  /*9100*/  ISETP.GT.U32.AND P2, PT, R16, 0x1f, PT ;  /* 0x0000001f1000780c */ /* 0x000fe40003f44070 */
[----:B------:R-:W-:Y:S02]  /*9110*/  SEL R69, R12, RZ, P3 ;  /* 0x000000ff0c457207 */ /* 0x000fe40001800000 */
[----:B------:R-:W-:Y:S02]  /*9120*/  SEL R72, R7, RZ, P3 ;  /* 0x000000ff07487207 */ /* 0x000fe40001800000 */
[----:B------:R-:W-:Y:S02]  /*9130*/  IADD3 R69, P1, PT, R69, R2, RZ ;  /* 0x0000000245457210 */ /* 0x000fe40007f3e0ff */
[----:B------:R-:W-:Y:S02]  /*9140*/  IADD3 R70, P0, PT, R10, R5, RZ ;  /* 0x000000050a467210 */ /* 0x000fe40007f1e0ff */
[----:B------:R-:W-:Y:S01]  /*9150*/  ISETP.GE.U32.AND P4, PT, R16, 0x20, PT ;  /* 0x000000201000780c */ /* 0x000fe20003f86070 */
[----:B------:R-:W-:-:S02]  /*9160*/  IMAD.X R72, R72, 0x1, R3, P1 ;  /* 0x0000000148487824 */ /* 0x000fc400008e0603 */
[----:B------:R-:W-:Y:S01]  /*9170*/  IMAD.X R71, R11, 0x1, R9, P0 ;  /* 0x000000010b477824 */ /* 0x000fe200000e0609 */
[----:B------:R-:W-:Y:S02]  /*9180*/  SEL R15, R12, R69, !P4 ;  /* 0x000000450c0f7207 */ /* 0x000fe40006000000 */
        /* <DEDUP_REMOVED lines=19> */
[----:B------:R-:W-:Y:S01]  /*92c0*/  IMAD.MOV.U32 R72, RZ, RZ, R0 ;  /* 0x000000ffff487224 */ /* 0x000fe200078e0000 */
[----:B--2---:R-:W-:-:S04]  /*92d0*/  ISETP.NE.U32.AND P0, PT, R4, 0x63, PT ;  /* 0x000000630400780c */ /* 0x004fc80003f05070 */
[----:B------:R-:W-:Y:S01]  /*92e0*/  ISETP.NE.AND.EX P0, PT, R5, RZ, PT, P0 ;  /* 0x000000ff0500720c */ /* 0x000fe20003f05300 */
[----:B-1----:R-:W-:-:S12]  /*92f0*/  BRA.DIV UR5, `(.L_x_199) ;  /* 0x0000003a05787947 */ /* 0x002fd8000b800000 */
[----:B------:R-:W-:-:S13]  /*9300*/  VOTE.ANY P0, !P0 ;  /* 0x0000000000ff7806 */ /* 0x000fda0004000100 */
.L_x_335:
[----:B------:R-:W-:Y:S05]  /*9310*/  @!P0 BRA `(.L_x_200) ;  /* 0x0000000000788947 */ /* 0x000fea0003800000 */
[----:B------:R-:W-:-:S07]  /*9320*/  IMAD.MOV.U32 R8, RZ, RZ, 0x24 ;  /* 0x00000024ff087424 */ /* 0x000fce00078e00ff */
.L_x_202:
        /* <DEDUP_REMOVED lines=28> */
.L_x_338:
[----:B------:R-:W-:Y:S05]  /*94f0*/  @P0 BRA `(.L_x_202) ;  /* 0xfffffffc008c0947 */ /* 0x000fea000383ffff */
.L_x_200:
[----:B------:R-:W-:Y:S01]  /*9500*/  UMOV UR5, 0xffffffff ;  /* 0xffffffff00057882 */ /* 0x000fe20000000000 */
[----:B------:R-:W-:-:S04]  /*9510*/  ISETP.NE.U32.AND P0, PT, R4, 0x65, PT ;  /* 0x000000650400780c */ /* 0x000fc80003f05070 */
[----:B------:R-:W-:Y:S01]  /*9520*/  ISETP.NE.AND.EX P0, PT, R5, RZ, PT, P0 ;  /* 0x000000ff0500720c */ /* 0x000fe20003f05300 */
[----:B------:R-:W-:-:S12]  /*9530*/  BRA.DIV UR5, `(.L_x_203) ;  /* 0x0000003a05287947 */ /* 0x000fd8000b800000 */
[----:B------:R-:W0:Y:S01]  /*9540*/  S2R R73, SR_GEMASK ;  /* 0x0000000000497919 */ /* 0x000e220000003c00 */
[----:B------:R-:W-:Y:S01]  /*9550*/  VOTE.ANY R10, PT, !P0 ;  /* 0x00000000000a7806 */ /* 0x000fe200040e0100 */
[----:B------:R-:W1:Y:S02]  /*9560*/  LDCU.64 UR6, c[0x0][0x3a8] ;  /* 0x00007500ff0677ac */ /* 0x000e640008000a00 */
[----:B-1----:R-:W-:-:S04]  /*9570*/  UIADD3 UR6, UP0, UPT, UR6, 0x200, URZ ;  /* 0x0000020006067890 */ /* 0x002fc8000ff1e0ff */
[----:B------:R-:W-:Y:S01]  /*9580*/  UIADD3.X UR7, UPT, UPT, URZ, UR7, URZ, UP0, !UPT ;  /* 0x00000007ff077290 */ /* 0x000fe200087fe4ff */
[----:B0-----:R-:W-:-:S05]  /*9590*/  LOP3.LUT R10, R10, 0x80000000, R73, 0xec, !PT ;  /* 0x800000000a0a7812 */ /* 0x001fca00078eec49 */
[----:B------:R-:W-:-:S05]  /*95a0*/  VIADD R9, R10, 0xffffffff ;  /* 0xffffffff0a097836 */ /* 0x000fca0000000000 */
[----:B------:R-:W-:Y:S01]  /*95b0*/  LOP3.LUT R9, R10, R9, RZ, 0xc, !PT ;  /* 0x000000090a097212 */ /* 0x000fe200078e0cff */
[----:B------:R-:W-:-:S03]  /*95c0*/  VIADD R10, R68, 0x2 ;  /* 0x00000002440a7836 */ /* 0x000fc60000000000 */
[----:B------:R-:W0:Y:S02]  /*95d0*/  POPC R11, R9 ;  /* 0x00000009000b7309 */ /* 0x000e240000000000 */
[----:B0-----:R-:W0:Y:S01]  /*95e0*/  SHFL.DOWN PT, R8, R6, 0x1, R11 ;  /* 0x0820000006087989 */ /* 0x001e2200000e000b */
[----:B------:R-:W-:-:S03]  /*95f0*/  ISETP.GE.AND P0, PT, R68, R11, PT ;  /* 0x0000000b4400720c */ /* 0x000fc60003f06270 */
[----:B------:R-:W1:Y:S01]  /*9600*/  SHFL.DOWN PT, R69, R7, 0x1, R11 ;  /* 0x0820000007457989 */ /* 0x000e6200000e000b */
[----:B0-----:R-:W-:Y:S02]  /*9610*/  SEL R13, R8, RZ, !P0 ;  /* 0x000000ff080d7207 */ /* 0x001fe40004000000 */
[----:B-1----:R-:W-:Y:S02]  /*9620*/  SEL R69, R69, RZ, !P0 ;  /* 0x000000ff45457207 */ /* 0x002fe40004000000 */
[----:B------:R-:W-:-:S05]  /*9630*/  IADD3 R74, P0, PT, R6, R13, RZ ;  /* 0x0000000d064a7210 */ /* 0x000fca0007f1e0ff */
[----:B------:R-:W-:Y:S01]  /*9640*/  IMAD.X R78, R7, 0x1, R69, P0 ;  /* 0x00000001074e7824 */ /* 0x000fe200000e0645 */
[----:B------:R-:W-:Y:S01]  /*9650*/  ISETP.GT.AND P0, PT, R10, R11, PT ;  /* 0x0000000b0a00720c */ /* 0x000fe20003f04270 */
[----:B------:R-:W0:Y:S04]  /*9660*/  SHFL.DOWN PT, R69, R74, 0x2, R11 ;  /* 0x084000004a457989 */ /* 0x000e2800000e000b */
[----:B------:R-:W1:Y:S01]  /*9670*/  SHFL.DOWN PT, R8, R78, 0x2, R11 ;  /* 0x084000004e087989 */ /* 0x000e6200000e000b */
[----:B0-----:R-:W-:-:S04]  /*9680*/  SEL R69, R69, RZ, !P0 ;  /* 0x000000ff45457207 */ /* 0x001fc80004000000 */
[----:B------:R-:W-:Y:S02]  /*9690*/  IADD3 R76, P1, PT, R69, R74, RZ ;  /* 0x0000004a454c7210 */ /* 0x000fe40007f3e0ff */
[----:B-1----:R-:W-:Y:S01]  /*96a0*/  SEL R7, R8, RZ, !P0 ;  /* 0x000000ff08077207 */ /* 0x002fe20004000000 */
[----:B------:R-:W-:Y:S02]  /*96b0*/  VIADD R8, R68, 0x4 ;  /* 0x0000000444087836 */ /* 0x000fe40000000000 */
[----:B------:R-:W0:Y:S02]  /*96c0*/  SHFL.DOWN PT, R69, R76, 0x4, R11 ;  /* 0x088000004c457989 */ /* 0x000e2400000e000b */
[----:B------:R-:W-:Y:S01]  /*96d0*/  IMAD.X R7, R7, 0x1, R78, P1 ;  /* 0x0000000107077824 */ /* 0x000fe200008e064e */
[----:B------:R-:W-:Y:S01]  /*96e0*/  ISETP.GT.AND P0, PT, R8, R11, PT ;  /* 0x0000000b0800720c */ /* 0x000fe20003f04270 */
[----:B------:R-:W-:-:S03]  /*96f0*/  VIADD R8, R68, 0x8 ;  /* 0x0000000844087836 */ /* 0x000fc60000000000 */
        /* <DEDUP_REMOVED lines=9> */
[----:B------:R-:W-:Y:S01]  /*9790*/  IADD3 R7, P1, PT, R6, R9, RZ ;  /* 0x0000000906077210 */ /* 0x000fe20007f3e0ff */
[----:B------:R-:W-:Y:S01]  /*97a0*/  IMAD.U32 R9, RZ, RZ, UR7 ;  /* 0x00000007ff097e24 */ /* 0x000fe2000f8e00ff */
[----:B-1----:R-:W-:-:S03]  /*97b0*/  SEL R8, R69, RZ, !P0 ;  /* 0x000000ff45087207 */ /* 0x002fc60004000000 */
[----:B------:R-:W0:Y:S01]  /*97c0*/  SHFL.DOWN PT, R6, R7, 0x10, R11 ;  /* 0x0a00000007067989 */ /* 0x000e2200000e000b */
[----:B------:R-:W-:Y:S01]  /*97d0*/  ISETP.NE.U32.AND P0, PT, R4, 0x65, PT ;  /* 0x000000650400780c */ /* 0x000fe20003f05070 */
[----:B------:R-:W-:Y:S02]  /*97e0*/  VIADD R4, R68, 0x10 ;  /* 0x0000001044047836 */ /* 0x000fe40000000000 */
[----:B------:R-:W-:Y:S01]  /*97f0*/  IMAD.X R8, R8, 0x1, R74, P1 ;  /* 0x0000000108087824 */ /* 0x000fe200008e064a */
[----:B------:R-:W-:Y:S02]  /*9800*/  ISETP.NE.AND.EX P0, PT, R5, RZ, PT, P0 ;  /* 0x000000ff0500720c */ /* 0x000fe40003f05300 */
[----:B------:R-:W-:Y:S02]  /*9810*/  ISETP.GT.AND P1, PT, R4, R11, PT ;  /* 0x0000000b0400720c */ /* 0x000fe40003f24270 */
[----:B------:R-:W1:Y:S01]  /*9820*/  SHFL.DOWN PT, R69, R8, 0x10, R11 ;  /* 0x0a00000008457989 */ /* 0x000e6200000e000b */
[----:B------:R-:W-:-:S05]  /*9830*/  LOP3.LUT R5, RZ, R16, RZ, 0x33, !PT ;  /* 0x00000010ff057212 */ /* 0x000fca00078e33ff */
[----:B------:R-:W-:-:S03]  /*9840*/  IMAD.IADD R77, R5, 0x1, R0 ;  /* 0x00000001054d7824 */ /* 0x000fc600078e0200 */
[----:B------:R-:W-:Y:S02]  /*9850*/  VOTE.ALL P0, P0 ;  /* 0x0000000000ff7806 */ /* 0x000fe40000000000 */
[----:B0-----:R-:W-:-:S04]  /*9860*/  SEL R6, R6, RZ, !P1 ;  /* 0x000000ff06067207 */ /* 0x001fc80004800000 */
[----:B------:R-:W-:Y:S02]  /*9870*/  IADD3 R74, P2, PT, R6, R7, RZ ;  /* 0x00000007064a7210 */ /* 0x000fe40007f5e0ff */
[----:B-1----:R-:W-:-:S05]  /*9880*/  SEL R69, R69, RZ, !P1 ;  /* 0x000000ff45457207 */ /* 0x002fca0004800000 */
[----:B------:R-:W-:Y:S02]  /*9890*/  IMAD.X R75, R69, 0x1, R8, P2 ;  /* 0x00000001454b7824 */ /* 0x000fe400010e0608 */
[----:B------:R-:W-:-:S07]  /*98a0*/  IMAD.U32 R8, RZ, RZ, UR6 ;  /* 0x00000006ff087e24 */ /* 0x000fce000f8e00ff */
.L_x_352:
[----:B------:R-:W-:Y:S05]  /*98b0*/  @!P0 BRA `(.L_x_204) ;  /* 0x0000000400788947 */ /* 0x000fea0003800000 */
[----:B------:R-:W-:-:S07]  /*98c0*/  IMAD.MOV.U32 R0, RZ, RZ, 0x24 ;  /* 0x00000024ff007424 */ /* 0x000fce00078e00ff */
.L_x_210:
        /* <DEDUP_REMOVED lines=9> */
.L_x_355:
[----:B------:R-:W-:Y:S05]  /*9960*/  @!P0 BRA `(.L_x_206) ;  /* 0x0000000000788947 */ /* 0x000fea0003800000 */
[----:B------:R-:W-:-:S07]  /*9970*/  IMAD.MOV.U32 R11, RZ, RZ, R0 ;  /* 0x000000ffff0b7224 */ /* 0x000fce00078e0000 */
.L_x_208:
        /* <DEDUP_REMOVED lines=28> */
.L_x_358:
[----:B------:R-:W-:Y:S05]  /*9b40*/  @P0 BRA `(.L_x_208) ;  /* 0xfffffffc008c0947 */ /* 0x000fea000383ffff */
.L_x_206:
        /* <DEDUP_REMOVED lines=8> */
[----:B------:R-:W-:Y:S01]  /*9bd0*/  LOP3.LUT R11, R10, R11, RZ, 0xc, !PT ;  /* 0x0000000b0a0b7212 */ /* 0x000fe200078e0cff */
[----:B------:R-:W-:-:S05]  /*9be0*/  VIADD R10, R68, 0x2 ;  /* 0x00000002440a7836 */ /* 0x000fca0000000000 */
[----:B------:R-:W0:Y:S02]  /*9bf0*/  POPC R11, R11 ;  /* 0x0000000b000b7309 */ /* 0x000e240000000000 */
[----:B0-----:R-:W0:Y:S01]  /*9c00*/  SHFL.DOWN PT, R16, R6, 0x1, R11 ;  /* 0x0820000006107989 */ /* 0x001e2200000e000b */
[----:B------:R-:W-:-:S03]  /*9c10*/  ISETP.GE.AND P0, PT, R68, R11, PT ;  /* 0x0000000b4400720c */ /* 0x000fc60003f06270 */
[----:B------:R-:W1:Y:S01]  /*9c20*/  SHFL.DOWN PT, R69, R7, 0x1, R11 ;  /* 0x0820000007457989 */ /* 0x000e6200000e000b */
[----:B0-----:R-:W-:Y:S02]  /*9c30*/  SEL R13, R16, RZ, !P0 ;  /* 0x000000ff100d7207 */ /* 0x001fe40004000000 */
[----:B-1----:R-:W-:Y:S02]  /*9c40*/  SEL R69, R69, RZ, !P0 ;  /* 0x000000ff45457207 */ /* 0x002fe40004000000 */
[----:B------:R-:W-:Y:S01]  /*9c50*/  IADD3 R76, P0, PT, R6, R13, RZ ;  /* 0x0000000d064c7210 */ /* 0x000fe20007f1e0ff */
[----:B------:R-:W-:-:S04]  /*9c60*/  VIADD R6, R68, 0x4 ;  /* 0x0000000444067836 */ /* 0x000fc80000000000 */
[----:B------:R-:W-:Y:S01]  /*9c70*/  IMAD.X R78, R7, 0x1, R69, P0 ;  /* 0x00000001074e7824 */ /* 0x000fe200000e0645 */
[----:B------:R-:W-:Y:S01]  /*9c80*/  ISETP.GT.AND P0, PT, R10, R11, PT ;  /* 0x0000000b0a00720c */ /* 0x000fe20003f04270 */
[----:B------:R-:W0:Y:S01]  /*9c90*/  SHFL.DOWN PT, R69, R76, 0x2, R11 ;  /* 0x084000004c457989 */ /* 0x000e2200000e000b */
[----:B------:R-:W-:-:S03]  /*9ca0*/  VIADD R10, R68, 0x8 ;  /* 0x00000008440a7836 */ /* 0x000fc60000000000 */
        /* <DEDUP_REMOVED lines=10> */
[----:B-1----:R-:W-:Y:S02]  /*9d50*/  SEL R6, R6, RZ, !P0 ;  /* 0x000000ff06067207 */ /* 0x002fe40004000000 */
[----:B------:R-:W-:-:S03]  /*9d60*/  ISETP.GT.AND P0, PT, R10, R11, PT ;  /* 0x0000000b0a00720c */ /* 0x000fc60003f04270 */
[----:B------:R-:W-:Y:S02]  /*9d70*/  IMAD.X R78, R6, 0x1, R16, P1 ;  /* 0x00000001064e7824 */ /* 0x000fe400008e0610 */
[----:B------:R-:W0:Y:S04]  /*9d80*/  SHFL.DOWN PT, R6, R76, 0x8, R11 ;  /* 0x090000004c067989 */ /* 0x000e2800000e000b */
[----:B------:R-:W1:Y:S01]  /*9d90*/  SHFL.DOWN PT, R69, R78, 0x8, R11 ;  /* 0x090000004e457989 */ /* 0x000e6200000e000b */
[----:B0-----:R-:W-:-:S04]  /*9da0*/  SEL R6, R6, RZ, !P0 ;  /* 0x000000ff06067207 */ /* 0x001fc80004000000 */
[----:B------:R-:W-:Y:S02]  /*9db0*/  IADD3 R7, P1, PT, R6, R76, RZ ;  /* 0x0000004c06077210 */ /* 0x000fe40007f3e0ff */
[----:B-1----:R-:W-:Y:S02]  /*9dc0*/  SEL R16, R69, RZ, !P0 ;  /* 0x000000ff45107207 */ /* 0x002fe40004000000 */
[----:B------:R-:W-:Y:S01]  /*9dd0*/  ISETP.NE.U32.AND P0, PT, R4, 0x65, PT ;  /* 0x000000650400780c */ /* 0x000fe20003f05070 */
[----:B------:R-:W0:Y:S01]  /*9de0*/  SHFL.DOWN PT, R6, R7, 0x10, R11 ;  /* 0x0a00000007067989 */ /* 0x000e2200000e000b */
[----:B------:R-:W-:Y:S02]  /*9df0*/  VIADD R4, R68, 0x10 ;  /* 0x0000001044047836 */ /* 0x000fe40000000000 */
[----:B------:R-:W-:Y:S01]  /*9e00*/  IMAD.X R16, R16, 0x1, R78, P1 ;  /* 0x0000000110107824 */ /* 0x000fe200008e064e */
[----:B------:R-:W-:Y:S02]  /*9e10*/  ISETP.NE.AND.EX P0, PT, R5, RZ, PT, P0 ;  /* 0x000000ff0500720c */ /* 0x000fe40003f05300 */
[----:B------:R-:W-:-:S02]  /*9e20*/  ISETP.GT.AND P1, PT, R4, R11, PT ;  /* 0x0000000b0400720c */ /* 0x000fc40003f24270 */
[----:B------:R-:W1:Y:S09]  /*9e30*/  SHFL.DOWN PT, R69, R16, 0x10, R11 ;  /* 0x0a00000010457989 */ /* 0x000e7200000e000b */
[----:B------:R-:W-:Y:S02]  /*9e40*/  VOTE.ALL P0, P0 ;  /* 0x0000000000ff7806 */ /* 0x000fe40000000000 */
[----:B0-----:R-:W-:-:S04]  /*9e50*/  SEL R5, R6, RZ, !P1 ;  /* 0x000000ff06057207 */ /* 0x001fc80004800000 */
[----:B------:R-:W-:Y:S02]  /*9e60*/  IADD3 R74, P2, P3, R5, R7, R74 ;  /* 0x00000007054a7210 */ /* 0x000fe40007b5e04a */
[----:B-1----:R-:W-:-:S04]  /*9e70*/  SEL R4, R69, RZ, !P1 ;  /* 0x000000ff45047207 */ /* 0x002fc80004800000 */
[----:B------:R-:W-:-:S07]  /*9e80*/  IADD3.X R75, PT, PT, R4, R16, R75, P2, P3 ;  /* 0x00000010044b7210 */ /* 0x000fce00017e644b */
.L_x_372:
[----:B------:R-:W-:Y:S05]  /*9e90*/  @P0 BRA `(.L_x_210) ;  /* 0xfffffff8008c0947 */ /* 0x000fea000383ffff */
.L_x_204:
[----:B------:R-:W0:Y:S01]  /*9ea0*/  S2R R16, SR_TID.X ;  /* 0x0000000000107919 */ /* 0x000e220000002100 */
[----:B------:R-:W-:Y:S01]  /*9eb0*/  ISETP.NE.AND P1, PT, R68, RZ, PT ;  /* 0x000000ff4400720c */ /* 0x000fe20003f25270 */
[----:B------:R-:W-:-:S12]  /*9ec0*/  BSSY.RECONVERGENT B1, `(.L_x_211) ;  /* 0x0000010000017945 */ /* 0x000fd80003800200 */
[----:B------:R-:W1:Y:S01]  /*9ed0*/  @!P1 S2R R5, SR_CgaCtaId ;  /* 0x0000000000059919 */ /* 0x000e620000008800 */
[----:B------:R-:W-:Y:S02]  /*9ee0*/  @!P1 MOV R0, 0x400 ;  /* 0x0000040000009802 */ /* 0x000fe40000000f00 */
[----:B0-----:R-:W-:Y:S02]  /*9ef0*/  ISETP.NE.AND P0, PT, R16, RZ, PT ;  /* 0x000000ff1000720c */ /* 0x001fe40003f05270 */
[----:B-1----:R-:W-:-:S11]  /*9f00*/  @!P1 LEA R9, R5, R0, 0x18 ;  /* 0x0000000005099211 */ /* 0x002fd600078ec0ff */
[----:B------:R-:W-:Y:S05]  /*9f10*/  @P0 BRA `(.L_x_212) ;  /* 0x0000000000280947 */ /* 0x000fea0003800000 */
        /* <DEDUP_REMOVED lines=10> */
.L_x_212:
[----:B------:R-:W-:Y:S05]  /*9fc0*/  BSYNC.RECONVERGENT B1 ;  /* 0x0000000000017941 */ /* 0x000fea0003800200 */
.L_x_211:
[----:B------:R0:W-:Y:S01]  /*9fd0*/  @!P1 STS.64 [R9+0x90], R74 ;  /* 0x0000904a09009388 */ /* 0x0001e20000000a00 */
[----:B------:R-:W-:Y:S02]  /*9fe0*/  IMAD.MOV.U32 R69, RZ, RZ, R15 ;  /* 0x000000ffff457224 */ /* 0x000fe400078e000f */
[----:B------:R-:W-:Y:S02]  /*9ff0*/  IMAD.MOV.U32 R72, RZ, RZ, R14 ;  /* 0x000000ffff487224 */ /* 0x000fe400078e000e */
[----:B------:R-:W-:Y:S02]  /*a000*/  @!P1 IMAD.MOV.U32 R69, RZ, RZ, R74 ;  /* 0x000000ffff459224 */ /* 0x000fe400078e004a */
[----:B------:R-:W-:-:S07]  /*a010*/  @!P1 IMAD.MOV.U32 R72, RZ, RZ, R75 ;  /* 0x000000ffff489224 */ /* 0x000fce00078e004b */
.L_x_198:
[----:B------:R-:W2:Y:S01]  /*a020*/  S2R R0, SR_CTAID.X ;  /* 0x0000000000007919 */ /* 0x000ea20000002500 */
[----:B------:R-:W3:Y:S01]  /*a030*/  LDCU UR5, c[0x0][0x3b8] ;  /* 0x00007700ff0577ac */ /* 0x000ee20008000800 */
[----:B-1----:R-:W-:Y:S02]  /*a040*/  IMAD R2, R16, 0xb, RZ ;  /* 0x0000000b10027824 */ /* 0x002fe400078e02ff */
[----:B---3--:R-:W-:Y:S01]  /*a050*/  IMAD.U32 R3, RZ, RZ, UR5 ;  /* 0x00000005ff037e24 */ /* 0x008fe2000f8e00ff */
[----:B------:R-:W-:Y:S05]  /*a060*/  WARPSYNC.ALL ;  /* 0x0000000000007948 */ /* 0x000fea0003800000 */
[----:B--2---:R-:W-:-:S05]  /*a070*/  IMAD R11, R0, -0x1600, R3 ;  /* 0xffffea00000b7824 */ /* 0x004fca00078e0203 */
[----:B------:R-:W-:Y:S01]  /*a080*/  ISETP.GE.AND P1, PT, R2, R11, PT ;  /* 0x0000000b0200720c */ /* 0x000fe20003f26270 */
[----:B------:R-:W1:Y:S08]  /*a090*/  S2UR UR5, SR_CgaCtaId ;  /* 0x00000000000579c3 */ /* 0x000e700000008800 */
[----:B------:R-:W-:Y:S01]  /*a0a0*/  BAR.SYNC.DEFER_BLOCKING 0x0 ;  /* 0x0000000000007b1d */ /* 0x000fe20000010000 */
[----:B------:R-:W-:-:S02]  /*a0b0*/  ISETP.NE.AND P0, PT, R16, RZ, PT ;  /* 0x000000ff1000720c */ /* 0x000fc40003f05270 */
[----:B------:R-:W-:-:S03]  /*a0c0*/  IADD3 R15, PT, PT, -R11, 0x1600, RZ ;  /* 0x000016000b0f7810 */ /* 0x000fc60007ffe1ff */
[----:B------:R-:W-:Y:S01]  /*a0d0*/  UMOV UR4, 0x400 ;  /* 0x0000040000047882 */ /* 0x000fe20000000000 */
[----:B------:R-:W-:Y:S01]  /*a0e0*/  BSSY.RECONVERGENT B1, `(.L_x_213) ;  /* 0x0000022000017945 */ /* 0x000fe20003800200 */
[----:B-1----:R-:W-:-:S09]  /*a0f0*/  ULEA UR4, UR5, UR4, 0x18 ;  /* 0x0000000405047291 */ /* 0x002fd2000f8ec0ff */
[----:B------:R-:W1:Y:S04]  /*a100*/  LDS.64 R12, [UR4+0x90] ;  /* 0x00009004ff0c7984 */ /* 0x000e680008000a00 */
[----:B------:R-:W2:Y:S04]  /*a110*/  LDS.128 R4, [UR4+0xb0] ;  /* 0x0000b004ff047984 */ /* 0x000ea80008000c00 */
[----:B0-----:R-:W0:Y:S01]  /*a120*/  LDS.64 R8, [UR4+0xa8] ;  /* 0x0000a804ff087984 */ /* 0x001e220008000a00 */
[----:B-1----:R-:W-:Y:S02]  /*a130*/  SEL R10, R12, RZ, P0 ;  /* 0x000000ff0c0a7207 */ /* 0x002fe40000000000 */
[----:B------:R-:W-:Y:S01]  /*a140*/  SEL R13, R13, RZ, P0 ;  /* 0x000000ff0d0d7207 */ /* 0x000fe20000000000 */
[--C-:B--2---:R-:W-:Y:S01]  /*a150*/  IMAD.IADD R12, R6, 0x1, -R15.reuse ;  /* 0x00000001060c7824 */ /* 0x104fe200078e0a0f */
[----:B------:R-:W-:Y:S08]  /*a160*/  BAR.SYNC.DEFER_BLOCKING 0x0 ;  /* 0x0000000000007b1d */ /* 0x000ff00000010000 */
[----:B------:R-:W-:Y:S01]  /*a170*/  BAR.SYNC.DEFER_BLOCKING 0x0 ;  /* 0x0000000000007b1d */ /* 0x000fe20000010000 */
[----:B------:R-:W-:Y:S01]  /*a180*/  IADD3 R10, P0, PT, R69, R10, RZ ;  /* 0x0000000a450a7210 */ /* 0x000fe20007f1e0ff */
[--C-:B------:R-:W-:Y:S01]  /*a190*/  IMAD.IADD R7, R7, 0x1, -R15.reuse ;  /* 0x0000000107077824 */ /* 0x100fe200078e0a0f */
[----:B------:R-:W-:Y:S01]  /*a1a0*/  SHF.R.S32.HI R14, RZ, 0x1f, R12 ;  /* 0x0000001fff0e7819 */ /* 0x000fe2000001140c */
[----:B------:R-:W-:-:S02]  /*a1b0*/  IMAD.IADD R5, R5, 0x1, -R15 ;  /* 0x0000000105057824 */ /* 0x000fc400078e0a0f */
[----:B------:R-:W-:Y:S01]  /*a1c0*/  IMAD.X R12, R72, 0x1, R13, P0 ;  /* 0x00000001480c7824 */ /* 0x000fe200000e060d */
[----:B------:R-:W-:Y:S01]  /*a1d0*/  LOP3.LUT R7, R14, R7, RZ, 0xfc, !PT ;  /* 0x000000070e077212 */ /* 0x000fe200078efcff */
[----:B------:R-:W-:Y:S01]  /*a1e0*/  IMAD.IADD R4, R4, 0x1, -R15 ;  /* 0x0000000104047824 */ /* 0x000fe200078e0a0f */
[----:B0-----:R-:W-:Y:S06]  /*a1f0*/  @P1 BRA `(.L_x_214) ;  /* 0x0000000000401947 */ /* 0x001fec0003800000 */
[----:B------:R-:W-:Y:S01]  /*a200*/  ISETP.GE.U32.AND P0, PT, R56, RZ, PT ;  /* 0x000000ff3800720c */ /* 0x000fe20003f06070 */
[----:B------:R-:W-:Y:S03]  /*a210*/  BSSY.RECONVERGENT B2, `(.L_x_215) ;  /* 0x000000c000027945 */ /* 0x000fe60003800200 */
[----:B------:R-:W-:-:S13]  /*a220*/  ISETP.GE.U32.AND.EX P0, PT, R55, 0x1, PT, P0 ;  /* 0x000000013700780c */ /* 0x000fda0003f06100 */
[----:B------:R-:W-:Y:S01]  /*a230*/  @P0 IMAD.IADD R13, R12, 0x1, -R9 ;  /* 0x000000010c0d0824 */ /* 0x000fe200078e0a09 */
[----:B------:R-:W-:Y:S06]  /*a240*/  @P0 BRA `(.L_x_216) ;  /* 0x0000000000200947 */ /* 0x000fec0003800000 */
[----:B------:R-:W-:-:S04]  /*a250*/  ISETP.NE.U32.AND P0, PT, R56, RZ, PT ;  /* 0x000000ff3800720c */ /* 0x000fc80003f05070 */
[----:B------:R-:W-:-:S13]  /*a260*/  ISETP.NE.AND.EX P0, PT, R55, RZ, PT, P0 ;  /* 0x000000ff3700720c */ /* 0x000fda0003f05300 */
[----:B------:R-:W-:-:S04]  /*a270*/  @!P0 IADD3 R13, PT, PT, R7, R11, R6 ;  /* 0x0000000b070d8210 */ /* 0x000fc80007ffe006 */
[----:B------:R-:W-:-:S05]  /*a280*/  @!P0 IADD3 R13, PT, PT, R13, R9, R8 ;  /* 0x000000090d0d8210 */ /* 0x000fca0007ffe008 */
[----:B------:R-:W-:Y:S01]  /*a290*/  @!P0 IMAD R15, R16, 0xb, R13 ;  /* 0x0000000b100f8824 */ /* 0x000fe200078e020d */
[----:B------:R-:W-:-:S04]  /*a2a0*/  @P0 IADD3 R13, PT, PT, R10, R7, -R8 ;  /* 0x000000070a0d0210 */ /* 0x000fc80007ffe808 */
[----:B------:R-:W-:-:S05]  /*a2b0*/  @!P0 IADD3 R15, PT, PT, R15, -R10, -R12 ;  /* 0x8000000a0f0f8210 */ /* 0x000fca0007ffe80c */
[----:B------:R-:W-:-:S07]  /*a2c0*/  @!P0 VIADD R13, R15, 0xffffea00 ;  /* 0xffffea000f0d8836 */ /* 0x000fce0000000000 */
.L_x_216:
[----:B------:R-:W-:Y:S05]  /*a2d0*/  BSYNC.RECONVERGENT B2 ;  /* 0x0000000000027941 */ /* 0x000fea0003800200 */
.L_x_215:
[----:B------:R-:W-:-:S05]  /*a2e0*/  LEA R14, R13, UR4, 0x2 ;  /* 0x000000040d0e7c11 */ /* 0x000fca000f8e10ff */
[----:B------:R0:W-:Y:S02]  /*a2f0*/  STS [R14], R67 ;  /* 0x000000430e007388 */ /* 0x0001e40000000800 */
.L_x_214:
[----:B------:R-:W-:Y:S05]  /*a300*/  BSYNC.RECONVERGENT B1 ;  /* 0x0000000000017941 */ /* 0x000fea0003800200 */
.L_x_213:
[----:B------:R-:W-:Y:S01]  /*a310*/  VIADD R68, R2, 0x1 ;  /* 0x0000000102447836 */ /* 0x000fe20000000000 */
[----:B0-----:R-:W-:Y:S01]  /*a320*/  IADD3 R14, P0, PT, R10, R56, RZ ;  /* 0x000000380a0e7210 */ /* 0x001fe20007f1e0ff */
[----:B------:R-:W-:Y:S03]  /*a330*/  BSSY.RECONVERGENT B1, `(.L_x_217) ;  /* 0x0000014000017945 */ /* 0x000fe60003800200 */
[----:B------:R-:W-:Y:S01]  /*a340*/  ISETP.GE.AND P1, PT, R68, R11, PT ;  /* 0x0000000b4400720c */ /* 0x000fe20003f26270 */
[----:B------:R-:W-:-:S12]  /*a350*/  IMAD.X R55, R12, 0x1, R55, P0 ;  /* 0x000000010c377824 */ /* 0x000fd800000e0637 */
[----:B------:R-:W-:Y:S05]  /*a360*/  @P1 BRA `(.L_x_218) ;  /* 0x0000000000401947 */ /* 0x000fea0003800000 */
        /* <DEDUP_REMOVED lines=13> */
.L_x_220:
[----:B------:R-:W-:Y:S05]  /*a440*/  BSYNC.RECONVERGENT B2 ;  /* 0x0000000000027941 */ /* 0x000fea0003800200 */
.L_x_219:
[----:B------:R-:W-:-:S05]  /*a450*/  LEA R13, R13, UR4, 0x2 ;  /* 0x000000040d0d7c11 */ /* 0x000fca000f8e10ff */
[----:B------:R0:W-:Y:S02]  /*a460*/  STS [R13], R66 ;  /* 0x000000420d007388 */ /* 0x0001e40000000800 */
.L_x_218:
[----:B------:R-:W-:Y:S05]  /*a470*/  BSYNC.RECONVERGENT B1 ;  /* 0x0000000000017941 */ /* 0x000fea0003800200 */
.L_x_217:
[----:B------:R-:W-:Y:S01]  /*a480*/  VIADD R14, R2, 0x2 ;  /* 0x00000002020e7836 */ /* 0x000fe20000000000 */
[----:B------:R-:W-:Y:S01]  /*a490*/  IADD3 R44, P0, PT, R10, R44, RZ ;  /* 0x0000002c0a2c7210 */ /* 0x000fe20007f1e0ff */
[----:B------:R-:W-:Y:S01]  /*a4a0*/  BSSY.RECONVERGENT B1, `(.L_x_221) ;  /* 0x0000015000017945 */ /* 0x000fe20003800200 */
[-C--:B0-----:R-:W-:Y:S02]  /*a4b0*/  IADD3 R13, PT, PT, R7, R11.reuse, R6 ;  /* 0x0000000b070d7210 */ /* 0x081fe40007ffe006 */
[----:B------:R-:W-:Y:S01]  /*a4c0*/  ISETP.GE.AND P1, PT, R14, R11, PT ;  /* 0x0000000b0e00720c */ /* 0x000fe20003f26270 */
[----:B------:R-:W-:Y:S02]  /*a4d0*/  IMAD.X R53, R12, 0x1, R42, P0 ;  /* 0x000000010c357824 */ /* 0x000fe400000e062a */
[----:B------:R-:W-:-:S10]  /*a4e0*/  VIADD R13, R13, 0xffffea00 ;  /* 0xffffea000d0d7836 */ /* 0x000fd40000000000 */
        /* <DEDUP_REMOVED lines=8> */
[--C-:B------:R-:W-:Y:S02]  /*a570*/  @!P0 IADD3 R15, PT, PT, R13, R9, R8.reuse ;  /* 0x000000090d0f8210 */ /* 0x100fe40007ffe008 */
[----:B------:R-:W-:-:S03]  /*a580*/  @P0 IADD3 R14, PT, PT, R44, R7, -R8 ;  /* 0x000000072c0e0210 */ /* 0x000fc60007ffe808 */
[----:B------:R-:W-:-:S05]  /*a590*/  @!P0 IMAD R15, R16, 0xb, R15 ;  /* 0x0000000b100f8824 */ /* 0x000fca00078e020f */
[----:B------:R-:W-:-:S05]  /*a5a0*/  @!P0 IADD3 R15, PT, PT, R15, -R44, -R53 ;  /* 0x8000002c0f0f8210 */ /* 0x000fca0007ffe835 */
[----:B------:R-:W-:-:S07]  /*a5b0*/  @!P0 VIADD R14, R15, 0x2 ;  /* 0x000000020f0e8836 */ /* 0x000fce0000000000 */
.L_x_224:
[----:B------:R-:W-:Y:S05]  /*a5c0*/  BSYNC.RECONVERGENT B2 ;  /* 0x0000000000027941 */ /* 0x000fea0003800200 */
.L_x_223:
[----:B------:R-:W-:-:S05]  /*a5d0*/  LEA R14, R14, UR4, 0x2 ;  /* 0x000000040e0e7c11 */ /* 0x000fca000f8e10ff */
[----:B------:R0:W-:Y:S02]  /*a5e0*/  STS [R14], R65 ;  /* 0x000000410e007388 */ /* 0x0001e40000000800 */
.L_x_222:
[----:B------:R-:W-:Y:S05]  /*a5f0*/  BSYNC.RECONVERGENT B1 ;  /* 0x0000000000017941 */ /* 0x000fea0003800200 */
.L_x_221:
[----:B0-----:R-:W-:Y:S01]  /*a600*/  VIADD R14, R2, 0x3 ;  /* 0x00000003020e7836 */ /* 0x001fe20000000000 */
[----:B------:R-:W-:Y:S01]  /*a610*/  IADD3 R44, P0, PT, R10, R43, RZ ;  /* 0x0000002b0a2c7210 */ /* 0x000fe20007f1e0ff */
[----:B------:R-:W-:Y:S01]  /*a620*/  BSSY.RECONVERGENT B1, `(.L_x_225) ;  /* 0x0000014000017945 */ /* 0x000fe20003800200 */
[----:B------:R-:W-:Y:S02]  /*a630*/  IMAD.IADD R42, R9, 0x1, R8 ;  /* 0x00000001092a7824 */ /* 0x000fe400078e0208 */
        /* <DEDUP_REMOVED lines=10> */
[----:B------:R-:W-:Y:S01]  /*a6e0*/  @!P0 IMAD.IADD R15, R13, 0x1, R42 ;  /* 0x000000010d0f8824 */ /* 0x000fe200078e022a */
[----:B------:R-:W-:-:S03]  /*a6f0*/  @P0 IADD3 R14, PT, PT, R44, R7, -R8 ;  /* 0x000000072c0e0210 */ /* 0x000fc60007ffe808 */
[----:B------:R-:W-:-:S05]  /*a700*/  @!P0 IMAD R15, R16, 0xb, R15 ;  /* 0x0000000b100f8824 */ /* 0x000fca00078e020f */
[----:B------:R-:W-:-:S05]  /*a710*/  @!P0 IADD3 R15, PT, PT, R15, -R44, -R39 ;  /* 0x8000002c0f0f8210 */ /* 0x000fca0007ffe827 */
[----:B------:R-:W-:-:S07]  /*a720*/  @!P0 VIADD R14, R15, 0x3 ;  /* 0x000000030f0e8836 */ /* 0x000fce0000000000 */
.L_x_228:
[----:B------:R-:W-:Y:S05]  /*a730*/  BSYNC.RECONVERGENT B2 ;  /* 0x0000000000027941 */ /* 0x000fea0003800200 */
.L_x_227:
[----:B------:R-:W-:-:S05]  /*a740*/  LEA R15, R14, UR4, 0x2 ;  /* 0x000000040e0f7c11 */ /* 0x000fca000f8e10ff */
[----:B------:R0:W-:Y:S02]  /*a750*/  STS [R15], R64 ;  /* 0x000000400f007388 */ /* 0x0001e40000000800 */
.L_x_226:
[----:B------:R-:W-:Y:S05]  /*a760*/  BSYNC.RECONVERGENT B1 ;  /* 0x0000000000017941 */ /* 0x000fea0003800200 */
.L_x_225:
[----:B------:R-:W-:Y:S01]  /*a770*/  VIADD R44, R2, 0x4 ;  /* 0x00000004022c7836 */ /* 0x000fe20000000000 */
[----:B------:R-:W-:Y:S01]  /*a780*/  IADD3 R40, P0, PT, R10, R40, RZ ;  /* 0x000000280a287210 */ /* 0x000fe20007f1e0ff */
        /* <DEDUP_REMOVED lines=11> */
[----:B0-----:R-:W-:Y:S02]  /*a840*/  @!P0 IADD3 R15, PT, PT, R44, R42, R13 ;  /* 0x0000002a2c0f8210 */ /* 0x001fe40007ffe00d */
[----:B------:R-:W-:Y:S02]  /*a850*/  @P0 IADD3 R14, PT, PT, R40, R7, -R8 ;  /* 0x00000007280e0210 */ /* 0x000fe40007ffe808 */
[----:B------:R-:W-:-:S07]  /*a860*/  @!P0 IADD3 R14, PT, PT, R15, -R40, -R39 ;  /* 0x800000280f0e8210 */ /* 0x000fce0007ffe827 */
.L_x_232:
[----:B------:R-:W-:Y:S05]  /*a870*/  BSYNC.RECONVERGENT B2 ;  /* 0x0000000000027941 */ /* 0x000fea0003800200 */
.L_x_231:
[----:B------:R-:W-:-:S05]  /*a880*/  LEA R14, R14, UR4, 0x2 ;  /* 0x000000040e0e7c11 */ /* 0x000fca000f8e10ff */
[----:B------:R1:W-:Y:S02]  /*a890*/  STS [R14], R63 ;  /* 0x0000003f0e007388 */ /* 0x0003e40000000800 */
.L_x_230:
[----:B------:R-:W-:Y:S05]  /*a8a0*/  BSYNC.RECONVERGENT B1 ;  /* 0x0000000000017941 */ /* 0x000fea0003800200 */
.L_x_229:
[----:B------:R-:W-:Y:S01]  /*a8b0*/  VIADD R40, R2, 0x5 ;  /* 0x0000000502287836 */ /* 0x000fe20000000000 */
[----:B------:R-:W-:Y:S01]  /*a8c0*/  IADD3 R37, P0, PT, R10, R37, RZ ;  /* 0x000000250a257210 */ /* 0x000fe20007f1e0ff */
[----:B------:R-:W-:Y:S01]  /*a8d0*/  BSSY.RECONVERGENT B1, `(.L_x_233) ;  /* 0x0000013000017945 */ /* 0x000fe20003800200 */
[----:B-1----:R-:W-:Y:S02]  /*a8e0*/  IMAD.IADD R14, R7, 0x1, -R8 ;  /* 0x00000001070e7824 */ /* 0x002fe400078e0a08 */
[----:B------:R-:W-:Y:S01]  /*a8f0*/  ISETP.GE.AND P1, PT, R40, R11, PT ;  /* 0x0000000b2800720c */ /* 0x000fe20003f26270 */
[----:B------:R-:W-:Y:S02]  /*a900*/  IMAD.IADD R36, R13, 0x1, R42 ;  /* 0x000000010d247824 */ /* 0x000fe400078e022a */
[----:B------:R-:W-:-:S10]  /*a910*/  IMAD.X R33, R12, 0x1, R33, P0 ;  /* 0x000000010c217824 */ /* 0x000fd400000e0621 */
[----:B------:R-:W-:Y:S05]  /*a920*/  @P1 BRA `(.L_x_234) ;  /* 0x0000000000341947 */ /* 0x000fea0003800000 */
[----:B------:R-:W-:Y:S01]  /*a930*/  ISETP.GE.U32.AND P0, PT, R46, RZ, PT ;  /* 0x000000ff2e00720c */ /* 0x000fe20003f06070 */
[----:B------:R-:W-:Y:S03]  /*a940*/  BSSY.RECONVERGENT B2, `(.L_x_235) ;  /* 0x0000009000027945 */ /* 0x000fe60003800200 */
[----:B------:R-:W-:-:S13]  /*a950*/  ISETP.GE.U32.AND.EX P0, PT, R48, 0x1, PT, P0 ;  /* 0x000000013000780c */ /* 0x000fda0003f06100 */
[----:B0-----:R-:W-:Y:S01]  /*a960*/  @P0 IMAD.IADD R15, R33, 0x1, -R9 ;  /* 0x00000001210f0824 */ /* 0x001fe200078e0a09 */
[----:B------:R-:W-:Y:S06]  /*a970*/  @P0 BRA `(.L_x_236) ;  /* 0x0000000000140947 */ /* 0x000fec0003800000 */
[----:B------:R-:W-:-:S04]  /*a980*/  ISETP.NE.U32.AND P0, PT, R46, RZ, PT ;  /* 0x000000ff2e00720c */ /* 0x000fc80003f05070 */
[----:B------:R-:W-:-:S13]  /*a990*/  ISETP.NE.AND.EX P0, PT, R48, RZ, PT, P0 ;  /* 0x000000ff3000720c */ /* 0x000fda0003f05300 */
[----:B------:R-:W-:Y:S02]  /*a9a0*/  @!P0 IMAD.IADD R33, R37, 0x1, R33 ;  /* 0x0000000125218824 */ /* 0x000fe400078e0221 */
[----:B------:R-:W-:-:S03]  /*a9b0*/  @P0 IMAD.IADD R15, R14, 0x1, R37 ;  /* 0x000000010e0f0824 */ /* 0x000fc600078e0225 */
[----:B------:R-:W-:-:S07]  /*a9c0*/  @!P0 IADD3 R15, PT, PT, -R33, R36, R40 ;  /* 0x00000024210f8210 */ /* 0x000fce0007ffe128 */
.L_x_236:
[----:B------:R-:W-:Y:S05]  /*a9d0*/  BSYNC.RECONVERGENT B2 ;  /* 0x0000000000027941 */ /* 0x000fea0003800200 */
.L_x_235:
[----:B------:R-:W-:-:S05]  /*a9e0*/  LEA R15, R15, UR4, 0x2 ;  /* 0x000000040f0f7c11 */ /* 0x000fca000f8e10ff */
[----:B------:R1:W-:Y:S02]  /*a9f0*/  STS [R15], R62 ;  /* 0x0000003e0f007388 */ /* 0x0003e40000000800 */
.L_x_234:
[----:B------:R-:W-:Y:S05]  /*aa00*/  BSYNC.RECONVERGENT B1 ;  /* 0x0000000000017941 */ /* 0x000fea0003800200 */
.L_x_233:
        /* <DEDUP_REMOVED lines=9> */
[----:B01----:R-:W-:Y:S01]  /*aaa0*/  @P0 IMAD.IADD R15, R30, 0x1, -R9 ;  /* 0x000000011e0f0824 */ /* 0x003fe200078e0a09 */
[----:B------:R-:W-:Y:S06]  /*aab0*/  @P0 BRA `(.L_x_240) ;  /* 0x0000000000140947 */ /* 0x000fec0003800000 */
[----:B------:R-:W-:-:S04]  /*aac0*/  ISETP.NE.U32.AND P0, PT, R38, RZ, PT ;  /* 0x000000ff2600720c */ /* 0x000fc80003f05070 */
[----:B------:R-:W-:-:S13]  /*aad0*/  ISETP.NE.AND.EX P0, PT, R41, RZ, PT, P0 ;  /* 0x000000ff2900720c */ /* 0x000fda0003f05300 */
[----:B------:R-:W-:Y:S02]  /*aae0*/  @!P0 IMAD.IADD R30, R35, 0x1, R30 ;  /* 0x00000001231e8824 */ /* 0x000fe400078e021e */
[----:B------:R-:W-:-:S03]  /*aaf0*/  @P0 IMAD.IADD R15, R14, 0x1, R35 ;  /* 0x000000010e0f0824 */ /* 0x000fc600078e0223 */
[----:B------:R-:W-:-:S07]  /*ab00*/  @!P0 IADD3 R15, PT, PT, -R30, R36, R33 ;  /* 0x000000241e0f8210 */ /* 0x000fce0007ffe121 */
.L_x_240:
[----:B------:R-:W-:Y:S05]  /*ab10*/  BSYNC.RECONVERGENT B2 ;  /* 0x0000000000027941 */ /* 0x000fea0003800200 */
.L_x_239:
[----:B------:R-:W-:-:S05]  /*ab20*/  LEA R30, R15, UR4, 0x2 ;  /* 0x000000040f1e7c11 */ /* 0x000fca000f8e10ff */
[----:B------:R2:W-:Y:S02]  /*ab30*/  STS [R30], R61 ;  /* 0x0000003d1e007388 */ /* 0x0005e40000000800 */
.L_x_238:
[----:B------:R-:W-:Y:S05]  /*ab40*/  BSYNC.RECONVERGENT B1 ;  /* 0x0000000000017941 */ /* 0x000fea0003800200 */
.L_x_237:
[----:B--2---:R-:W-:Y:S01]  /*ab50*/  VIADD R30, R2, 0x7 ;  /* 0x00000007021e7836 */ /* 0x004fe20000000000 */
        /* <DEDUP_REMOVED lines=15> */
.L_x_244:
[----:B------:R-:W-:Y:S05]  /*ac50*/  BSYNC.RECONVERGENT B2 ;  /* 0x0000000000027941 */ /* 0x000fea0003800200 */
.L_x_243:
[----:B------:R-:W-:-:S05]  /*ac60*/  LEA R15, R15, UR4, 0x2 ;  /* 0x000000040f0f7c11 */ /* 0x000fca000f8e10ff */
[----:B------:R2:W-:Y:S02]  /*ac70*/  STS [R15], R60 ;  /* 0x0000003c0f007388 */ /* 0x0005e40000000800 */
.L_x_242:
[----:B------:R-:W-:Y:S05]  /*ac80*/  BSYNC.RECONVERGENT B1 ;  /* 0x0000000000017941 */ /* 0x000fea0003800200 */
.L_x_241:
        /* <DEDUP_REMOVED lines=9> */
[----:B012---:R-:W-:Y:S01]  /*ad20*/  @P0 IMAD.IADD R15, R23, 0x1, -R9 ;  /* 0x00000001170f0824 */ /* 0x007fe200078e0a09 */
[----:B------:R-:W-:Y:S06]  /*ad30*/  @P0 BRA `(.L_x_248) ;  /* 0x0000000000140947 */ /* 0x000fec0003800000 */
[----:B------:R-:W-:-:S04]  /*ad40*/  ISETP.NE.U32.AND P0, PT, R29, RZ, PT ;  /* 0x000000ff1d00720c */ /* 0x000fc80003f05070 */
[----:B------:R-:W-:-:S13]  /*ad50*/  ISETP.NE.AND.EX P0, PT, R24, RZ, PT, P0 ;  /* 0x000000ff1800720c */ /* 0x000fda0003f05300 */
[----:B------:R-:W-:Y:S02]  /*ad60*/  @!P0 IMAD.IADD R23, R27, 0x1, R23 ;  /* 0x000000011b178824 */ /* 0x000fe400078e0217 */
[----:B------:R-:W-:-:S03]  /*ad70*/  @P0 IMAD.IADD R15, R14, 0x1, R27 ;  /* 0x000000010e0f0824 */ /* 0x000fc600078e021b */
[----:B------:R-:W-:-:S07]  /*ad80*/  @!P0 IADD3 R15, PT, PT, -R23, R36, R30 ;  /* 0x00000024170f8210 */ /* 0x000fce0007ffe11e */
.L_x_248:
[----:B------:R-:W-:Y:S05]  /*ad90*/  BSYNC.RECONVERGENT B2 ;  /* 0x0000000000027941 */ /* 0x000fea0003800200 */
.L_x_247:
[----:B------:R-:W-:-:S05]  /*ada0*/  LEA R24, R15, UR4, 0x2 ;  /* 0x000000040f187c11 */ /* 0x000fca000f8e10ff */
[----:B------:R3:W-:Y:S02]  /*adb0*/  STS [R24], R59 ;  /* 0x0000003b18007388 */ /* 0x0007e40000000800 */
.L_x_246:
[----:B------:R-:W-:Y:S05]  /*adc0*/  BSYNC.RECONVERGENT B1 ;  /* 0x0000000000017941 */ /* 0x000fea0003800200 */
.L_x_245:
[----:B---3--:R-:W-:Y:S01]  /*add0*/  VIADD R24, R2, 0x9 ;  /* 0x0000000902187836 */ /* 0x008fe20000000000 */
        /* <DEDUP_REMOVED lines=15> */
.L_x_252:
[----:B------:R-:W-:Y:S05]  /*aed0*/  BSYNC.RECONVERGENT B2 ;  /* 0x0000000000027941 */ /* 0x000fea0003800200 */
.L_x_251:
[----:B------:R-:W-:-:S05]  /*aee0*/  LEA R15, R15, UR4, 0x2 ;  /* 0x000000040f0f7c11 */ /* 0x000fca000f8e10ff */
[----:B------:R3:W-:Y:S02]  /*aef0*/  STS [R15], R58 ;  /* 0x0000003a0f007388 */ /* 0x0007e40000000800 */
.L_x_250:
[----:B------:R-:W-:Y:S05]  /*af00*/  BSYNC.RECONVERGENT B1 ;  /* 0x0000000000017941 */ /* 0x000fea0003800200 */
.L_x_249:
[----:B0123--:R-:W-:Y:S01]  /*af10*/  VIADD R15, R2, 0xa ;  /* 0x0000000a020f7836 */ /* 0x00ffe20000000000 */
        /* <DEDUP_REMOVED lines=12> */
[----:B------:R-:W-:Y:S02]  /*afe0*/  @!P0 IMAD.IADD R10, R21, 0x1, R10 ;  /* 0x00000001150a8824 */ /* 0x000fe400078e020a */
[----:B------:R-:W-:-:S03]  /*aff0*/  @P0 IMAD.IADD R2, R14, 0x1, R21 ;  /* 0x000000010e020824 */ /* 0x000fc600078e0215 */
[----:B------:R-:W-:-:S07]  /*b000*/  @!P0 IADD3 R2, PT, PT, -R10, R36, R15 ;  /* 0x000000240a028210 */ /* 0x000fce0007ffe10f */
.L_x_256:
[----:B------:R-:W-:Y:S05]  /*b010*/  BSYNC.RECONVERGENT B2 ;  /* 0x0000000000027941 */ /* 0x000fea0003800200 */
.L_x_255:
[----:B------:R-:W-:-:S05]  /*b020*/  LEA R2, R2, UR4, 0x2 ;  /* 0x0000000402027c11 */ /* 0x000fca000f8e10ff */
[----:B------:R0:W-:Y:S02]  /*b030*/  STS [R2], R57 ;  /* 0x0000003902007388 */ /* 0x0001e40000000800 */
.L_x_254:
[----:B------:R-:W-:Y:S05]  /*b040*/  BSYNC.RECONVERGENT B1 ;  /* 0x0000000000017941 */ /* 0x000fea0003800200 */
.L_x_253:
[----:B0-----:R-:W0:Y:S01]  /*b050*/  LDC.U8 R2, c[0x0][0x3c0] ;  /* 0x0000f000ff027b82 */ /* 0x001e220000000000 */
[----:B------:R-:W-:Y:S01]  /*b060*/  IMAD.MOV.U32 R23, RZ, RZ, RZ ;  /* 0x000000ffff177224 */ /* 0x000fe200078e00ff */
[----:B------:R-:W1:Y:S01]  /*b070*/  LDCU.64 UR6, c[0x0][0x388] ;  /* 0x00007100ff0677ac */ /* 0x000e620008000a00 */
[----:B------:R-:W-:Y:S01]  /*b080*/  IMAD.MOV.U32 R17, RZ, RZ, RZ ;  /* 0x000000ffff117224 */ /* 0x000fe200078e00ff */
[----:B------:R-:W2:Y:S04]  /*b090*/  LDCU.64 UR10, c[0x0][0x390] ;  /* 0x00007200ff0a77ac */ /* 0x000ea80008000a00 */
[----:B------:R-:W-:Y:S01]  /*b0a0*/  BAR.SYNC.DEFER_BLOCKING 0x0 ;  /* 0x0000000000007b1d */ /* 0x000fe20000010000 */
[----:B0-----:R-:W-:-:S13]  /*b0b0*/  ISETP.NE.AND P0, PT, R2, RZ, PT ;  /* 0x000000ff0200720c */ /* 0x001fda0003f05270 */
[----:B------:R-:W0:Y:S08]  /*b0c0*/  @!P0 LDC.64 R18, c[0x0][0x3c8] ;  /* 0x0000f200ff128b82 */ /* 0x000e300000000a00 */
[----:B------:R-:W3:Y:S08]  /*b0d0*/  @!P0 LDC.64 R14, c[0x0][0x3c8] ;  /* 0x0000f200ff0e8b82 */ /* 0x000ef00000000a00 */
[----:B------:R-:W4:Y:S01]  /*b0e0*/  @!P0 LDC.64 R20, c[0x0][0x3c8] ;  /* 0x0000f200ff148b82 */ /* 0x000f220000000a00 */
[----:B------:R-:W-:Y:S01]  /*b0f0*/  IMAD.MOV.U32 R2, RZ, RZ, RZ ;  /* 0x000000ffff027224 */ /* 0x000fe200078e00ff */
[----:B0-----:R-:W5:Y:S04]  /*b100*/  @!P0 LDG.E R23, desc[UR8][R18.64+0x4] ;  /* 0x0000040812178981 */ /* 0x001f68000c1e1900 */
[----:B---3--:R-:W3:Y:S04]  /*b110*/  @!P0 LDG.E R17, desc[UR8][R14.64] ;  /* 0x000000080e118981 */ /* 0x008ee8000c1e1900 */
[----:B----4-:R-:W4:Y:S01]  /*b120*/  @!P0 LDG.E R2, desc[UR8][R20.64+0x8] ;  /* 0x0000080814028981 */ /* 0x010f22000c1e1900 */
[----:B------:R-:W-:Y:S01]  /*b130*/  ISETP.GE.AND P3, PT, R16, R11, PT ;  /* 0x0000000b1000720c */ /* 0x000fe20003f66270 */
[----:B------:R-:W-:Y:S01]  /*b140*/  BSSY.RECONVERGENT B1, `(.L_x_257) ;  /* 0x0000024000017945 */ /* 0x000fe20003800200 */
[----:B-----5:R-:W-:-:S02]  /*b150*/  IMAD.IADD R23, R8, 0x1, R23 ;  /* 0x0000000108177824 */ /* 0x020fc400078e0217 */
[----:B------:R-:W-:Y:S02]  /*b160*/  IMAD.IADD R8, R16, 0x1, -R7 ;  /* 0x0000000110087824 */ /* 0x000fe400078e0a07 */
[----:B---3--:R-:W-:Y:S01]  /*b170*/  IMAD.IADD R25, R9, 0x1, R17 ;  /* 0x0000000109197824 */ /* 0x008fe200078e0211 */
[----:B------:R-:W-:Y:S02]  /*b180*/  SHF.R.S32.HI R17, RZ, 0x1f, R23 ;  /* 0x0000001fff117819 */ /* 0x000fe40000011417 */
[----:B------:R-:W-:Y:S02]  /*b190*/  IADD3 R10, P2, PT, R23, R8, RZ ;  /* 0x00000008170a7210 */ /* 0x000fe40007f5e0ff */
[C---:B------:R-:W-:Y:S01]  /*b1a0*/  IADD3 R12, P1, PT, R25.reuse, R16, RZ ;  /* 0x00000010190c7210 */ /* 0x040fe20007f3e0ff */
[----:B------:R-:W-:Y:S01]  /*b1b0*/  IMAD R9, R0, 0x1600, -R42 ;  /* 0x0000160000097824 */ /* 0x000fe200078e0a2a */
[----:B------:R-:W-:Y:S02]  /*b1c0*/  LEA.HI.X.SX32 R17, R8, R17, 0x1, P2 ;  /* 0x0000001108117211 */ /* 0x000fe400010f0eff */
[----:B------:R-:W-:-:S02]  /*b1d0*/  LEA.HI.X.SX32 R15, R25, RZ, 0x1, P1 ;  /* 0x000000ff190f7211 */ /* 0x000fc400008f0eff */
[----:B-1----:R-:W-:Y:S02]  /*b1e0*/  LEA R14, P1, R12, UR6, 0x2 ;  /* 0x000000060c0e7c11 */ /* 0x002fe4000f8210ff */
[----:B--2---:R-:W-:Y:S01]  /*b1f0*/  LEA R18, P2, R10, UR10, 0x2 ;  /* 0x0000000a0a127c11 */ /* 0x004fe2000f8410ff */
[----:B----4-:R-:W-:Y:S01]  /*b200*/  IMAD.IADD R2, R9, 0x1, R2 ;  /* 0x0000000109027824 */ /* 0x010fe200078e0202 */
[----:B------:R-:W-:Y:S02]  /*b210*/  LEA.HI.X R15, R12, UR7, R15, 0x2, P1 ;  /* 0x000000070c0f7c11 */ /* 0x000fe400088f140f */
[----:B------:R-:W-:Y:S02]  /*b220*/  LEA.HI.X R19, R10, UR11, R17, 0x2, P2 ;  /* 0x0000000b0a137c11 */ /* 0x000fe400090f1411 */
[----:B------:R-:W-:Y:S02]  /*b230*/  LEA R12, R16, UR4, 0x2 ;  /* 0x00000004100c7c11 */ /* 0x000fe4000f8e10ff */
[----:B------:R-:W-:Y:S01]  /*b240*/  SHF.R.S32.HI R10, RZ, 0x1f, R2 ;  /* 0x0000001fff0a7819 */ /* 0x000fe20000011402 */
        /* <DEDUP_REMOVED lines=10> */
[----:B------:R-:W-:Y:S02]  /*b2f0*/  IADD3 R21, P1, P2, R7, R6, R11 ;  /* 0x0000000607157210 */ /* 0x000fe40007a3e00b */
        /* <DEDUP_REMOVED lines=8> */
.L_x_258:
[----:B------:R-:W-:Y:S05]  /*b380*/  BSYNC.RECONVERGENT B1 ;  /* 0x0000000000017941 */ /* 0x000fea0003800200 */
.L_x_257:
[----:B------:R-:W3:Y:S01]  /*b390*/  LDCU.64 UR4, c[0x0][0x398] ;  /* 0x00007300ff0477ac */ /* 0x000ee20008000a00 */
[--C-:B------:R-:W-:Y:S01]  /*b3a0*/  IADD3 R2, P1, P2, R2, R16, -R13.reuse ;  /* 0x0000001002027210 */ /* 0x100fe20007a3e80d */
[----:B------:R-:W-:Y:S01]  /*b3b0*/  VIADD R6, R16, 0x200 ;  /* 0x0000020010067836 */ /* 0x000fe20000000000 */
[----:B------:R-:W-:Y:S01]  /*b3c0*/  SHF.R.S32.HI R0, RZ, 0x1f, R13 ;  /* 0x0000001fff007819 */ /* 0x000fe2000001140d */
[----:B------:R-:W-:Y:S03]  /*b3d0*/  BSSY.RECONVERGENT B1, `(.L_x_259) ;  /* 0x000000e000017945 */ /* 0x000fe60003800200 */
[----:B--2---:R-:W-:Y:S02]  /*b3e0*/  IADD3.X R9, PT, PT, R10, RZ, ~R0, P1, P2 ;  /* 0x000000ff0a097210 */ /* 0x004fe40000fe4c00 */
[----:B------:R-:W-:Y:S02]  /*b3f0*/  ISETP.GE.AND P2, PT, R6, R11, PT ;  /* 0x0000000b0600720c */ /* 0x000fe40003f46270 */
[----:B---3--:R-:W-:-:S04]  /*b400*/  LEA R8, P1, R2, UR4, 0x2 ;  /* 0x0000000402087c11 */ /* 0x008fc8000f8210ff */
[----:B------:R-:W-:-:S07]  /*b410*/  LEA.HI.X R9, R2, UR5, R9, 0x2, P1 ;  /* 0x0000000502097c11 */ /* 0x000fce00088f1409 */
[----:B------:R-:W-:Y:S05]  /*b420*/  @P2 BRA `(.L_x_260) ;  /* 0x0000000000202947 */ /* 0x000fea0003800000 */
[----:B01----:R0:W1:Y:S01]  /*b430*/  LDS R17, [R12+0x800] ;  /* 0x000800000c117984 */ /* 0x0030620000000800 */
[----:B------:R-:W-:-:S13]  /*b440*/  ISETP.GE.AND P1, PT, R6, R7, PT ;  /* 0x000000070600720c */ /* 0x000fda0003f26270 */
[----:B0-----:R-:W-:Y:S05]  /*b450*/  @!P1 BRA `(.L_x_261) ;  /* 0x0000000000109947 */ /* 0x001fea0003800000 */
[----:B------:R-:W-:-:S13]  /*b460*/  ISETP.GE.AND P1, PT, R6, R13, PT ;  /* 0x0000000d0600720c */ /* 0x000fda0003f26270 */
[----:B-1----:R3:W-:Y:S04]  /*b470*/  @P1 STG.E desc[UR8][R8.64+0x800], R17 ;  /* 0x0008001108001986 */ /* 0x0027e8000c101908 */
[----:B------:R3:W-:Y:S01]  /*b480*/  @!P1 STG.E desc[UR8][R18.64+0x800], R17 ;  /* 0x0008001112009986 */ /* 0x0007e2000c101908 */
[----:B------:R-:W-:Y:S05]  /*b490*/  BRA `(.L_x_260) ;  /* 0x0000000000047947 */ /* 0x000fea0003800000 */
.L_x_261:
[----:B-1----:R2:W-:Y:S02]  /*b4a0*/  STG.E desc[UR8][R14.64+0x800], R17 ;  /* 0x000800110e007986 */ /* 0x0025e4000c101908 */
.L_x_260:
[----:B------:R-:W-:Y:S05]  /*b4b0*/  BSYNC.RECONVERGENT B1 ;  /* 0x0000000000017941 */ /* 0x000fea0003800200 */
.L_x_259:
[----:B------:R-:W-:Y:S01]  /*b4c0*/  LOP3.LUT R0, R16, 0x400, RZ, 0xfc, !PT ;  /* 0x0000040010007812 */ /* 0x000fe200078efcff */
[----:B------:R-:W-:Y:S03]  /*b4d0*/  BSSY.RECONVERGENT B1, `(.L_x_262) ;  /* 0x000000b000017945 */ /* 0x000fe60003800200 */
[----:B------:R-:W-:-:S13]  /*b4e0*/  ISETP.GE.AND P1, PT, R0, R11, PT ;  /* 0x0000000b0000720c */ /* 0x000fda0003f26270 */
[----:B------:R-:W-:Y:S05]  /*b4f0*/  @P1 BRA `(.L_x_263) ;  /* 0x0000000000201947 */ /* 0x000fea0003800000 */
[----:B0123--:R0:W1:Y:S01]  /*b500*/  LDS R17, [R12+0x1000] ;  /* 0x001000000c117984 */ /* 0x00f0620000000800 */
[----:B------:R-:W-:-:S13]  /*b510*/  ISETP.GE.AND P1, PT, R0, R7, PT ;  /* 0x000000070000720c */ /* 0x000fda0003f26270 */
[----:B0-----:R-:W-:Y:S05]  /*b520*/  @!P1 BRA `(.L_x_264) ;  /* 0x0000000000109947 */ /* 0x001fea0003800000 */
[----:B------:R-:W-:-:S13]  /*b530*/  ISETP.GE.AND P1, PT, R0, R13, PT ;  /* 0x0000000d0000720c */ /* 0x000fda0003f26270 */
[----:B-1----:R4:W-:Y:S04]  /*b540*/  @P1 STG.E desc[UR8][R8.64+0x1000], R17 ;  /* 0x0010001108001986 */ /* 0x0029e8000c101908 */
[----:B------:R4:W-:Y:S01]  /*b550*/  @!P1 STG.E desc[UR8][R18.64+0x1000], R17 ;  /* 0x0010001112009986 */ /* 0x0009e2000c101908 */
[----:B------:R-:W-:Y:S05]  /*b560*/  BRA `(.L_x_263) ;  /* 0x0000000000047947 */ /* 0x000fea0003800000 */
.L_x_264:
[----:B-1----:R0:W-:Y:S02]  /*b570*/  STG.E desc[UR8][R14.64+0x1000], R17 ;  /* 0x001000110e007986 */ /* 0x0021e4000c101908 */
.L_x_263:
[----:B------:R-:W-:Y:S05]  /*b580*/  BSYNC.RECONVERGENT B1 ;  /* 0x0000000000017941 */ /* 0x000fea0003800200 */
.L_x_262:
[----:B------:R-:W-:Y:S01]  /*b590*/  VIADD R0, R16, 0x600 ;  /* 0x0000060010007836 */ /* 0x000fe20000000000 */
[----:B------:R-:W-:Y:S04]  /*b5a0*/  BSSY.RECONVERGENT B1, `(.L_x_265) ;  /* 0x000000b000017945 */ /* 0x000fe80003800200 */
[----:B------:R-:W-:-:S13]  /*b5b0*/  ISETP.GE.AND P1, PT, R0, R11, PT ;  /* 0x0000000b0000720c */ /* 0x000fda0003f26270 */
[----:B------:R-:W-:Y:S05]  /*b5c0*/  @P1 BRA `(.L_x_266) ;  /* 0x0000000000201947 */ /* 0x000fea0003800000 */
[----:B01234-:R0:W1:Y:S01]  /*b5d0*/  LDS R17, [R12+0x1800] ;  /* 0x001800000c117984 */ /* 0x01f0620000000800 */
[----:B------:R-:W-:-:S13]  /*b5e0*/  ISETP.GE.AND P1, PT, R0, R7, PT ;  /* 0x000000070000720c */ /* 0x000fda0003f26270 */
[----:B0-----:R-:W-:Y:S05]  /*b5f0*/  @!P1 BRA `(.L_x_267) ;  /* 0x0000000000109947 */ /* 0x001fea0003800000 */
[----:B------:R-:W-:-:S13]  /*b600*/  ISETP.GE.AND P1, PT, R0, R13, PT ;  /* 0x0000000d0000720c */ /* 0x000fda0003f26270 */
[----:B-1----:R0:W-:Y:S04]  /*b610*/  @P1 STG.E desc[UR8][R8.64+0x1800], R17 ;  /* 0x0018001108001986 */ /* 0x0021e8000c101908 */
[----:B------:R0:W-:Y:S01]  /*b620*/  @!P1 STG.E desc[UR8][R18.64+0x1800], R17 ;  /* 0x0018001112009986 */ /* 0x0001e2000c101908 */
[----:B------:R-:W-:Y:S05]  /*b630*/  BRA `(.L_x_266) ;  /* 0x0000000000047947 */ /* 0x000fea0003800000 */
.L_x_267:
[----:B-1----:R0:W-:Y:S02]  /*b640*/  STG.E desc[UR8][R14.64+0x1800], R17 ;  /* 0x001800110e007986 */ /* 0x0021e4000c101908 */
.L_x_266:
[----:B------:R-:W-:Y:S05]  /*b650*/  BSYNC.RECONVERGENT B1 ;  /* 0x0000000000017941 */ /* 0x000fea0003800200 */
.L_x_265:
[----:B------:R-:W-:Y:S01]  /*b660*/  LOP3.LUT R0, R16, 0x800, RZ, 0xfc, !PT ;  /* 0x0000080010007812 */ /* 0x000fe200078efcff */
[----:B------:R-:W-:Y:S03]  /*b670*/  BSSY.RECONVERGENT B1, `(.L_x_268) ;  /* 0x000000b000017945 */ /* 0x000fe60003800200 */
        /* <DEDUP_REMOVED lines=9> */
.L_x_270:
[----:B-1----:R0:W-:Y:S02]  /*b710*/  STG.E desc[UR8][R14.64+0x2000], R17 ;  /* 0x002000110e007986 */ /* 0x0021e4000c101908 */
.L_x_269:
[----:B------:R-:W-:Y:S05]  /*b720*/  BSYNC.RECONVERGENT B1 ;  /* 0x0000000000017941 */ /* 0x000fea0003800200 */
.L_x_268:
        /* <DEDUP_REMOVED lines=11> */
.L_x_273:
[----:B-1----:R0:W-:Y:S02]  /*b7e0*/  STG.E desc[UR8][R14.64+0x2800], R17 ;  /* 0x002800110e007986 */ /* 0x0021e4000c101908 */
.L_x_272:
[----:B------:R-:W-:Y:S05]  /*b7f0*/  BSYNC.RECONVERGENT B1 ;  /* 0x0000000000017941 */ /* 0x000fea0003800200 */
.L_x_271:
        /* <DEDUP_REMOVED lines=11> */
.L_x_276:
[----:B-1----:R0:W-:Y:S02]  /*b8b0*/  STG.E desc[UR8][R14.64+0x3000], R17 ;  /* 0x003000110e007986 */ /* 0x0021e4000c101908 */
.L_x_275:
[----:B------:R-:W-:Y:S05]  /*b8c0*/  BSYNC.RECONVERGENT B1 ;  /* 0x0000000000017941 */ /* 0x000fea0003800200 */
.L_x_274:
        /* <DEDUP_REMOVED lines=11> */
.L_x_279:
[----:B-1----:R0:W-:Y:S02]  /*b980*/  STG.E desc[UR8][R14.64+0x3800], R17 ;  /* 0x003800110e007986 */ /* 0x0021e4000c101908 */
.L_x_278:
[----:B------:R-:W-:Y:S05]  /*b990*/  BSYNC.RECONVERGENT B1 ;  /* 0x0000000000017941 */ /* 0x000fea0003800200 */
.L_x_277:
        /* <DEDUP_REMOVED lines=11> */
.L_x_282:
[----:B-1----:R0:W-:Y:S02]  /*ba50*/  STG.E desc[UR8][R14.64+0x4000], R17 ;  /* 0x004000110e007986 */ /* 0x0021e4000c101908 */
.L_x_281:
[----:B------:R-:W-:Y:S05]  /*ba60*/  BSYNC.RECONVERGENT B1 ;  /* 0x0000000000017941 */ /* 0x000fea0003800200 */
.L_x_280:
        /* <DEDUP_REMOVED lines=11> */
.L_x_285:
[----:B-1----:R0:W-:Y:S02]  /*bb20*/  STG.E desc[UR8][R14.64+0x4800], R17 ;  /* 0x004800110e007986 */ /* 0x0021e4000c101908 */
.L_x_284:
[----:B------:R-:W-:Y:S05]  /*bb30*/  BSYNC.RECONVERGENT B1 ;  /* 0x0000000000017941 */ /* 0x000fea0003800200 */
.L_x_283:
[----:B------:R-:W-:Y:S02]  /*bb40*/  LOP3.LUT R0, R16, 0x1400, RZ, 0xfc, !PT ;  /* 0x0000140010007812 */ /* 0x000fe400078efcff */
[----:B------:R-:W-:Y:S02]  /*bb50*/  SHF.R.S32.HI R6, RZ, 0x1f, R4 ;  /* 0x0000001fff067819 */ /* 0x000fe40000011404 */
[----:B------:R-:W-:Y:S02]  /*bb60*/  ISETP.GE.AND P1, PT, R0, R11, PT ;  /* 0x0000000b0000720c */ /* 0x000fe40003f26270 */
[----:B------:R-:W-:-:S11]  /*bb70*/  LOP3.LUT R6, R5, R6, RZ, 0xfc, !PT ;  /* 0x0000000605067212 */ /* 0x000fd600078efcff */
[----:B------:R-:W-:Y:S05]  /*bb80*/  @P1 BRA `(.L_x_196) ;  /* 0x0000000000201947 */ /* 0x000fea0003800000 */
[----:B------:R0:W0:Y:S01]  /*bb90*/  LDS R5, [R12+0x5000] ;  /* 0x005000000c057984 */ /* 0x0000220000000800 */
[----:B------:R-:W-:-:S13]  /*bba0*/  ISETP.GE.AND P1, PT, R0, R7, PT ;  /* 0x000000070000720c */ /* 0x000fda0003f26270 */
[----:B------:R-:W-:Y:S05]  /*bbb0*/  @!P1 BRA `(.L_x_286) ;  /* 0x0000000000109947 */ /* 0x000fea0003800000 */
[----:B------:R-:W-:-:S13]  /*bbc0*/  ISETP.GE.AND P1, PT, R0, R13, PT ;  /* 0x0000000d0000720c */ /* 0x000fda0003f26270 */
[----:B0-----:R0:W-:Y:S04]  /*bbd0*/  @P1 STG.E desc[UR8][R8.64+0x5000], R5 ;  /* 0x0050000508001986 */ /* 0x0011e8000c101908 */
[----:B------:R0:W-:Y:S01]  /*bbe0*/  @!P1 STG.E desc[UR8][R18.64+0x5000], R5 ;  /* 0x0050000512009986 */ /* 0x0001e2000c101908 */
[----:B------:R-:W-:Y:S05]  /*bbf0*/  BRA `(.L_x_196) ;  /* 0x0000000000047947 */ /* 0x000fea0003800000 */
.L_x_286:
[----:B0-----:R0:W-:Y:S02]  /*bc00*/  STG.E desc[UR8][R14.64+0x5000], R5 ;  /* 0x005000050e007986 */ /* 0x0011e4000c101908 */
.L_x_196:
[----:B------:R-:W-:Y:S05]  /*bc10*/  BSYNC.RECONVERGENT B0 ;  /* 0x0000000000007941 */ /* 0x000fea0003800200 */
.L_x_121:
[----:B------:R-:W-:-:S13]  /*bc20*/  ISETP.NE.AND P1, PT, R16, RZ, PT ;  /* 0x000000ff1000720c */ /* 0x000fda0003f25270 */
[----:B------:R-:W-:Y:S05]  /*bc30*/  @P1 EXIT ;  /* 0x000000000000194d */ /* 0x000fea0003800000 */
[----:B------:R-:W5:Y:S02]  /*bc40*/  LDCU.U8 UR4, c[0x0][0x3c1] ;  /* 0x00007820ff0477ac */ /* 0x000f640008000000 */
[----:B-----5:R-:W-:-:S09]  /*bc50*/  UISETP.NE.AND UP0, UPT, UR4, URZ, UPT ;  /* 0x000000ff0400728c */ /* 0x020fd2000bf05270 */
[----:B------:R-:W-:Y:S05]  /*bc60*/  BRA.U !UP0, `(.L_x_287) ;  /* 0x0000000108387547 */ /* 0x000fea000b800000 */
[----:B------:R-:W1:Y:S01]  /*bc70*/  LDC.64 R2, c[0x0][0x3a0] ;  /* 0x0000e800ff027b82 */ /* 0x000e620000000a00 */
[----:B0--34-:R-:W-:Y:S01]  /*bc80*/  IMAD.MOV.U32 R9, RZ, RZ, RZ ;  /* 0x000000ffff097224 */ /* 0x019fe200078e00ff */
[----:B------:R-:W-:Y:S06]  /*bc90*/  @P0 BRA `(.L_x_288) ;  /* 0x0000000000080947 */ /* 0x000fec0003800000 */
[----:B------:R-:W0:Y:S02]  /*bca0*/  LDC.64 R8, c[0x0][0x3c8] ;  /* 0x0000f200ff087b82 */ /* 0x000e240000000a00 */
[----:B0-----:R0:W5:Y:S02]  /*bcb0*/  LDG.E R9, desc[UR8][R8.64] ;  /* 0x0000000808097981 */ /* 0x001164000c1e1900 */
.L_x_288:
[----:B-----5:R-:W-:Y:S02]  /*bcc0*/  IMAD.IADD R9, R9, 0x1, R6 ;  /* 0x0000000109097824 */ /* 0x020fe400078e0206 */
[----:B------:R-:W-:-:S03]  /*bcd0*/  IMAD.MOV.U32 R7, RZ, RZ, RZ ;  /* 0x000000ffff077224 */ /* 0x000fc600078e00ff */
[----:B-1----:R1:W-:Y:S01]  /*bce0*/  STG.E desc[UR8][R2.64], R9 ;  /* 0x0000000902007986 */ /* 0x0023e2000c101908 */
[----:B------:R-:W-:Y:S05]  /*bcf0*/  @P0 BRA `(.L_x_289) ;  /* 0x0000000000080947 */ /* 0x000fea0003800000 */
[----:B------:R-:W3:Y:S02]  /*bd00*/  LDC.64 R6, c[0x0][0x3c8] ;  /* 0x0000f200ff067b82 */ /* 0x000ee40000000a00 */
[----:B---3--:R3:W5:Y:S02]  /*bd10*/  LDG.E R7, desc[UR8][R6.64+0x4] ;  /* 0x0000040806077981 */ /* 0x008764000c1e1900 */
.L_x_289:
[----:B-----5:R-:W-:-:S05]  /*bd20*/  IMAD.IADD R7, R7, 0x1, R4 ;  /* 0x0000000107077824 */ /* 0x020fca00078e0204 */
[----:B------:R-:W-:Y:S01]  /*bd30*/  STG.E desc[UR8][R2.64+0x4], R7 ;  /* 0x0000040702007986 */ /* 0x000fe2000c101908 */
[----:B------:R-:W-:Y:S05]  /*bd40*/  EXIT ;  /* 0x000000000000794d */ /* 0x000fea0003800000 */
.L_x_287:
[----:B0--34-:R-:W0:Y:S01]  /*bd50*/  LDC.64 R8, c[0x0][0x3d0] ;  /* 0x0000f400ff087b82 */ /* 0x019e220000000a00 */
[----:B------:R-:W-:Y:S01]  /*bd60*/  IMAD.MOV.U32 R11, RZ, RZ, RZ ;  /* 0x000000ffff0b7224 */ /* 0x000fe200078e00ff */
[----:B------:R-:W-:Y:S06]  /*bd70*/  @P0 BRA `(.L_x_290) ;  /* 0x0000000000080947 */ /* 0x000fec0003800000 */
[----:B------:R-:W3:Y:S02]  /*bd80*/  LDC.64 R10, c[0x0][0x3c8] ;  /* 0x0000f200ff0a7b82 */ /* 0x000ee40000000a00 */
[----:B---3--:R3:W5:Y:S02]  /*bd90*/  LDG.E R11, desc[UR8][R10.64] ;  /* 0x000000080a0b7981 */ /* 0x008764000c1e1900 */
.L_x_290:
[----:B-----5:R-:W-:Y:S02]  /*bda0*/  IMAD.IADD R11, R11, 0x1, R6 ;  /* 0x000000010b0b7824 */ /* 0x020fe400078e0206 */
[----:B------:R-:W-:-:S03]  /*bdb0*/  IMAD.MOV.U32 R5, RZ, RZ, RZ ;  /* 0x000000ffff057224 */ /* 0x000fc600078e00ff */
[----:B0-----:R0:W-:Y:S01]  /*bdc0*/  STG.E desc[UR8][R8.64], R11 ;  /* 0x0000000b08007986 */ /* 0x0011e2000c101908 */
[----:B------:R-:W-:Y:S05]  /*bdd0*/  @P0 BRA `(.L_x_291) ;  /* 0x0000000000080947 */ /* 0x000fea0003800000 */
[----:B0--3--:R-:W0:Y:S02]  /*bde0*/  LDC.64 R10, c[0x0][0x3c8] ;  /* 0x0000f200ff0a7b82 */ /* 0x009e240000000a00 */
[----:B0-----:R4:W5:Y:S02]  /*bdf0*/  LDG.E R5, desc[UR8][R10.64+0x4] ;  /* 0x000004080a057981 */ /* 0x001964000c1e1900 */
.L_x_291:
[----:B-----5:R-:W-:Y:S01]  /*be00*/  IMAD.IADD R5, R5, 0x1, R4 ;  /* 0x0000000105057824 */ /* 0x020fe200078e0204 */
[----:B------:R-:W-:Y:S01]  /*be10*/  IADD3 R7, PT, PT, -R4, R3, -R6 ;  /* 0x0000000304077210 */ /* 0x000fe20007ffe906 */
[----:B------:R-:W-:-:S03]  /*be20*/  IMAD.MOV.U32 R2, RZ, RZ, RZ ;  /* 0x000000ffff027224 */ /* 0x000fc600078e00ff */
[----:B------:R0:W-:Y:S01]  /*be30*/  STG.E desc[UR8][R8.64+0x4], R5 ;  /* 0x0000040508007986 */ /* 0x0001e2000c101908 */
[----:B------:R-:W-:Y:S05]  /*be40*/  @P0 BRA `(.L_x_292) ;  /* 0x0000000000080947 */ /* 0x000fea0003800000 */
[----:B------:R-:W1:Y:S02]  /*be50*/  LDC.64 R2, c[0x0][0x3c8] ;  /* 0x0000f200ff027b82 */ /* 0x000e640000000a00 */
[----:B-1----:R1:W5:Y:S02]  /*be60*/  LDG.E R2, desc[UR8][R2.64+0x8] ;  /* 0x0000080802027981 */ /* 0x002364000c1e1900 */
.L_x_292:
[----:B-----5:R-:W-:-:S05]  /*be70*/  IMAD.IADD R7, R7, 0x1, R2 ;  /* 0x0000000107077824 */ /* 0x020fca00078e0202 */
[----:B------:R-:W-:Y:S01]  /*be80*/  STG.E desc[UR8][R8.64+0x8], R7 ;  /* 0x0000080708007986 */ /* 0x000fe2000c101908 */
[----:B------:R-:W-:Y:S05]  /*be90*/  EXIT ;  /* 0x000000000000794d */ /* 0x000fea0003800000 */
.L_x_55:
[----:B------:R-:W-:Y:S01]  /*bea0*/  BSSY B0, `(.L_x_293) ;  /* 0x0000006000007945 */ /* 0x000fe20003800000 */
[----:B------:R-:W-:Y:S01]  /*beb0*/  PLOP3.LUT P0, PT, P0, PT, PT, 0x8, 0x80 ;  /* 0x000000000080781c */ /* 0x000fe2000070e170 */
[----:B------:R-:W-:-:S12]  /*bec0*/  IMAD.MOV.U32 R10, RZ, RZ, -0x1 ;  /* 0xffffffffff0a7424 */ /* 0x000fd800078e00ff */
[----:B------:R-:W-:Y:S05]  /*bed0*/  WARPSYNC.COLLECTIVE R10, `(.L_x_294) ;  /* 0x000000000a087348 */ /* 0x000fea0003c00000 */
[----:B------:R-:W-:Y:S01]  /*bee0*/  VOTE.ANY P0, P0 ;  /* 0x0000000000ff7806 */ /* 0x000fe20000000100 */
[----:B------:R-:W-:-:S12]  /*bef0*/  ENDCOLLECTIVE ;  /* 0x000000000000791b */ /* 0x000fd80003800000 */
.L_x_294:
[----:B------:R-:W-:Y:S05]  /*bf00*/  BSYNC B0 ;  /* 0x0000000000007941 */ /* 0x000fea0003800000 */
.L_x_293:
[----:B------:R-:W-:Y:S05]  /*bf10*/  BRA `(.L_x_295) ;  /* 0xffffff7000a07947 */ /* 0x000fea000383ffff */
.L_x_57:
[----:B------:R-:W-:Y:S01]  /*bf20*/  BSSY B0, `(.L_x_296) ;  /* 0x0000006000007945 */ /* 0x000fe20003800000 */
[----:B------:R-:W-:Y:S01]  /*bf30*/  PLOP3.LUT P0, PT, P0, PT, PT, 0x8, 0x80 ;  /* 0x000000000080781c */ /* 0x000fe2000070e170 */
[----:B------:R-:W-:-:S12]  /*bf40*/  IMAD.MOV.U32 R10, RZ, RZ, -0x1 ;  /* 0xffffffffff0a7424 */ /* 0x000fd800078e00ff */
[----:B------:R-:W-:Y:S05]  /*bf50*/  WARPSYNC.COLLECTIVE R10, `(.L_x_297) ;  /* 0x000000000a087348 */ /* 0x000fea0003c00000 */
[----:B------:R-:W-:Y:S01]  /*bf60*/  VOTE.ANY P0, P0 ;  /* 0x0000000000ff7806 */ /* 0x000fe20000000100 */
[----:B------:R-:W-:-:S12]  /*bf70*/  ENDCOLLECTIVE ;  /* 0x000000000000791b */ /* 0x000fd80003800000 */
.L_x_297:
[----:B------:R-:W-:Y:S05]  /*bf80*/  BSYNC B0 ;  /* 0x0000000000007941 */ /* 0x000fea0003800000 */
.L_x_296:
[----:B------:R-:W-:Y:S05]  /*bf90*/  BRA `(.L_x_298) ;  /* 0xffffff7000f87947 */ /* 0x000fea000383ffff */
.L_x_59:
[----:B------:R-:W0:Y:S01]  /*bfa0*/  S2R R8, SR_GEMASK ;  /* 0x0000000000087919 */ /* 0x000e220000003c00 */
[----:B------:R-:W-:Y:S01]  /*bfb0*/  BSSY B0, `(.L_x_299) ;  /* 0x0000006000007945 */ /* 0x000fe20003800000 */
[----:B------:R-:W-:Y:S01]  /*bfc0*/  PLOP3.LUT P0, PT, P0, PT, PT, 0x8, 0x80 ;  /* 0x000000000080781c */ /* 0x000fe2000070e170 */
[----:B------:R-:W-:-:S12]  /*bfd0*/  IMAD.MOV.U32 R10, RZ, RZ, -0x1 ;  /* 0xffffffffff0a7424 */ /* 0x000fd800078e00ff */
[----:B0-----:R-:W-:Y:S05]  /*bfe0*/  WARPSYNC.COLLECTIVE R10, `(.L_x_300) ;  /* 0x000000000a087348 */ /* 0x001fea0003c00000 */
[----:B------:R-:W-:Y:S01]  /*bff0*/  VOTE.ANY R10, PT, P0 ;  /* 0x00000000000a7806 */ /* 0x000fe200000e0100 */
[----:B0-----:R-:W-:Y:S06]  /*c000*/  ENDCOLLECTIVE ;  /* 0x000000000000791b */ /* 0x001fec0003800000 */
.L_x_300:
[----:B------:R-:W-:Y:S05]  /*c010*/  BSYNC B0 ;  /* 0x0000000000007941 */ /* 0x000fea0003800000 */
.L_x_299:
[----:B------:R-:W-:Y:S01]  /*c020*/  LOP3.LUT R10, R10, 0x80000000, R8, 0xec, !PT ;  /* 0x800000000a0a7812 */ /* 0x000fe200078eec08 */
[----:B------:R-:W-:Y:S02]  /*c030*/  IMAD.MOV.U32 R13, RZ, RZ, R6 ;  /* 0x000000ffff0d7224 */ /* 0x000fe400078e0006 */
[----:B------:R-:W-:Y:S02]  /*c040*/  IMAD.MOV.U32 R12, RZ, RZ, 0x1 ;  /* 0x00000001ff0c7424 */ /* 0x000fe400078e00ff */
[----:B------:R-:W-:Y:S02]  /*c050*/  VIADD R9, R10, 0xffffffff ;  /* 0xffffffff0a097836 */ /* 0x000fe40000000000 */
[----:B------:R-:W-:-:S03]  /*c060*/  IMAD.IADD R0, R25, 0x1, R0 ;  /* 0x0000000119007824 */ /* 0x000fc600078e0200 */
[----:B------:R-:W-:Y:S01]  /*c070*/  LOP3.LUT R21, R10, R9, RZ, 0xc, !PT ;  /* 0x000000090a157212 */ /* 0x000fe200078e0cff */
[----:B------:R-:W-:-:S03]  /*c080*/  IMAD.MOV.U32 R10, RZ, RZ, -0x1 ;  /* 0xffffffffff0a7424 */ /* 0x000fc600078e00ff */
[----:B------:R0:W1:Y:S04]  /*c090*/  POPC R11, R21 ;  /* 0x00000015000b7309 */ /* 0x0000680000000000 */
[----:B01----:R-:W-:Y:S05]  /*c0a0*/  WARPSYNC.COLLECTIVE R10, `(.L_x_301) ;  /* 0x000000000a087348 */ /* 0x003fea0003c00000 */
[----:B-1----:R1:W2:Y:S02]  /*c0b0*/  SHFL.DOWN P0, R69, R13, R12, R11 ;  /* 0x0800000c0d457389 */ /* 0x0022a4000000000b */
[----:B012---:R-:W-:Y:S05]  /*c0c0*/  ENDCOLLECTIVE ;  /* 0x000000000000791b */ /* 0x007fea0003800000 */
.L_x_301:
[----:B------:R-:W-:Y:S02]  /*c0d0*/  IMAD.MOV.U32 R13, RZ, RZ, R7 ;  /* 0x000000ffff0d7224 */ /* 0x000fe400078e0007 */
[----:B------:R-:W-:-:S07]  /*c0e0*/  IMAD.MOV.U32 R9, RZ, RZ, R69 ;  /* 0x000000ffff097224 */ /* 0x000fce00078e0045 */
[----:B------:R-:W-:Y:S05]  /*c0f0*/  WARPSYNC.COLLECTIVE R10, `(.L_x_302) ;  /* 0x000000000a087348 */ /* 0x000fea0003c00000 */
[----:B------:R0:W1:Y:S02]  /*c100*/  SHFL.DOWN P0, R69, R13, R12, R11 ;  /* 0x0800000c0d457389 */ /* 0x000064000000000b */
[----:B01----:R-:W-:Y:S05]  /*c110*/  ENDCOLLECTIVE ;  /* 0x000000000000791b */ /* 0x003fea0003800000 */
.L_x_302:
[----:B------:R-:W-:Y:S01]  /*c120*/  IMAD.MOV.U32 R12, RZ, RZ, 0x2 ;  /* 0x00000002ff0c7424 */ /* 0x000fe200078e00ff */
[----:B------:R-:W-:-:S04]  /*c130*/  ISETP.GE.AND P0, PT, R48, R11, PT ;  /* 0x0000000b3000720c */ /* 0x000fc80003f06270 */
[----:B------:R-:W-:Y:S02]  /*c140*/  SEL R9, R9, RZ, !P0 ;  /* 0x000000ff09097207 */ /* 0x000fe40004000000 */
[----:B------:R-:W-:Y:S02]  /*c150*/  SEL R23, R69, RZ, !P0 ;  /* 0x000000ff45177207 */ /* 0x000fe40004000000 */
[----:B------:R-:W-:Y:S01]  /*c160*/  IADD3 R22, P1, PT, R6, R9, RZ ;  /* 0x0000000906167210 */ /* 0x000fe20007f3e0ff */
[----:B------:R-:W-:-:S04]  /*c170*/  VIADD R9, R48, 0x2 ;  /* 0x0000000230097836 */ /* 0x000fc80000000000 */
[----:B------:R-:W-:Y:S02]  /*c180*/  IMAD.MOV.U32 R13, RZ, RZ, R22 ;  /* 0x000000ffff0d7224 */ /* 0x000fe400078e0016 */
[----:B------:R-:W-:-:S07]  /*c190*/  IMAD.X R23, R7, 0x1, R23, P1 ;  /* 0x0000000107177824 */ /* 0x000fce00008e0617 */
[----:B------:R-:W-:Y:S05]  /*c1a0*/  WARPSYNC.COLLECTIVE R10, `(.L_x_303) ;  /* 0x000000000a087348 */ /* 0x000fea0003c00000 */
[----:B------:R0:W1:Y:S02]  /*c1b0*/  SHFL.DOWN P0, R69, R13, R12, R11 ;  /* 0x0800000c0d457389 */ /* 0x000064000000000b */
[----:B01----:R-:W-:Y:S05]  /*c1c0*/  ENDCOLLECTIVE ;  /* 0x000000000000791b */ /* 0x003fea0003800000 */
.L_x_303:
[----:B------:R-:W-:Y:S02]  /*c1d0*/  IMAD.MOV.U32 R13, RZ, RZ, R23 ;  /* 0x000000ffff0d7224 */ /* 0x000fe400078e0017 */
[----:B------:R-:W-:-:S07]  /*c1e0*/  IMAD.MOV.U32 R21, RZ, RZ, R69 ;  /* 0x000000ffff157224 */ /* 0x000fce00078e0045 */
[----:B------:R-:W-:Y:S05]  /*c1f0*/  WARPSYNC.COLLECTIVE R10, `(.L_x_304) ;  /* 0x000000000a087348 */ /* 0x000fea0003c00000 */
[----:B------:R0:W1:Y:S02]  /*c200*/  SHFL.DOWN P0, R69, R13, R12, R11 ;  /* 0x0800000c0d457389 */ /* 0x000064000000000b */
[----:B01----:R-:W-:Y:S05]  /*c210*/  ENDCOLLECTIVE ;  /* 0x000000000000791b */ /* 0x003fea0003800000 */
.L_x_304:
[----:B------:R-:W-:Y:S01]  /*c220*/  IMAD.MOV.U32 R12, RZ, RZ, 0x4 ;  /* 0x00000004ff0c7424 */ /* 0x000fe200078e00ff */
[----:B------:R-:W-:-:S04]  /*c230*/  ISETP.GT.AND P0, PT, R9, R11, PT ;  /* 0x0000000b0900720c */ /* 0x000fc80003f04270 */
[----:B------:R-:W-:Y:S01]  /*c240*/  SEL R7, R21, RZ, !P0 ;  /* 0x000000ff15077207 */ /* 0x000fe20004000000 */
[C---:B------:R-:W-:Y:S01]  /*c250*/  VIADD R21, R48.reuse, 0x4 ;  /* 0x0000000430157836 */ /* 0x040fe20000000000 */
        /* <DEDUP_REMOVED lines=8> */
.L_x_305:
[----:B------:R-:W-:Y:S02]  /*c2e0*/  IMAD.MOV.U32 R13, RZ, RZ, R26 ;  /* 0x000000ffff0d7224 */ /* 0x000fe400078e001a */
[----:B------:R-:W-:-:S07]  /*c2f0*/  IMAD.MOV.U32 R6, RZ, RZ, R69 ;  /* 0x000000ffff067224 */ /* 0x000fce00078e0045 */
[----:B------:R-:W-:Y:S05]  /*c300*/  WARPSYNC.COLLECTIVE R10, `(.L_x_306) ;  /* 0x000000000a087348 */ /* 0x000fea0003c00000 */
[----:B------:R0:W1:Y:S02]  /*c310*/  SHFL.DOWN P0, R69, R13, R12, R11 ;  /* 0x0800000c0d457389 */ /* 0x000064000000000b */
[----:B01----:R-:W-:Y:S05]  /*c320*/  ENDCOLLECTIVE ;  /* 0x000000000000791b */ /* 0x003fea0003800000 */
.L_x_306:
[----:B------:R-:W-:Y:S01]  /*c330*/  IMAD.MOV.U32 R12, RZ, RZ, 0x8 ;  /* 0x00000008ff0c7424 */ /* 0x000fe200078e00ff */
[----:B------:R-:W-:-:S04]  /*c340*/  ISETP.GT.AND P0, PT, R21, R11, PT ;  /* 0x0000000b1500720c */ /* 0x000fc80003f04270 */
[----:B------:R-:W-:-:S04]  /*c350*/  SEL R6, R6, RZ, !P0 ;  /* 0x000000ff06067207 */ /* 0x000fc80004000000 */
[----:B------:R-:W-:Y:S02]  /*c360*/  IADD3 R23, P1, PT, R6, R7, RZ ;  /* 0x0000000706177210 */ /* 0x000fe40007f3e0ff */
[----:B------:R-:W-:-:S03]  /*c370*/  SEL R7, R69, RZ, !P0 ;  /* 0x000000ff45077207 */ /* 0x000fc60004000000 */
[----:B------:R-:W-:Y:S02]  /*c380*/  IMAD.MOV.U32 R13, RZ, RZ, R23 ;  /* 0x000000ffff0d7224 */ /* 0x000fe400078e0017 */
[----:B------:R-:W-:Y:S02]  /*c390*/  IMAD.X R24, R7, 0x1, R26, P1 ;  /* 0x0000000107187824 */ /* 0x000fe400008e061a */
[----:B------:R-:W0:Y:S05]  /*c3a0*/  LDC.64 R26, c[0x0][0x3a8] ;  /* 0x0000ea00ff1a7b82 */ /* 0x000e2a0000000a00 */
[----:B0-----:R-:W-:Y:S05]  /*c3b0*/  WARPSYNC.COLLECTIVE R10, `(.L_x_307) ;  /* 0x000000000a087348 */ /* 0x001fea0003c00000 */
[----:B------:R1:W2:Y:S02]  /*c3c0*/  SHFL.DOWN P0, R69, R13, R12, R11 ;  /* 0x0800000c0d457389 */ /* 0x0002a4000000000b */
[----:B012---:R-:W-:Y:S05]  /*c3d0*/  ENDCOLLECTIVE ;  /* 0x000000000000791b */ /* 0x007fea0003800000 */
.L_x_307:
[----:B------:R-:W-:Y:S01]  /*c3e0*/  IMAD.MOV.U32 R13, RZ, RZ, R24 ;  /* 0x000000ffff0d7224 */ /* 0x000fe200078e0018 */
[----:B------:R-:W-:Y:S01]  /*c3f0*/  IADD3 R26, P3, PT, R26, 0x200, RZ ;  /* 0x000002001a1a7810 */ /* 0x000fe20007f7e0ff */
[----:B------:R-:W-:-:S12]  /*c400*/  IMAD.MOV.U32 R6, RZ, RZ, R69 ;  /* 0x000000ffff067224 */ /* 0x000fd800078e0045 */
[----:B------:R-:W-:Y:S05]  /*c410*/  WARPSYNC.COLLECTIVE R10, `(.L_x_308) ;  /* 0x000000000a087348 */ /* 0x000fea0003c00000 */
[----:B------:R0:W1:Y:S02]  /*c420*/  SHFL.DOWN P0, R69, R13, R12, R11 ;  /* 0x0800000c0d457389 */ /* 0x000064000000000b */
[----:B01----:R-:W-:Y:S05]  /*c430*/  ENDCOLLECTIVE ;  /* 0x000000000000791b */ /* 0x003fea0003800000 */
.L_x_308:
[----:B------:R-:W-:Y:S02]  /*c440*/  IMAD.X R53, RZ, RZ, R27, P3 ;  /* 0x000000ffff357224 */ /* 0x000fe400018e061b */
[----:B------:R-:W-:Y:S01]  /*c450*/  IMAD.MOV.U32 R12, RZ, RZ, 0x10 ;  /* 0x00000010ff0c7424 */ /* 0x000fe200078e00ff */
[----:B------:R-:W-:-:S04]  /*c460*/  ISETP.GT.AND P0, PT, R22, R11, PT ;  /* 0x0000000b1600720c */ /* 0x000fc80003f04270 */
[----:B------:R-:W-:-:S04]  /*c470*/  SEL R6, R6, RZ, !P0 ;  /* 0x000000ff06067207 */ /* 0x000fc80004000000 */
[----:B------:R-:W-:Y:S02]  /*c480*/  IADD3 R7, P1, PT, R6, R23, RZ ;  /* 0x0000001706077210 */ /* 0x000fe40007f3e0ff */
[----:B------:R-:W-:-:S03]  /*c490*/  SEL R23, R69, RZ, !P0 ;  /* 0x000000ff45177207 */ /* 0x000fc60004000000 */
[----:B------:R-:W-:Y:S02]  /*c4a0*/  IMAD.MOV.U32 R13, RZ, RZ, R7 ;  /* 0x000000ffff0d7224 */ /* 0x000fe400078e0007 */
[----:B------:R-:W-:Y:S02]  /*c4b0*/  IMAD.X R50, R23, 0x1, R24, P1 ;  /* 0x0000000117327824 */ /* 0x000fe400008e0618 */
[----:B------:R-:W-:-:S07]  /*c4c0*/  VIADD R23, R48, 0x10 ;  /* 0x0000001030177836 */ /* 0x000fce0000000000 */
[----:B------:R-:W-:Y:S05]  /*c4d0*/  WARPSYNC.COLLECTIVE R10, `(.L_x_309) ;  /* 0x000000000a087348 */ /* 0x000fea0003c00000 */
[----:B------:R0:W1:Y:S02]  /*c4e0*/  SHFL.DOWN P0, R69, R13, R12, R11 ;  /* 0x0800000c0d457389 */ /* 0x000064000000000b */
[----:B01----:R-:W-:Y:S05]  /*c4f0*/  ENDCOLLECTIVE ;  /* 0x000000000000791b */ /* 0x003fea0003800000 */
.L_x_309:
[----:B------:R-:W-:Y:S01]  /*c500*/  ISETP.GT.AND P1, PT, R23, R11, PT ;  /* 0x0000000b1700720c */ /* 0x000fe20003f24270 */
[----:B------:R-:W-:Y:S02]  /*c510*/  IMAD.MOV.U32 R13, RZ, RZ, R50 ;  /* 0x000000ffff0d7224 */ /* 0x000fe400078e0032 */
[----:B------:R-:W-:-:S10]  /*c520*/  IMAD.MOV.U32 R6, RZ, RZ, R69 ;  /* 0x000000ffff067224 */ /* 0x000fd400078e0045 */
[----:B------:R-:W-:Y:S05]  /*c530*/  WARPSYNC.COLLECTIVE R10, `(.L_x_310) ;  /* 0x000000000a087348 */ /* 0x000fea0003c00000 */
[----:B------:R0:W1:Y:S02]  /*c540*/  SHFL.DOWN P0, R69, R13, R12, R11 ;  /* 0x0800000c0d457389 */ /* 0x000064000000000b */
[----:B01----:R-:W-:Y:S05]  /*c550*/  ENDCOLLECTIVE ;  /* 0x000000000000791b */ /* 0x003fea0003800000 */
.L_x_310:
[----:B------:R-:W-:-:S04]  /*c560*/  SEL R6, R6, RZ, !P1 ;  /* 0x000000ff06067207 */ /* 0x000fc80004800000 */
[----:B------:R-:W-:Y:S02]  /*c570*/  IADD3 R24, P2, PT, R6, R7, RZ ;  /* 0x0000000706187210 */ /* 0x000fe40007f5e0ff */
[----:B------:R-:W-:Y:S02]  /*c580*/  ISETP.NE.U32.AND P0, PT, R4, 0x65, PT ;  /* 0x000000650400780c */ /* 0x000fe40003f05070 */
[----:B------:R-:W-:Y:S02]  /*c590*/  SEL R69, R69, RZ, !P1 ;  /* 0x000000ff45457207 */ /* 0x000fe40004800000 */
[----:B------:R-:W-:-:S03]  /*c5a0*/  ISETP.NE.AND.EX P0, PT, R5, RZ, PT, P0 ;  /* 0x000000ff0500720c */ /* 0x000fc60003f05300 */
[----:B------:R-:W-:-:S10]  /*c5b0*/  IMAD.X R25, R69, 0x1, R50, P2 ;  /* 0x0000000145197824 */ /* 0x000fd400010e0632 */
[----:B------:R-:W-:Y:S05]  /*c5c0*/  WARPSYNC.COLLECTIVE R10, `(.L_x_311) ;  /* 0x000000000a087348 */ /* 0x000fea0003c00000 */
[----:B------:R-:W-:Y:S01]  /*c5d0*/  VOTE.ALL P0, P0 ;  /* 0x0000000000ff7806 */ /* 0x000fe20000000000 */
[----:B------:R-:W-:-:S12]  /*c5e0*/  ENDCOLLECTIVE ;  /* 0x000000000000791b */ /* 0x000fd80003800000 */
.L_x_311:
[----:B------:R-:W-:Y:S05]  /*c5f0*/  BRA `(.L_x_312) ;  /* 0xffffff7000447947 */ /* 0x000fea000383ffff */
.L_x_61:
[----:B------:R-:W-:Y:S01]  /*c600*/  BSSY B0, `(.L_x_313) ;  /* 0x0000006000007945 */ /* 0x000fe20003800000 */
[----:B------:R-:W-:Y:S01]  /*c610*/  PLOP3.LUT P0, PT, P0, PT, PT, 0x8, 0x80 ;  /* 0x000000000080781c */ /* 0x000fe2000070e170 */
[----:B------:R-:W-:-:S12]  /*c620*/  IMAD.MOV.U32 R10, RZ, RZ, -0x1 ;  /* 0xffffffffff0a7424 */ /* 0x000fd800078e00ff */
[----:B------:R-:W-:Y:S05]  /*c630*/  WARPSYNC.COLLECTIVE R10, `(.L_x_314) ;  /* 0x000000000a087348 */ /* 0x000fea0003c00000 */
[----:B------:R-:W-:Y:S01]  /*c640*/  VOTE.ANY P0, P0 ;  /* 0x0000000000ff7806 */ /* 0x000fe20000000100 */
[----:B------:R-:W-:-:S12]  /*c650*/  ENDCOLLECTIVE ;  /* 0x000000000000791b */ /* 0x000fd80003800000 */
.L_x_314:
[----:B------:R-:W-:Y:S05]  /*c660*/  BSYNC B0 ;  /* 0x0000000000007941 */ /* 0x000fea0003800000 */
.L_x_313:
[----:B------:R-:W-:Y:S05]  /*c670*/  BRA `(.L_x_315) ;  /* 0xffffff7000547947 */ /* 0x000fea000383ffff */
.L_x_63:
[----:B------:R-:W-:Y:S01]  /*c680*/  BSSY B0, `(.L_x_316) ;  /* 0x0000006000007945 */ /* 0x000fe20003800000 */
[----:B------:R-:W-:Y:S01]  /*c690*/  PLOP3.LUT P0, PT, P0, PT, PT, 0x8, 0x80 ;  /* 0x000000000080781c */ /* 0x000fe2000070e170 */
[----:B------:R-:W-:-:S12]  /*c6a0*/  IMAD.MOV.U32 R10, RZ, RZ, -0x1 ;  /* 0xffffffffff0a7424 */ /* 0x000fd800078e00ff */
[----:B------:R-:W-:Y:S05]  /*c6b0*/  WARPSYNC.COLLECTIVE R10, `(.L_x_317) ;  /* 0x000000000a087348 */ /* 0x000fea0003c00000 */
[----:B------:R-:W-:Y:S01]  /*c6c0*/  VOTE.ANY P0, P0 ;  /* 0x0000000000ff7806 */ /* 0x000fe20000000100 */
[----:B------:R-:W-:-:S12]  /*c6d0*/  ENDCOLLECTIVE ;  /* 0x000000000000791b */ /* 0x000fd80003800000 */
.L_x_317:
[----:B------:R-:W-:Y:S05]  /*c6e0*/  BSYNC B0 ;  /* 0x0000000000007941 */ /* 0x000fea0003800000 */
.L_x_316:
[----:B------:R-:W-:Y:S05]  /*c6f0*/  BRA `(.L_x_318) ;  /* 0xffffff7000ac7947 */ /* 0x000fea000383ffff */
.L_x_65:
[----:B------:R-:W-:Y:S01]  /*c700*/  BSSY B0, `(.L_x_319) ;  /* 0x0000006000007945 */ /* 0x000fe20003800000 */
[----:B------:R-:W-:Y:S01]  /*c710*/  PLOP3.LUT P0, PT, P0, PT, PT, 0x8, 0x80 ;  /* 0x000000000080781c */ /* 0x000fe2000070e170 */
[----:B------:R-:W-:-:S12]  /*c720*/  IMAD.MOV.U32 R10, RZ, RZ, -0x1 ;  /* 0xffffffffff0a7424 */ /* 0x000fd800078e00ff */
[----:B------:R-:W-:Y:S05]  /*c730*/  WARPSYNC.COLLECTIVE R10, `(.L_x_320) ;  /* 0x000000000a087348 */ /* 0x000fea0003c00000 */
[----:B------:R-:W-:Y:S01]  /*c740*/  VOTE.ANY R10, PT, P0 ;  /* 0x00000000000a7806 */ /* 0x000fe200000e0100 */
[----:B------:R-:W-:Y:S06]  /*c750*/  ENDCOLLECTIVE ;  /* 0x000000000000791b */ /* 0x000fec0003800000 */
.L_x_320:
[----:B------:R-:W-:Y:S05]  /*c760*/  BSYNC B0 ;  /* 0x0000000000007941 */ /* 0x000fea0003800000 */
.L_x_319:
[----:B------:R-:W-:Y:S01]  /*c770*/  LOP3.LUT R10, R10, 0x80000000, R8, 0xec, !PT ;  /* 0x800000000a0a7812 */ /* 0x000fe200078eec08 */
[----:B------:R-:W-:Y:S02]  /*c780*/  IMAD.MOV.U32 R13, RZ, RZ, R6 ;  /* 0x000000ffff0d7224 */ /* 0x000fe400078e0006 */
[----:B------:R-:W-:Y:S02]  /*c790*/  IMAD.MOV.U32 R12, RZ, RZ, 0x1 ;  /* 0x00000001ff0c7424 */ /* 0x000fe400078e00ff */
[----:B------:R-:W-:Y:S02]  /*c7a0*/  VIADD R11, R10, 0xffffffff ;  /* 0xffffffff0a0b7836 */ /* 0x000fe40000000000 */
[----:B------:R-:W-:-:S03]  /*c7b0*/  VIADD R0, R0, 0xffffffe0 ;  /* 0xffffffe000007836 */ /* 0x000fc60000000000 */
[----:B------:R-:W-:Y:S01]  /*c7c0*/  LOP3.LUT R50, R10, R11, RZ, 0xc, !PT ;  /* 0x0000000b0a327212 */ /* 0x000fe200078e0cff */
[----:B------:R-:W-:-:S03]  /*c7d0*/  IMAD.MOV.U32 R10, RZ, RZ, -0x1 ;  /* 0xffffffffff0a7424 */ /* 0x000fc600078e00ff */
[----:B------:R0:W1:Y:S04]  /*c7e0*/  POPC R11, R50 ;  /* 0x00000032000b7309 */ /* 0x0000680000000000 */
[----:B01----:R-:W-:Y:S05]  /*c7f0*/  WARPSYNC.COLLECTIVE R10, `(.L_x_321) ;  /* 0x000000000a087348 */ /* 0x003fea0003c00000 */
[----:B-1----:R1:W2:Y:S02]  /*c800*/  SHFL.DOWN P0, R69, R13, R12, R11 ;  /* 0x0800000c0d457389 */ /* 0x0022a4000000000b */
[----:B012---:R-:W-:Y:S05]  /*c810*/  ENDCOLLECTIVE ;  /* 0x000000000000791b */ /* 0x007fea0003800000 */
.L_x_321:
[----:B------:R-:W-:Y:S02]  /*c820*/  IMAD.MOV.U32 R13, RZ, RZ, R7 ;  /* 0x000000ffff0d7224 */ /* 0x000fe400078e0007 */
[----:B------:R-:W-:-:S07]  /*c830*/  IMAD.MOV.U32 R27, RZ, RZ, R69 ;  /* 0x000000ffff1b7224 */ /* 0x000fce00078e0045 */
[----:B------:R-:W-:Y:S05]  /*c840*/  WARPSYNC.COLLECTIVE R10, `(.L_x_322) ;  /* 0x000000000a087348 */ /* 0x000fea0003c00000 */
[----:B------:R0:W1:Y:S02]  /*c850*/  SHFL.DOWN P0, R69, R13, R12, R11 ;  /* 0x0800000c0d457389 */ /* 0x000064000000000b */
[----:B01----:R-:W-:Y:S05]  /*c860*/  ENDCOLLECTIVE ;  /* 0x000000000000791b */ /* 0x003fea0003800000 */
.L_x_322:
[----:B------:R-:W-:Y:S01]  /*c870*/  IMAD.MOV.U32 R12, RZ, RZ, 0x2 ;  /* 0x00000002ff0c7424 */ /* 0x000fe200078e00ff */
[----:B------:R-:W-:-:S04]  /*c880*/  ISETP.GE.AND P0, PT, R48, R11, PT ;  /* 0x0000000b3000720c */ /* 0x000fc80003f06270 */
[----:B------:R-:W-:Y:S02]  /*c890*/  SEL R27, R27, RZ, !P0 ;  /* 0x000000ff1b1b7207 */ /* 0x000fe40004000000 */
[----:B------:R-:W-:Y:S02]  /*c8a0*/  SEL R51, R69, RZ, !P0 ;  /* 0x000000ff45337207 */ /* 0x000fe40004000000 */
[----:B------:R-:W-:-:S05]  /*c8b0*/  IADD3 R54, P1, PT, R6, R27, RZ ;  /* 0x0000001b06367210 */ /* 0x000fca0007f3e0ff */
[----:B------:R-:W-:Y:S02]  /*c8c0*/  IMAD.MOV.U32 R13, RZ, RZ, R54 ;  /* 0x000000ffff0d7224 */ /* 0x000fe400078e0036 */
[----:B------:R-:W-:-:S07]  /*c8d0*/  IMAD.X R51, R7, 0x1, R51, P1 ;  /* 0x0000000107337824 */ /* 0x000fce00008e0633 */
[----:B------:R-:W-:Y:S05]  /*c8e0*/  WARPSYNC.COLLECTIVE R10, `(.L_x_323) ;  /* 0x000000000a087348 */ /* 0x000fea0003c00000 */
[----:B------:R0:W1:Y:S02]  /*c8f0*/  SHFL.DOWN P0, R69, R13, R12, R11 ;  /* 0x0800000c0d457389 */ /* 0x000064000000000b */
[----:B01----:R-:W-:Y:S05]  /*c900*/  ENDCOLLECTIVE ;  /* 0x000000000000791b */ /* 0x003fea0003800000 */
.L_x_323:
[----:B------:R-:W-:Y:S02]  /*c910*/  IMAD.MOV.U32 R13, RZ, RZ, R51 ;  /* 0x000000ffff0d7224 */ /* 0x000fe400078e0033 */
[----:B------:R-:W-:-:S07]  /*c920*/  IMAD.MOV.U32 R27, RZ, RZ, R69 ;  /* 0x000000ffff1b7224 */ /* 0x000fce00078e0045 */
[----:B------:R-:W-:Y:S05]  /*c930*/  WARPSYNC.COLLECTIVE R10, `(.L_x_324) ;  /* 0x000000000a087348 */ /* 0x000fea0003c00000 */
[----:B------:R0:W1:Y:S02]  /*c940*/  SHFL.DOWN P0, R69, R13, R12, R11 ;  /* 0x0800000c0d457389 */ /* 0x000064000000000b */
[----:B01----:R-:W-:Y:S05]  /*c950*/  ENDCOLLECTIVE ;  /* 0x000000000000791b */ /* 0x003fea0003800000 */
.L_x_324:
[----:B------:R-:W-:Y:S01]  /*c960*/  IMAD.MOV.U32 R12, RZ, RZ, 0x4 ;  /* 0x00000004ff0c7424 */ /* 0x000fe200078e00ff */
[----:B------:R-:W-:-:S04]  /*c970*/  ISETP.GT.AND P0, PT, R9, R11, PT ;  /* 0x0000000b0900720c */ /* 0x000fc80003f04270 */
        /* <DEDUP_REMOVED lines=8> */
.L_x_325:
[----:B------:R-:W-:Y:S02]  /*ca00*/  IMAD.MOV.U32 R13, RZ, RZ, R52 ;  /* 0x000000ffff0d7224 */ /* 0x000fe400078e0034 */
[----:B------:R-:W-:-:S07]  /*ca10*/  IMAD.MOV.U32 R6, RZ, RZ, R69 ;  /* 0x000000ffff067224 */ /* 0x000fce00078e0045 */
[----:B------:R-:W-:Y:S05]  /*ca20*/  WARPSYNC.COLLECTIVE R10, `(.L_x_326) ;  /* 0x000000000a087348 */ /* 0x000fea0003c00000 */
[----:B------:R0:W1:Y:S02]  /*ca30*/  SHFL.DOWN P0, R69, R13, R12, R11 ;  /* 0x0800000c0d457389 */ /* 0x000064000000000b */
[----:B01----:R-:W-:Y:S05]  /*ca40*/  ENDCOLLECTIVE ;  /* 0x000000000000791b */ /* 0x003fea0003800000 */
.L_x_326:
        /* <DEDUP_REMOVED lines=10> */
.L_x_327:
[----:B------:R-:W-:Y:S02]  /*caf0*/  IMAD.MOV.U32 R13, RZ, RZ, R51 ;  /* 0x000000ffff0d7224 */ /* 0x000fe400078e0033 */
[----:B------:R-:W-:-:S07]  /*cb00*/  IMAD.MOV.U32 R6, RZ, RZ, R69 ;  /* 0x000000ffff067224 */ /* 0x000fce00078e0045 */
[----:B------:R-:W-:Y:S05]  /*cb10*/  WARPSYNC.COLLECTIVE R10, `(.L_x_328) ;  /* 0x000000000a087348 */ /* 0x000fea0003c00000 */
[----:B------:R0:W1:Y:S02]  /*cb20*/  SHFL.DOWN P0, R69, R13, R12, R11 ;  /* 0x0800000c0d457389 */ /* 0x000064000000000b */
[----:B01----:R-:W-:Y:S05]  /*cb30*/  ENDCOLLECTIVE ;  /* 0x000000000000791b */ /* 0x003fea0003800000 */
.L_x_328:
[----:B------:R-:W-:Y:S01]  /*cb40*/  IMAD.MOV.U32 R12, RZ, RZ, 0x10 ;  /* 0x00000010ff0c7424 */ /* 0x000fe200078e00ff */
[----:B------:R-:W-:-:S04]  /*cb50*/  ISETP.GT.AND P0, PT, R22, R11, PT ;  /* 0x0000000b1600720c */ /* 0x000fc80003f04270 */
[----:B------:R-:W-:Y:S02]  /*cb60*/  SEL R6, R6, RZ, !P0 ;  /* 0x000000ff06067207 */ /* 0x000fe40004000000 */
[----:B------:R-:W-:Y:S02]  /*cb70*/  SEL R50, R69, RZ, !P0 ;  /* 0x000000ff45327207 */ /* 0x000fe40004000000 */
[----:B------:R-:W-:-:S05]  /*cb80*/  IADD3 R7, P1, PT, R6, R27, RZ ;  /* 0x0000001b06077210 */ /* 0x000fca0007f3e0ff */
[----:B------:R-:W-:Y:S02]  /*cb90*/  IMAD.MOV.U32 R13, RZ, RZ, R7 ;  /* 0x000000ffff0d7224 */ /* 0x000fe400078e0007 */
[----:B------:R-:W-:Y:S01]  /*cba0*/  IMAD.X R50, R50, 0x1, R51, P1 ;  /* 0x0000000132327824 */ /* 0x000fe200008e0633 */
[----:B------:R-:W-:-:S13]  /*cbb0*/  ISETP.GT.AND P1, PT, R23, R11, PT ;  /* 0x0000000b1700720c */ /* 0x000fda0003f24270 */
[----:B------:R-:W-:Y:S05]  /*cbc0*/  WARPSYNC.COLLECTIVE R10, `(.L_x_329) ;  /* 0x000000000a087348 */ /* 0x000fea0003c00000 */
[----:B------:R0:W1:Y:S02]  /*cbd0*/  SHFL.DOWN P0, R69, R13, R12, R11 ;  /* 0x0800000c0d457389 */ /* 0x000064000000000b */
[----:B01----:R-:W-:Y:S05]  /*cbe0*/  ENDCOLLECTIVE ;  /* 0x000000000000791b */ /* 0x003fea0003800000 */
.L_x_329:
[----:B------:R-:W-:Y:S02]  /*cbf0*/  IMAD.MOV.U32 R13, RZ, RZ, R50 ;  /* 0x000000ffff0d7224 */ /* 0x000fe400078e0032 */
[----:B------:R-:W-:-:S07]  /*cc00*/  IMAD.MOV.U32 R6, RZ, RZ, R69 ;  /* 0x000000ffff067224 */ /* 0x000fce00078e0045 */
[----:B------:R-:W-:Y:S05]  /*cc10*/  WARPSYNC.COLLECTIVE R10, `(.L_x_330) ;  /* 0x000000000a087348 */ /* 0x000fea0003c00000 */
[----:B------:R0:W1:Y:S02]  /*cc20*/  SHFL.DOWN P0, R69, R13, R12, R11 ;  /* 0x0800000c0d457389 */ /* 0x000064000000000b */
[----:B01----:R-:W-:Y:S05]  /*cc30*/  ENDCOLLECTIVE ;  /* 0x000000000000791b */ /* 0x003fea0003800000 */
.L_x_330:
[----:B------:R-:W-:-:S04]  /*cc40*/  SEL R6, R6, RZ, !P1 ;  /* 0x000000ff06067207 */ /* 0x000fc80004800000 */
[----:B------:R-:W-:Y:S02]  /*cc50*/  IADD3 R24, P3, P2, R6, R7, R24 ;  /* 0x0000000706187210 */ /* 0x000fe40007a7e018 */
[----:B------:R-:W-:Y:S02]  /*cc60*/  ISETP.NE.U32.AND P0, PT, R4, 0x65, PT ;  /* 0x000000650400780c */ /* 0x000fe40003f05070 */
[----:B------:R-:W-:Y:S02]  /*cc70*/  SEL R69, R69, RZ, !P1 ;  /* 0x000000ff45457207 */ /* 0x000fe40004800000 */
[----:B------:R-:W-:Y:S02]  /*cc80*/  ISETP.NE.AND.EX P0, PT, R5, RZ, PT, P0 ;  /* 0x000000ff0500720c */ /* 0x000fe40003f05300 */
[----:B------:R-:W-:-:S11]  /*cc90*/  IADD3.X R25, PT, PT, R69, R50, R25, P3, P2 ;  /* 0x0000003245197210 */ /* 0x000fd60001fe4419 */
[----:B------:R-:W-:Y:S05]  /*cca0*/  WARPSYNC.COLLECTIVE R10, `(.L_x_331) ;  /* 0x000000000a087348 */ /* 0x000fea0003c00000 */
[----:B------:R-:W-:Y:S01]  /*ccb0*/  VOTE.ALL P0, P0 ;  /* 0x0000000000ff7806 */ /* 0x000fe20000000000 */
[----:B------:R-:W-:-:S12]  /*ccc0*/  ENDCOLLECTIVE ;  /* 0x000000000000791b */ /* 0x000fd80003800000 */
.L_x_331:
[----:B------:R-:W-:Y:S05]  /*ccd0*/  BRA `(.L_x_332) ;  /* 0xffffff6c00f87947 */ /* 0x000fea000383ffff */
.L_x_199:
[----:B------:R-:W-:Y:S01]  /*cce0*/  BSSY B1, `(.L_x_333) ;  /* 0x0000006000017945 */ /* 0x000fe20003800000 */
[----:B------:R-:W-:Y:S01]  /*ccf0*/  PLOP3.LUT P0, PT, P0, PT, PT, 0x8, 0x80 ;  /* 0x000000000080781c */ /* 0x000fe2000070e170 */
[----:B------:R-:W-:-:S12]  /*cd00*/  IMAD.MOV.U32 R10, RZ, RZ, -0x1 ;  /* 0xffffffffff0a7424 */ /* 0x000fd800078e00ff */
[----:B------:R-:W-:Y:S05]  /*cd10*/  WARPSYNC.COLLECTIVE R10, `(.L_x_334) ;  /* 0x000000000a087348 */ /* 0x000fea0003c00000 */
[----:B------:R-:W-:Y:S01]  /*cd20*/  VOTE.ANY P0, P0 ;  /* 0x0000000000ff7806 */ /* 0x000fe20000000100 */
[----:B------:R-:W-:-:S12]  /*cd30*/  ENDCOLLECTIVE ;  /* 0x000000000000791b */ /* 0x000fd80003800000 */
.L_x_334:
[----:B------:R-:W-:Y:S05]  /*cd40*/  BSYNC B1 ;  /* 0x0000000000017941 */ /* 0x000fea0003800000 */
.L_x_333:
[----:B------:R-:W-:Y:S05]  /*cd50*/  BRA `(.L_x_335) ;  /* 0xffffffc4006c7947 */ /* 0x000fea000383ffff */
.L_x_201:
[----:B------:R-:W-:Y:S01]  /*cd60*/  BSSY B1, `(.L_x_336) ;  /* 0x0000006000017945 */ /* 0x000fe20003800000 */
[----:B------:R-:W-:Y:S01]  /*cd70*/  PLOP3.LUT P0, PT, P0, PT, PT, 0x8, 0x80 ;  /* 0x000000000080781c */ /* 0x000fe2000070e170 */
[----:B------:R-:W-:-:S12]  /*cd80*/  IMAD.MOV.U32 R10, RZ, RZ, -0x1 ;  /* 0xffffffffff0a7424 */ /* 0x000fd800078e00ff */
[----:B------:R-:W-:Y:S05]  /*cd90*/  WARPSYNC.COLLECTIVE R10, `(.L_x_337) ;  /* 0x000000000a087348 */ /* 0x000fea0003c00000 */
[----:B------:R-:W-:Y:S01]  /*cda0*/  VOTE.ANY P0, P0 ;  /* 0x0000000000ff7806 */ /* 0x000fe20000000100 */
[----:B------:R-:W-:-:S12]  /*cdb0*/  ENDCOLLECTIVE ;  /* 0x000000000000791b */ /* 0x000fd80003800000 */
.L_x_337:
[----:B------:R-:W-:Y:S05]  /*cdc0*/  BSYNC B1 ;  /* 0x0000000000017941 */ /* 0x000fea0003800000 */
.L_x_336:
[----:B------:R-:W-:Y:S05]  /*cdd0*/  BRA `(.L_x_338) ;  /* 0xffffffc400c47947 */ /* 0x000fea000383ffff */
.L_x_203:
[----:B------:R-:W0:Y:S01]  /*cde0*/  S2R R73, SR_GEMASK ;  /* 0x0000000000497919 */ /* 0x000e220000003c00 */
[----:B------:R-:W-:Y:S01]  /*cdf0*/  BSSY B1, `(.L_x_339) ;  /* 0x0000006000017945 */ /* 0x000fe20003800000 */
[----:B------:R-:W-:Y:S01]  /*ce00*/  PLOP3.LUT P0, PT, P0, PT, PT, 0x8, 0x80 ;  /* 0x000000000080781c */ /* 0x000fe2000070e170 */
[----:B------:R-:W-:-:S12]  /*ce10*/  IMAD.MOV.U32 R10, RZ, RZ, -0x1 ;  /* 0xffffffffff0a7424 */ /* 0x000fd800078e00ff */
[----:B0-----:R-:W-:Y:S05]  /*ce20*/  WARPSYNC.COLLECTIVE R10, `(.L_x_340) ;  /* 0x000000000a087348 */ /* 0x001fea0003c00000 */
[----:B------:R-:W-:Y:S01]  /*ce30*/  VOTE.ANY R10, PT, P0 ;  /* 0x00000000000a7806 */ /* 0x000fe200000e0100 */
[----:B0-----:R-:W-:Y:S06]  /*ce40*/  ENDCOLLECTIVE ;  /* 0x000000000000791b */ /* 0x001fec0003800000 */
.L_x_340:
[----:B------:R-:W-:Y:S05]  /*ce50*/  BSYNC B1 ;  /* 0x0000000000017941 */ /* 0x000fea0003800000 */
.L_x_339:
[----:B------:R-:W-:Y:S01]  /*ce60*/  LOP3.LUT R10, R10, 0x80000000, R73, 0xec, !PT ;  /* 0x800000000a0a7812 */ /* 0x000fe200078eec49 */
[----:B------:R-:W-:Y:S01]  /*ce70*/  IMAD.MOV.U32 R13, RZ, RZ, R6 ;  /* 0x000000ffff0d7224 */ /* 0x000fe200078e0006 */
[----:B------:R-:W-:Y:S01]  /*ce80*/  LOP3.LUT R77, RZ, R16, RZ, 0x33, !PT ;  /* 0x00000010ff4d7212 */ /* 0x000fe200078e33ff */
        /* <DEDUP_REMOVED lines=9> */
.L_x_341:
[----:B------:R-:W-:Y:S02]  /*cf20*/  IMAD.MOV.U32 R13, RZ, RZ, R7 ;  /* 0x000000ffff0d7224 */ /* 0x000fe400078e0007 */
[----:B------:R-:W-:-:S07]  /*cf30*/  IMAD.MOV.U32 R8, RZ, RZ, R69 ;  /* 0x000000ffff087224 */ /* 0x000fce00078e0045 */
[----:B------:R-:W-:Y:S05]  /*cf40*/  WARPSYNC.COLLECTIVE R10, `(.L_x_342) ;  /* 0x000000000a087348 */ /* 0x000fea0003c00000 */
[----:B------:R0:W1:Y:S02]  /*cf50*/  SHFL.DOWN P0, R69, R13, R12, R11 ;  /* 0x0800000c0d457389 */ /* 0x000064000000000b */
[----:B01----:R-:W-:Y:S05]  /*cf60*/  ENDCOLLECTIVE ;  /* 0x000000000000791b */ /* 0x003fea0003800000 */
.L_x_342:
[----:B------:R-:W-:Y:S01]  /*cf70*/  IMAD.MOV.U32 R12, RZ, RZ, 0x2 ;  /* 0x00000002ff0c7424 */ /* 0x000fe200078e00ff */
[----:B------:R-:W-:-:S04]  /*cf80*/  ISETP.GE.AND P0, PT, R68, R11, PT ;  /* 0x0000000b4400720c */ /* 0x000fc80003f06270 */
[----:B------:R-:W-:Y:S02]  /*cf90*/  SEL R9, R8, RZ, !P0 ;  /* 0x000000ff08097207 */ /* 0x000fe40004000000 */
[----:B------:R-:W-:Y:S02]  /*cfa0*/  SEL R69, R69, RZ, !P0 ;  /* 0x000000ff45457207 */ /* 0x000fe40004000000 */
[----:B------:R-:W-:Y:S01]  /*cfb0*/  IADD3 R74, P0, PT, R6, R9, RZ ;  /* 0x00000009064a7210 */ /* 0x000fe20007f1e0ff */
[----:B------:R-:W-:-:S04]  /*cfc0*/  VIADD R6, R68, 0x2 ;  /* 0x0000000244067836 */ /* 0x000fc80000000000 */
[----:B------:R-:W-:Y:S01]  /*cfd0*/  IMAD.MOV.U32 R13, RZ, RZ, R74 ;  /* 0x000000ffff0d7224 */ /* 0x000fe200078e004a */
[----:B------:R-:W-:Y:S01]  /*cfe0*/  ISETP.GT.AND P1, PT, R6, R11, PT ;  /* 0x0000000b0600720c */ /* 0x000fe20003f24270 */
[----:B------:R-:W-:Y:S02]  /*cff0*/  IMAD.X R78, R7, 0x1, R69, P0 ;  /* 0x00000001074e7824 */ /* 0x000fe400000e0645 */
[----:B------:R-:W-:-:S10]  /*d000*/  VIADD R6, R68, 0x4 ;  /* 0x0000000444067836 */ /* 0x000fd40000000000 */
[----:B------:R-:W-:Y:S05]  /*d010*/  WARPSYNC.COLLECTIVE R10, `(.L_x_343) ;  /* 0x000000000a087348 */ /* 0x000fea0003c00000 */
[----:B------:R0:W1:Y:S02]  /*d020*/  SHFL.DOWN P0, R69, R13, R12, R11 ;  /* 0x0800000c0d457389 */ /* 0x000064000000000b */
[----:B01----:R-:W-:Y:S05]  /*d030*/  ENDCOLLECTIVE ;  /* 0x000000000000791b */ /* 0x003fea0003800000 */
.L_x_343:
[----:B------:R-:W-:Y:S01]  /*d040*/  IMAD.MOV.U32 R13, RZ, RZ, R78 ;  /* 0x000000ffff0d7224 */ /* 0x000fe200078e004e */
[----:B------:R-:W-:-:S04]  /*d050*/  SEL R69, R69, RZ, !P1 ;  /* 0x000000ff45457207 */ /* 0x000fc80004800000 */
[----:B------:R-:W-:-:S13]  /*d060*/  IADD3 R76, P2, PT, R69, R74, RZ ;  /* 0x0000004a454c7210 */ /* 0x000fda0007f5e0ff */
[----:B------:R-:W-:Y:S05]  /*d070*/  WARPSYNC.COLLECTIVE R10, `(.L_x_344) ;  /* 0x000000000a087348 */ /* 0x000fea0003c00000 */
[----:B------:R0:W1:Y:S02]  /*d080*/  SHFL.DOWN P0, R69, R13, R12, R11 ;  /* 0x0800000c0d457389 */ /* 0x000064000000000b */
[----:B01----:R-:W-:Y:S05]  /*d090*/  ENDCOLLECTIVE ;  /* 0x000000000000791b */ /* 0x003fea0003800000 */
.L_x_344:
[----:B------:R-:W-:Y:S02]  /*d0a0*/  IMAD.MOV.U32 R13, RZ, RZ, R76 ;  /* 0x000000ffff0d7224 */ /* 0x000fe400078e004c */
[----:B------:R-:W-:Y:S02]  /*d0b0*/  IMAD.MOV.U32 R12, RZ, RZ, 0x4 ;  /* 0x00000004ff0c7424 */ /* 0x000fe400078e00ff */
[----:B------:R-:W-:-:S07]  /*d0c0*/  IMAD.MOV.U32 R8, RZ, RZ, R69 ;  /* 0x000000ffff087224 */ /* 0x000fce00078e0045 */
[----:B------:R-:W-:Y:S05]  /*d0d0*/  WARPSYNC.COLLECTIVE R10, `(.L_x_345) ;  /* 0x000000000a087348 */ /* 0x000fea0003c00000 */
[----:B------:R0:W1:Y:S02]  /*d0e0*/  SHFL.DOWN P0, R69, R13, R12, R11 ;  /* 0x0800000c0d457389 */ /* 0x000064000000000b */
[----:B01----:R-:W-:Y:S05]  /*d0f0*/  ENDCOLLECTIVE ;  /* 0x000000000000791b */ /* 0x003fea0003800000 */
.L_x_345:
[----:B------:R-:W-:Y:S02]  /*d100*/  SEL R7, R8, RZ, !P1 ;  /* 0x000000ff08077207 */ /* 0x000fe40004800000 */
[----:B------:R-:W-:-:S03]  /*d110*/  ISETP.GT.AND P1, PT, R6, R11, PT ;  /* 0x0000000b0600720c */ /* 0x000fc60003f24270 */
[----:B------:R-:W-:-:S04]  /*d120*/  IMAD.X R7, R7, 0x1, R78, P2 ;  /* 0x0000000107077824 */ /* 0x000fc800010e064e */
[----:B------:R-:W-:Y:S01]  /*d130*/  IMAD.MOV.U32 R13, RZ, RZ, R7 ;  /* 0x000000ffff0d7224 */ /* 0x000fe200078e0007 */
[----:B------:R-:W-:-:S07]  /*d140*/  SEL R9, R69, RZ, !P1 ;  /* 0x000000ff45097207 */ /* 0x000fce0004800000 */
[----:B------:R-:W-:Y:S05]  /*d150*/  WARPSYNC.COLLECTIVE R10, `(.L_x_346) ;  /* 0x000000000a087348 */ /* 0x000fea0003c00000 */
[----:B------:R0:W1:Y:S02]  /*d160*/  SHFL.DOWN P0, R69, R13, R12, R11 ;  /* 0x0800000c0d457389 */ /* 0x000064000000000b */
[----:B01----:R-:W-:Y:S05]  /*d170*/  ENDCOLLECTIVE ;  /* 0x000000000000791b */ /* 0x003fea0003800000 */
.L_x_346:
[----:B------:R-:W-:-:S05]  /*d180*/  IADD3 R9, P2, PT, R9, R76, RZ ;  /* 0x0000004c09097210 */ /* 0x000fca0007f5e0ff */
[----:B------:R-:W-:Y:S02]  /*d190*/  IMAD.MOV.U32 R13, RZ, RZ, R9 ;  /* 0x000000ffff0d7224 */ /* 0x000fe400078e0009 */
[----:B------:R-:W-:Y:S02]  /*d1a0*/  IMAD.MOV.U32 R12, RZ, RZ, 0x8 ;  /* 0x00000008ff0c7424 */ /* 0x000fe400078e00ff */
[----:B------:R-:W-:-:S07]  /*d1b0*/  IMAD.MOV.U32 R6, RZ, RZ, R69 ;  /* 0x000000ffff067224 */ /* 0x000fce00078e0045 */
[----:B------:R-:W-:Y:S05]  /*d1c0*/  WARPSYNC.COLLECTIVE R10, `(.L_x_347) ;  /* 0x000000000a087348 */ /* 0x000fea0003c00000 */
[----:B------:R0:W1:Y:S02]  /*d1d0*/  SHFL.DOWN P0, R69, R13, R12, R11 ;  /* 0x0800000c0d457389 */ /* 0x000064000000000b */
[----:B01----:R-:W-:Y:S05]  /*d1e0*/  ENDCOLLECTIVE ;  /* 0x000000000000791b */ /* 0x003fea0003800000 */
.L_x_347:
[----:B------:R-:W-:-:S05]  /*d1f0*/  SEL R6, R6, RZ, !P1 ;  /* 0x000000ff06067207 */ /* 0x000fca0004800000 */
[----:B------:R-:W-:Y:S02]  /*d200*/  IMAD.X R74, R6, 0x1, R7, P2 ;  /* 0x00000001064a7824 */ /* 0x000fe400010e0607 */
[----:B------:R-:W-:Y:S02]  /*d210*/  VIADD R6, R68, 0x8 ;  /* 0x0000000844067836 */ /* 0x000fe40000000000 */
[----:B------:R-:W-:-:S03]  /*d220*/  IMAD.MOV.U32 R13, RZ, RZ, R74 ;  /* 0x000000ffff0d7224 */ /* 0x000fc600078e004a */
[----:B------:R-:W-:Y:S01]  /*d230*/  ISETP.GT.AND P1, PT, R6, R11, PT ;  /* 0x0000000b0600720c */ /* 0x000fe20003f24270 */
[----:B------:R-:W-:-:S12]  /*d240*/  IMAD.MOV.U32 R6, RZ, RZ, R69 ;  /* 0x000000ffff067224 */ /* 0x000fd800078e0045 */
[----:B------:R-:W-:Y:S05]  /*d250*/  WARPSYNC.COLLECTIVE R10, `(.L_x_348) ;  /* 0x000000000a087348 */ /* 0x000fea0003c00000 */
[----:B------:R0:W1:Y:S02]  /*d260*/  SHFL.DOWN P0, R69, R13, R12, R11 ;  /* 0x0800000c0d457389 */ /* 0x000064000000000b */
[----:B01----:R-:W-:Y:S05]  /*d270*/  ENDCOLLECTIVE ;  /* 0x000000000000791b */ /* 0x003fea0003800000 */
.L_x_348:
[----:B------:R-:W-:Y:S01]  /*d280*/  SEL R6, R6, RZ, !P1 ;  /* 0x000000ff06067207 */ /* 0x000fe20004800000 */
[----:B------:R-:W-:-:S03]  /*d290*/  IMAD.MOV.U32 R12, RZ, RZ, 0x10 ;  /* 0x00000010ff0c7424 */ /* 0x000fc600078e00ff */
        /* <DEDUP_REMOVED lines=8> */
.L_x_349:
[----:B------:R-:W-:Y:S02]  /*d320*/  IMAD.MOV.U32 R13, RZ, RZ, R8 ;  /* 0x000000ffff0d7224 */ /* 0x000fe400078e0008 */
[----:B------:R-:W-:-:S07]  /*d330*/  IMAD.MOV.U32 R6, RZ, RZ, R69 ;  /* 0x000000ffff067224 */ /* 0x000fce00078e0045 */
[----:B------:R-:W-:Y:S05]  /*d340*/  WARPSYNC.COLLECTIVE R10, `(.L_x_350) ;  /* 0x000000000a087348 */ /* 0x000fea0003c00000 */
[----:B------:R0:W1:Y:S02]  /*d350*/  SHFL.DOWN P0, R69, R13, R12, R11 ;  /* 0x0800000c0d457389 */ /* 0x000064000000000b */
[----:B01----:R-:W-:Y:S05]  /*d360*/  ENDCOLLECTIVE ;  /* 0x000000000000791b */ /* 0x003fea0003800000 */
.L_x_350:
[----:B------:R-:W0:Y:S02]  /*d370*/  LDCU.64 UR6, c[0x0][0x3a8] ;  /* 0x00007500ff0677ac */ /* 0x000e240008000a00 */
[----:B0-----:R-:W-:-:S04]  /*d380*/  UIADD3 UR6, UP0, UPT, UR6, 0x200, URZ ;  /* 0x0000020006067890 */ /* 0x001fc8000ff1e0ff */
[----:B------:R-:W-:Y:S01]  /*d390*/  UIADD3.X UR7, UPT, UPT, URZ, UR7, URZ, UP0, !UPT ;  /* 0x00000007ff077290 */ /* 0x000fe200087fe4ff */
[----:B------:R-:W-:-:S04]  /*d3a0*/  ISETP.GT.AND P0, PT, R74, R11, PT ;  /* 0x0000000b4a00720c */ /* 0x000fc80003f04270 */
[----:B------:R-:W-:Y:S01]  /*d3b0*/  SEL R6, R6, RZ, !P0 ;  /* 0x000000ff06067207 */ /* 0x000fe20004000000 */
[----:B------:R-:W-:Y:S01]  /*d3c0*/  IMAD.U32 R9, RZ, RZ, UR7 ;  /* 0x00000007ff097e24 */ /* 0x000fe2000f8e00ff */
[----:B------:R-:W-:Y:S02]  /*d3d0*/  SEL R69, R69, RZ, !P0 ;  /* 0x000000ff45457207 */ /* 0x000fe40004000000 */
[----:B------:R-:W-:Y:S02]  /*d3e0*/  ISETP.NE.U32.AND P0, PT, R4, 0x65, PT ;  /* 0x000000650400780c */ /* 0x000fe40003f05070 */
[----:B------:R-:W-:Y:S02]  /*d3f0*/  IADD3 R74, P1, PT, R6, R7, RZ ;  /* 0x00000007064a7210 */ /* 0x000fe40007f3e0ff */
[----:B------:R-:W-:-:S03]  /*d400*/  ISETP.NE.AND.EX P0, PT, R5, RZ, PT, P0 ;  /* 0x000000ff0500720c */ /* 0x000fc60003f05300 */
[----:B------:R-:W-:Y:S02]  /*d410*/  IMAD.X R75, R69, 0x1, R8, P1 ;  /* 0x00000001454b7824 */ /* 0x000fe400008e0608 */
[----:B------:R-:W-:-:S08]  /*d420*/  IMAD.U32 R8, RZ, RZ, UR6 ;  /* 0x00000006ff087e24 */ /* 0x000fd0000f8e00ff */
[----:B------:R-:W-:Y:S05]  /*d430*/  WARPSYNC.COLLECTIVE R10, `(.L_x_351) ;  /* 0x000000000a087348 */ /* 0x000fea0003c00000 */
[----:B------:R-:W-:Y:S01]  /*d440*/  VOTE.ALL P0, P0 ;  /* 0x0000000000ff7806 */ /* 0x000fe20000000000 */
[----:B------:R-:W-:-:S12]  /*d450*/  ENDCOLLECTIVE ;  /* 0x000000000000791b */ /* 0x000fd80003800000 */
.L_x_351:
[----:B------:R-:W-:Y:S05]  /*d460*/  BRA `(.L_x_352) ;  /* 0xffffffc400107947 */ /* 0x000fea000383ffff */
.L_x_205:
[----:B------:R-:W-:Y:S01]  /*d470*/  BSSY B1, `(.L_x_353) ;  /* 0x0000006000017945 */ /* 0x000fe20003800000 */
[----:B------:R-:W-:Y:S01]  /*d480*/  PLOP3.LUT P0, PT, P0, PT, PT, 0x8, 0x80 ;  /* 0x000000000080781c */ /* 0x000fe2000070e170 */
[----:B------:R-:W-:-:S12]  /*d490*/  IMAD.MOV.U32 R10, RZ, RZ, -0x1 ;  /* 0xffffffffff0a7424 */ /* 0x000fd800078e00ff */
[----:B------:R-:W-:Y:S05]  /*d4a0*/  WARPSYNC.COLLECTIVE R10, `(.L_x_354) ;  /* 0x000000000a087348 */ /* 0x000fea0003c00000 */
[----:B------:R-:W-:Y:S01]  /*d4b0*/  VOTE.ANY P0, P0 ;  /* 0x0000000000ff7806 */ /* 0x000fe20000000100 */
[----:B------:R-:W-:-:S12]  /*d4c0*/  ENDCOLLECTIVE ;  /* 0x000000000000791b */ /* 0x000fd80003800000 */
.L_x_354:
[----:B------:R-:W-:Y:S05]  /*d4d0*/  BSYNC B1 ;  /* 0x0000000000017941 */ /* 0x000fea0003800000 */
.L_x_353:
[----:B------:R-:W-:Y:S05]  /*d4e0*/  BRA `(.L_x_355) ;  /* 0xffffffc4001c7947 */ /* 0x000fea000383ffff */
.L_x_207:
[----:B------:R-:W-:Y:S01]  /*d4f0*/  BSSY B1, `(.L_x_356) ;  /* 0x0000006000017945 */ /* 0x000fe20003800000 */
[----:B------:R-:W-:Y:S01]  /*d500*/  PLOP3.LUT P0, PT, P0, PT, PT, 0x8, 0x80 ;  /* 0x000000000080781c */ /* 0x000fe2000070e170 */
[----:B------:R-:W-:-:S12]  /*d510*/  IMAD.MOV.U32 R10, RZ, RZ, -0x1 ;  /* 0xffffffffff0a7424 */ /* 0x000fd800078e00ff */
[----:B------:R-:W-:Y:S05]  /*d520*/  WARPSYNC.COLLECTIVE R10, `(.L_x_357) ;  /* 0x000000000a087348 */ /* 0x000fea0003c00000 */
[----:B------:R-:W-:Y:S01]  /*d530*/  VOTE.ANY P0, P0 ;  /* 0x0000000000ff7806 */ /* 0x000fe20000000100 */
[----:B------:R-:W-:-:S12]  /*d540*/  ENDCOLLECTIVE ;  /* 0x000000000000791b */ /* 0x000fd80003800000 */
.L_x_357:
[----:B------:R-:W-:Y:S05]  /*d550*/  BSYNC B1 ;  /* 0x0000000000017941 */ /* 0x000fea0003800000 */
.L_x_356:
[----:B------:R-:W-:Y:S05]  /*d560*/  BRA `(.L_x_358) ;  /* 0xffffffc400747947 */ /* 0x000fea000383ffff */
.L_x_209:
[----:B------:R-:W-:Y:S01]  /*d570*/  BSSY B1, `(.L_x_359) ;  /* 0x0000006000017945 */ /* 0x000fe20003800000 */
[----:B------:R-:W-:Y:S01]  /*d580*/  PLOP3.LUT P0, PT, P0, PT, PT, 0x8, 0x80 ;  /* 0x000000000080781c */ /* 0x000fe2000070e170 */
[----:B------:R-:W-:-:S12]  /*d590*/  IMAD.MOV.U32 R10, RZ, RZ, -0x1 ;  /* 0xffffffffff0a7424 */ /* 0x000fd800078e00ff */
[----:B------:R-:W-:Y:S05]  /*d5a0*/  WARPSYNC.COLLECTIVE R10, `(.L_x_360) ;  /* 0x000000000a087348 */ /* 0x000fea0003c00000 */
[----:B------:R-:W-:Y:S01]  /*d5b0*/  VOTE.ANY R10, PT, P0 ;  /* 0x00000000000a7806 */ /* 0x000fe200000e0100 */
[----:B------:R-:W-:Y:S06]  /*d5c0*/  ENDCOLLECTIVE ;  /* 0x000000000000791b */ /* 0x000fec0003800000 */
.L_x_360:
[----:B------:R-:W-:Y:S05]  /*d5d0*/  BSYNC B1 ;  /* 0x0000000000017941 */ /* 0x000fea0003800000 */
.L_x_359:
        /* <DEDUP_REMOVED lines=11> */
.L_x_361:
[----:B------:R-:W-:Y:S02]  /*d690*/  IMAD.MOV.U32 R13, RZ, RZ, R7 ;  /* 0x000000ffff0d7224 */ /* 0x000fe400078e0007 */
[----:B------:R-:W-:-:S07]  /*d6a0*/  IMAD.MOV.U32 R16, RZ, RZ, R69 ;  /* 0x000000ffff107224 */ /* 0x000fce00078e0045 */
[----:B------:R-:W-:Y:S05]  /*d6b0*/  WARPSYNC.COLLECTIVE R10, `(.L_x_362) ;  /* 0x000000000a087348 */ /* 0x000fea0003c00000 */
[----:B------:R0:W1:Y:S02]  /*d6c0*/  SHFL.DOWN P0, R69, R13, R12, R11 ;  /* 0x0800000c0d457389 */ /* 0x000064000000000b */
[----:B01----:R-:W-:Y:S05]  /*d6d0*/  ENDCOLLECTIVE ;  /* 0x000000000000791b */ /* 0x003fea0003800000 */
.L_x_362:
        /* <DEDUP_REMOVED lines=13> */
.L_x_363:
[----:B------:R-:W-:Y:S01]  /*d7b0*/  IMAD.MOV.U32 R13, RZ, RZ, R78 ;  /* 0x000000ffff0d7224 */ /* 0x000fe200078e004e */
[----:B------:R-:W-:-:S04]  /*d7c0*/  SEL R69, R69, RZ, !P1 ;  /* 0x000000ff45457207 */ /* 0x000fc80004800000 */
[----:B------:R-:W-:-:S13]  /*d7d0*/  IADD3 R80, P2, PT, R69, R76, RZ ;  /* 0x0000004c45507210 */ /* 0x000fda0007f5e0ff */
[----:B------:R-:W-:Y:S05]  /*d7e0*/  WARPSYNC.COLLECTIVE R10, `(.L_x_364) ;  /* 0x000000000a087348 */ /* 0x000fea0003c00000 */
[----:B------:R0:W1:Y:S02]  /*d7f0*/  SHFL.DOWN P0, R69, R13, R12, R11 ;  /* 0x0800000c0d457389 */ /* 0x000064000000000b */
[----:B01----:R-:W-:Y:S05]  /*d800*/  ENDCOLLECTIVE ;  /* 0x000000000000791b */ /* 0x003fea0003800000 */
.L_x_364:
[----:B------:R-:W-:Y:S02]  /*d810*/  IMAD.MOV.U32 R13, RZ, RZ, R80 ;  /* 0x000000ffff0d7224 */ /* 0x000fe400078e0050 */
[----:B------:R-:W-:Y:S02]  /*d820*/  IMAD.MOV.U32 R12, RZ, RZ, 0x4 ;  /* 0x00000004ff0c7424 */ /* 0x000fe400078e00ff */
[----:B------:R-:W-:-:S07]  /*d830*/  IMAD.MOV.U32 R16, RZ, RZ, R69 ;  /* 0x000000ffff107224 */ /* 0x000fce00078e0045 */
[----:B------:R-:W-:Y:S05]  /*d840*/  WARPSYNC.COLLECTIVE R10, `(.L_x_365) ;  /* 0x000000000a087348 */ /* 0x000fea0003c00000 */
[----:B------:R0:W1:Y:S02]  /*d850*/  SHFL.DOWN P0, R69, R13, R12, R11 ;  /* 0x0800000c0d457389 */ /* 0x000064000000000b */
[----:B01----:R-:W-:Y:S05]  /*d860*/  ENDCOLLECTIVE ;  /* 0x000000000000791b */ /* 0x003fea0003800000 */
.L_x_365:
[----:B------:R-:W-:Y:S02]  /*d870*/  SEL R7, R16, RZ, !P1 ;  /* 0x000000ff10077207 */ /* 0x000fe40004800000 */
[----:B------:R-:W-:-:S03]  /*d880*/  ISETP.GT.AND P1, PT, R6, R11, PT ;  /* 0x0000000b0600720c */ /* 0x000fc60003f24270 */
[----:B------:R-:W-:-:S04]  /*d890*/  IMAD.X R16, R7, 0x1, R78, P2 ;  /* 0x0000000107107824 */ /* 0x000fc800010e064e */
[----:B------:R-:W-:Y:S01]  /*d8a0*/  IMAD.MOV.U32 R13, RZ, RZ, R16 ;  /* 0x000000ffff0d7224 */ /* 0x000fe200078e0010 */
[----:B------:R-:W-:-:S04]  /*d8b0*/  SEL R69, R69, RZ, !P1 ;  /* 0x000000ff45457207 */ /* 0x000fc80004800000 */
[----:B------:R-:W-:-:S13]  /*d8c0*/  IADD3 R76, P2, PT, R69, R80, RZ ;  /* 0x00000050454c7210 */ /* 0x000fda0007f5e0ff */
[----:B------:R-:W-:Y:S05]  /*d8d0*/  WARPSYNC.COLLECTIVE R10, `(.L_x_366) ;  /* 0x000000000a087348 */ /* 0x000fea0003c00000 */
[----:B------:R0:W1:Y:S02]  /*d8e0*/  SHFL.DOWN P0, R69, R13, R12, R11 ;  /* 0x0800000c0d457389 */ /* 0x000064000000000b */
[----:B01----:R-:W-:Y:S05]  /*d8f0*/  ENDCOLLECTIVE ;  /* 0x000000000000791b */ /* 0x003fea0003800000 */
.L_x_366:
[----:B------:R-:W-:Y:S02]  /*d900*/  IMAD.MOV.U32 R13, RZ, RZ, R76 ;  /* 0x000000ffff0d7224 */ /* 0x000fe400078e004c */
[----:B------:R-:W-:Y:S02]  /*d910*/  IMAD.MOV.U32 R12, RZ, RZ, 0x8 ;  /* 0x00000008ff0c7424 */ /* 0x000fe400078e00ff */
[----:B------:R-:W-:-:S07]  /*d920*/  IMAD.MOV.U32 R6, RZ, RZ, R69 ;  /* 0x000000ffff067224 */ /* 0x000fce00078e0045 */
[----:B------:R-:W-:Y:S05]  /*d930*/  WARPSYNC.COLLECTIVE R10, `(.L_x_367) ;  /* 0x000000000a087348 */ /* 0x000fea0003c00000 */
[----:B------:R0:W1:Y:S02]  /*d940*/  SHFL.DOWN P0, R69, R13, R12, R11 ;  /* 0x0800000c0d457389 */ /* 0x000064000000000b */
[----:B01----:R-:W-:Y:S05]  /*d950*/  ENDCOLLECTIVE ;  /* 0x000000000000791b */ /* 0x003fea0003800000 */
.L_x_367:
[----:B------:R-:W-:Y:S01]  /*d960*/  SEL R7, R6, RZ, !P1 ;  /* 0x000000ff06077207 */ /* 0x000fe20004800000 */
[----:B------:R-:W-:-:S04]  /*d970*/  VIADD R6, R68, 0x8 ;  /* 0x0000000844067836 */ /* 0x000fc80000000000 */
[----:B------:R-:W-:Y:S01]  /*d980*/  IMAD.X R78, R7, 0x1, R16, P2 ;  /* 0x00000001074e7824 */ /* 0x000fe200010e0610 */
[----:B------:R-:W-:-:S03]  /*d990*/  ISETP.GT.AND P1, PT, R6, R11, PT ;  /* 0x0000000b0600720c */ /* 0x000fc60003f24270 */
[----:B------:R-:W-:Y:S02]  /*d9a0*/  IMAD.MOV.U32 R13, RZ, RZ, R78 ;  /* 0x000000ffff0d7224 */ /* 0x000fe400078e004e */
[----:B------:R-:W-:-:S08]  /*d9b0*/  IMAD.MOV.U32 R6, RZ, RZ, R69 ;  /* 0x000000ffff067224 */ /* 0x000fd000078e0045 */
[----:B------:R-:W-:Y:S05]  /*d9c0*/  WARPSYNC.COLLECTIVE R10, `(.L_x_368) ;  /* 0x000000000a087348 */ /* 0x000fea0003c00000 */
[----:B------:R0:W1:Y:S02]  /*d9d0*/  SHFL.DOWN P0, R69, R13, R12, R11 ;  /* 0x0800000c0d457389 */ /* 0x000064000000000b */
[----:B01----:R-:W-:Y:S05]  /*d9e0*/  ENDCOLLECTIVE ;  /* 0x000000000000791b */ /* 0x003fea0003800000 */
.L_x_368:
[----:B------:R-:W-:Y:S01]  /*d9f0*/  SEL R7, R6, RZ, !P1 ;  /* 0x000000ff06077207 */ /* 0x000fe20004800000 */
[----:B------:R-:W-:-:S03]  /*da00*/  IMAD.MOV.U32 R12, RZ, RZ, 0x10 ;  /* 0x00000010ff0c7424 */ /* 0x000fc600078e00ff */
[----:B------:R-:W-:Y:S01]  /*da10*/  IADD3 R7, P0, PT, R7, R76, RZ ;  /* 0x0000004c07077210 */ /* 0x000fe20007f1e0ff */
[----:B------:R-:W-:Y:S01]  /*da20*/  VIADD R76, R68, 0x10 ;  /* 0x00000010444c7836 */ /* 0x000fe20000000000 */
[----:B------:R-:W-:-:S03]  /*da30*/  SEL R69, R69, RZ, !P1 ;  /* 0x000000ff45457207 */ /* 0x000fc60004800000 */
[----:B------:R-:W-:Y:S02]  /*da40*/  IMAD.MOV.U32 R13, RZ, RZ, R7 ;  /* 0x000000ffff0d7224 */ /* 0x000fe400078e0007 */
[----:B------:R-:W-:-:S07]  /*da50*/  IMAD.X R16, R69, 0x1, R78, P0 ;  /* 0x0000000145107824 */ /* 0x000fce00000e064e */
[----:B------:R-:W-:Y:S05]  /*da60*/  WARPSYNC.COLLECTIVE R10, `(.L_x_369) ;  /* 0x000000000a087348 */ /* 0x000fea0003c00000 */
[----:B------:R0:W1:Y:S02]  /*da70*/  SHFL.DOWN P0, R69, R13, R12, R11 ;  /* 0x0800000c0d457389 */ /* 0x000064000000000b */
[----:B01----:R-:W-:Y:S05]  /*da80*/  ENDCOLLECTIVE ;  /* 0x000000000000791b */ /* 0x003fea0003800000 */
.L_x_369:
[----:B------:R-:W-:Y:S02]  /*da90*/  IMAD.MOV.U32 R13, RZ, RZ, R16 ;  /* 0x000000ffff0d7224 */ /* 0x000fe400078e0010 */
[----:B------:R-:W-:-:S07]  /*daa0*/  IMAD.MOV.U32 R6, RZ, RZ, R69 ;  /* 0x000000ffff067224 */ /* 0x000fce00078e0045 */
[----:B------:R-:W-:Y:S05]  /*dab0*/  WARPSYNC.COLLECTIVE R10, `(.L_x_370) ;  /* 0x000000000a087348 */ /* 0x000fea0003c00000 */
[----:B------:R0:W1:Y:S02]  /*dac0*/  SHFL.DOWN P0, R69, R13, R12, R11 ;  /* 0x0800000c0d457389 */ /* 0x000064000000000b */
[----:B01----:R-:W-:Y:S05]  /*dad0*/  ENDCOLLECTIVE ;  /* 0x000000000000791b */ /* 0x003fea0003800000 */
.L_x_370:
[----:B------:R-:W-:-:S04]  /*dae0*/  ISETP.GT.AND P0, PT, R76, R11, PT ;  /* 0x0000000b4c00720c */ /* 0x000fc80003f04270 */
[----:B------:R-:W-:Y:S02]  /*daf0*/  SEL R6, R6, RZ, !P0 ;  /* 0x000000ff06067207 */ /* 0x000fe40004000000 */
[----:B------:R-:W-:Y:S02]  /*db00*/  SEL R69, R69, RZ, !P0 ;  /* 0x000000ff45457207 */ /* 0x000fe40004000000 */
[----:B------:R-:W-:Y:S02]  /*db10*/  ISETP.NE.U32.AND P0, PT, R4, 0x65, PT ;  /* 0x000000650400780c */ /* 0x000fe40003f05070 */
[----:B------:R-:W-:Y:S02]  /*db20*/  IADD3 R74, P2, P1, R6, R7, R74 ;  /* 0x00000007064a7210 */ /* 0x000fe4000795e04a */
[----:B------:R-:W-:Y:S02]  /*db30*/  ISETP.NE.AND.EX P0, PT, R5, RZ, PT, P0 ;  /* 0x000000ff0500720c */ /* 0x000fe40003f05300 */
[----:B------:R-:W-:-:S11]  /*db40*/  IADD3.X R75, PT, PT, R69, R16, R75, P2, P1 ;  /* 0x00000010454b7210 */ /* 0x000fd600017e244b */
[----:B------:R-:W-:Y:S05]  /*db50*/  WARPSYNC.COLLECTIVE R10, `(.L_x_371) ;  /* 0x000000000a087348 */ /* 0x000fea0003c00000 */
[----:B------:R-:W-:Y:S01]  /*db60*/  VOTE.ALL P0, P0 ;  /* 0x0000000000ff7806 */ /* 0x000fe20000000000 */
[----:B------:R-:W-:-:S12]  /*db70*/  ENDCOLLECTIVE ;  /* 0x000000000000791b */ /* 0x000fd80003800000 */
.L_x_371:
[----:B------:R-:W-:Y:S05]  /*db80*/  BRA `(.L_x_372) ;  /* 0xffffffc000c07947 */ /* 0x000fea000383ffff */
.L_x_373:
[----:B------:R-:W-:-:S00]  /*db90*/  BRA `(.L_x_373) ;  /* 0xfffffffc00fc7947 */ /* 0x000fc0000383ffff */
[----:B------:R-:W-:-:S00]  /*dba0*/  NOP ;  /* 0x0000000000007918 */ /* 0x000fc00000000000 */
        /* <DEDUP_REMOVED lines=13> */
.L_x_565:


//--------------------- .text._ZN3cub18CUB_300001_SM_10006detail19three_way_partition33DeviceThreeWayPartitionInitKernelINS0_13ScanTileStateImLb1EEEPiEEvT_iT0_ --------------------------
	.section	.text._ZN3cub18CUB_300001_SM_10006detail19three_way_partition33DeviceThreeWayPartitionInitKernelINS0_13ScanTileStateImLb1EEEPiEEvT_iT0_,"ax",@progbits
	.align	128
        .global         _ZN3cub18CUB_300001_SM_10006detail19three_way_partition33DeviceThreeWayPartitionInitKernelINS0_13ScanTileStateImLb1EEEPiEEvT_iT0_
        .type           _ZN3cub18CUB_300001_SM_10006detail19three_way_partition33DeviceThreeWayPartitionInitKernelINS0_13ScanTileStateImLb1EEEPiEEvT_iT0_,@function
        .size           _ZN3cub18CUB_300001_SM_10006detail19three_way_partition33DeviceThreeWayPartitionInitKernelINS0_13ScanTileStateImLb1EEEPiEEvT_iT0_,(.L_x_566 - _ZN3cub18CUB_300001_SM_10006detail19three_way_partition33DeviceThreeWayPartitionInitKernelINS0_13ScanTileStateImLb1EEEPiEEvT_iT0_)
        .other          _ZN3cub18CUB_300001_SM_10006detail19three_way_partition33DeviceThreeWayPartitionInitKernelINS0_13ScanTileStateImLb1EEEPiEEvT_iT0_,@"STO_CUDA_ENTRY STV_DEFAULT"
_ZN3cub18CUB_300001_SM_10006detail19three_way_partition33DeviceThreeWayPartitionInitKernelINS0_13ScanTileStateImLb1EEEPiEEvT_iT0_:
.text._ZN3cub18CUB_300001_SM_10006detail19three_way_partition33DeviceThreeWayPartitionInitKernelINS0_13ScanTileStateImLb1EEEPiEEvT_iT0_:
[----:B------:R-:W-:Y:S01]  /*0000*/  LDC R1, c[0x0][0x37c] ;  /* 0x0000df00ff017b82 */ /* 0x000fe20000000800 */
[----:B------:R-:W0:Y:S07]  /*0010*/  S2R R13, SR_TID.X ;  /* 0x00000000000d7919 */ /* 0x000e2e0000002100 */
[----:B------:R-:W1:Y:S01]  /*0020*/  S2UR UR6, SR_CTAID.X ;  /* 0x00000000000679c3 */ /* 0x000e620000002500 */
[----:B------:R-:W2:Y:S01]  /*0030*/  LDCU UR4, c[0x0][0x388] ;  /* 0x00007100ff0477ac */ /* 0x000ea20008000800 */
[----:B------:R-:W-:-:S06]  /*0040*/  CS2R R10, SRZ ;  /* 0x00000000000a7805 */ /* 0x000fcc000001ff00 */
[----:B------:R-:W1:Y:S01]  /*0050*/  LDC R7, c[0x0][0x360] ;  /* 0x0000d800ff077b82 */ /* 0x000e620000000800 */
[----:B0-----:R-:W-:Y:S01]  /*0060*/  ISETP.GT.U32.AND P0, PT, R13, 0x1f, PT ;  /* 0x0000001f0d00780c */ /* 0x001fe20003f04070 */
[----:B-1----:R-:W-:Y:S01]  /*0070*/  IMAD R7, R7, UR6, R13 ;  /* 0x0000000607077c24 */ /* 0x002fe2000f8e020d */
[----:B------:R-:W-:Y:S02]  /*0080*/  ISETP.GT.U32.AND P2, PT, R13, 0x1, PT ;  /* 0x000000010d00780c */ /* 0x000fe40003f44070 */
[----:B------:R-:W-:Y:S02]  /*0090*/  ISETP.NE.OR P0, PT, RZ, UR6, P0 ;  /* 0x00000006ff007c0c */ /* 0x000fe40008705670 */
[----:B--2---:R-:W-:Y:S01]  /*00a0*/  ISETP.GE.AND P1, PT, R7, UR4, PT ;  /* 0x0000000407007c0c */ /* 0x004fe2000bf26270 */
[----:B------:R-:W0:Y:S01]  /*00b0*/  LDCU.64 UR4, c[0x0][0x358] ;  /* 0x00006b00ff0477ac */ /* 0x000e220008000a00 */
[----:B------:R-:W-:-:S09]  /*00c0*/  ISETP.NE.OR P2, PT, RZ, UR6, P2 ;  /* 0x00000006ff007c0c */ /* 0x000fd20009745670 */
[----:B------:R-:W1:Y:S02]  /*00d0*/  @!P0 LDC.64 R4, c[0x0][0x380] ;  /* 0x0000e000ff048b82 */ /* 0x000e640000000a00 */
[----:B------:R-:W-:Y:S02]  /*00e0*/  @!P1 IMAD.MOV.U32 R8, RZ, RZ, 0x63 ;  /* 0x00000063ff089424 */ /* 0x000fe400078e00ff */
[----:B------:R-:W-:-:S04]  /*00f0*/  @!P1 IMAD.MOV.U32 R9, RZ, RZ, 0x0 ;  /* 0x00000000ff099424 */ /* 0x000fc800078e00ff */
[----:B------:R-:W2:Y:S01]  /*0100*/  @!P1 LDC.64 R2, c[0x0][0x380] ;  /* 0x0000e000ff029b82 */ /* 0x000ea20000000a00 */
[----:B-1----:R-:W-:-:S04]  /*0110*/  @!P0 IMAD.WIDE.U32 R4, R13, 0x10, R4 ;  /* 0x000000100d048825 */ /* 0x002fc800078e0004 */
[----:B--2---:R-:W-:-:S05]  /*0120*/  @!P1 IMAD.WIDE R2, R7, 0x10, R2 ;  /* 0x0000001007029825 */ /* 0x004fca00078e0202 */
[----:B0-----:R0:W-:Y:S04]  /*0130*/  @!P1 STG.E.128 desc[UR4][R2.64+0x200], R8 ;  /* 0x0002000802009986 */ /* 0x0011e8000c101d04 */
[----:B------:R0:W-:Y:S01]  /*0140*/  @!P0 STG.E.128 desc[UR4][R4.64], RZ ;  /* 0x000000ff04008986 */ /* 0x0001e2000c101d04 */
[----:B------:R-:W-:Y:S05]  /*0150*/  @P2 EXIT ;  /* 0x000000000000294d */ /* 0x000fea0003800000 */
[----:B0-----:R-:W0:Y:S02]  /*0160*/  LDC.64 R2, c[0x0][0x390] ;  /* 0x0000e400ff027b82 */ /* 0x001e240000000a00 */
[----:B0-----:R-:W-:-:S05]  /*0170*/  IMAD.WIDE.U32 R2, R13, 0x4, R2 ;  /* 0x000000040d027825 */ /* 0x001fca00078e0002 */
[----:B------:R-:W-:Y:S01]  /*0180*/  STG.E desc[UR4][R2.64], RZ ;  /* 0x000000ff02007986 */ /* 0x000fe2000c101904 */
[----:B------:R-:W-:Y:S05]  /*0190*/  EXIT ;  /* 0x000000000000794d */ /* 0x000fea0003800000 */
.L_x_374:
        /* <DEDUP_REMOVED lines=14> */
.L_x_566:


//--------------------- .text._ZN3cub18CUB_300001_SM_10006detail4scan23DeviceCompactInitKernelINS0_13ScanTileStateIiLb1EEEPiEEvT_iT0_ --------------------------
	.section	.text._ZN3cub18CUB_300001_SM_10006detail4scan23DeviceCompactInitKernelINS0_13ScanTileStateIiLb1EEEPiEEvT_iT0_,"ax",@progbits
	.align	128
        .global         _ZN3cub18CUB_300001_SM_10006detail4scan23DeviceCompactInitKernelINS0_13ScanTileStateIiLb1EEEPiEEvT_iT0_
        .type           _ZN3cub18CUB_300001_SM_10006detail4scan23DeviceCompactInitKernelINS0_13ScanTileStateIiLb1EEEPiEEvT_iT0_,@function
        .size           _ZN3cub18CUB_300001_SM_10006detail4scan23DeviceCompactInitKernelINS0_13ScanTileStateIiLb1EEEPiEEvT_iT0_,(.L_x_567 - _ZN3cub18CUB_300001_SM_10006detail4scan23DeviceCompactInitKernelINS0_13ScanTileStateIiLb1EEEPiEEvT_iT0_)
        .other          _ZN3cub18CUB_300001_SM_10006detail4scan23DeviceCompactInitKernelINS0_13ScanTileStateIiLb1EEEPiEEvT_iT0_,@"STO_CUDA_ENTRY STV_DEFAULT"
_ZN3cub18CUB_300001_SM_10006detail4scan23DeviceCompactInitKernelINS0_13ScanTileStateIiLb1EEEPiEEvT_iT0_:
.text._ZN3cub18CUB_300001_SM_10006detail4scan23DeviceCompactInitKernelINS0_13ScanTileStateIiLb1EEEPiEEvT_iT0_:
[----:B------:R-:W-:Y:S01]  /*0000*/  LDC R1, c[0x0][0x37c] ;  /* 0x0000df00ff017b82 */ /* 0x000fe20000000800 */
[----:B------:R-:W0:Y:S07]  /*0010*/  S2R R0, SR_TID.X ;  /* 0x0000000000007919 */ /* 0x000e2e0000002100 */
[----:B------:R-:W1:Y:S01]  /*0020*/  S2UR UR6, SR_CTAID.X ;  /* 0x00000000000679c3 */ /* 0x000e620000002500 */
[----:B------:R-:W2:Y:S07]  /*0030*/  LDCU UR4, c[0x0][0x388] ;  /* 0x00007100ff0477ac */ /* 0x000eae0008000800 */
[----:B------:R-:W1:Y:S01]  /*0040*/  LDC R7, c[0x0][0x360] ;  /* 0x0000d800ff077b82 */ /* 0x000e620000000800 */
[C---:B0-----:R-:W-:Y:S01]  /*0050*/  ISETP.GT.U32.AND P0, PT, R0.reuse, 0x1f, PT ;  /* 0x0000001f0000780c */ /* 0x041fe20003f04070 */
[----:B-1----:R-:W-:Y:S01]  /*0060*/  IMAD R7, R7, UR6, R0 ;  /* 0x0000000607077c24 */ /* 0x002fe2000f8e0200 */
[----:B------:R-:W-:-:S02]  /*0070*/  LOP3.LUT P2, RZ, R0, UR6, RZ, 0xfc, !PT ;  /* 0x0000000600ff7c12 */ /* 0x000fc4000f84fcff */
[----:B------:R-:W-:Y:S02]  /*0080*/  ISETP.NE.OR P0, PT, RZ, UR6, P0 ;  /* 0x00000006ff007c0c */ /* 0x000fe40008705670 */
[----:B--2---:R-:W-:Y:S01]  /*0090*/  ISETP.GE.AND P1, PT, R7, UR4, PT ;  /* 0x0000000407007c0c */ /* 0x004fe2000bf26270 */
[----:B------:R-:W0:Y:S10]  /*00a0*/  LDCU.64 UR4, c[0x0][0x358] ;  /* 0x00006b00ff0477ac */ /* 0x000e340008000a00 */
[----:B------:R-:W1:Y:S02]  /*00b0*/  @!P0 LDC.64 R4, c[0x0][0x380] ;  /* 0x0000e000ff048b82 */ /* 0x000e640000000a00 */
[----:B------:R-:W-:-:S06]  /*00c0*/  @!P1 MOV R6, 0x63 ;  /* 0x0000006300069802 */ /* 0x000fcc0000000f00 */
[----:B------:R-:W2:Y:S01]  /*00d0*/  @!P1 LDC.64 R2, c[0x0][0x380] ;  /* 0x0000e000ff029b82 */ /* 0x000ea20000000a00 */
[----:B-1----:R-:W-:-:S04]  /*00e0*/  @!P0 IMAD.WIDE.U32 R4, R0, 0x8, R4 ;  /* 0x0000000800048825 */ /* 0x002fc800078e0004 */
[----:B--2---:R-:W-:-:S04]  /*00f0*/  @!P1 IMAD.WIDE R2, R7, 0x8, R2 ;  /* 0x0000000807029825 */ /* 0x004fc800078e0202 */
[----:B------:R-:W-:-:S05]  /*0100*/  IMAD.MOV.U32 R7, RZ, RZ, RZ ;  /* 0x000000ffff077224 */ /* 0x000fca00078e00ff */
[----:B0-----:R0:W-:Y:S04]  /*0110*/  @!P1 STG.E.64 desc[UR4][R2.64+0x100], R6 ;  /* 0x0001000602009986 */ /* 0x0011e8000c101b04 */
[----:B------:R0:W-:Y:S01]  /*0120*/  @!P0 STG.E.64 desc[UR4][R4.64], RZ ;  /* 0x000000ff04008986 */ /* 0x0001e2000c101b04 */
[----:B------:R-:W-:Y:S05]  /*0130*/  @P2 EXIT ;  /* 0x000000000000294d */ /* 0x000fea0003800000 */
[----:B0-----:R-:W0:Y:S02]  /*0140*/  LDC.64 R2, c[0x0][0x390] ;  /* 0x0000e400ff027b82 */ /* 0x001e240000000a00 */
[----:B0-----:R-:W-:Y:S01]  /*0150*/  STG.E desc[UR4][R2.64], RZ ;  /* 0x000000ff02007986 */ /* 0x001fe2000c101904 */
[----:B------:R-:W-:Y:S05]  /*0160*/  EXIT ;  /* 0x000000000000794d */ /* 0x000fea0003800000 */
.L_x_375:
        /* <DEDUP_REMOVED lines=9> */
.L_x_567:


//--------------------- .text._ZN3cub18CUB_300001_SM_10006detail6select23DeviceSelectSweepKernelINS2_10policy_hubIiNS0_8NullTypeEiLb0ELNS0_10SelectImplE2EE10Policy1000EPiPS5_S9_S9_NS0_13ScanTileStateIiLb1EEE8LessThanS5_iNS2_19streaming_context_tIiLb0EEELS6_2EEEvT0_T1_T2_T3_T4_T5_T6_T7_iT8_NS1_7vsmem_tE --------------------------
	.section	.text._ZN3cub18CUB_300001_SM_10006detail6select23DeviceSelectSweepKernelINS2_10policy_hubIiNS0_8NullTypeEiLb0ELNS0_10SelectImplE2EE10Policy1000EPiPS5_S9_S9_NS0_13ScanTileStateIiLb1EEE8LessThanS5_iNS2_19streaming_context_tIiLb0EEELS6_2EEEvT0_T1_T2_T3_T4_T5_T6_T7_iT8_NS1_7vsmem_tE,"ax",@progbits
	.align	128
        .global         _ZN3cub18CUB_300001_SM_10006detail6select23DeviceSelectSweepKernelINS2_10policy_hubIiNS0_8NullTypeEiLb0ELNS0_10SelectImplE2EE10Policy1000EPiPS5_S9_S9_NS0_13ScanTileStateIiLb1EEE8LessThanS5_iNS2_19streaming_context_tIiLb0EEELS6_2EEEvT0_T1_T2_T3_T4_T5_T6_T7_iT8_NS1_7vsmem_tE
        .type           _ZN3cub18CUB_300001_SM_10006detail6select23DeviceSelectSweepKernelINS2_10policy_hubIiNS0_8NullTypeEiLb0ELNS0_10SelectImplE2EE10Policy1000EPiPS5_S9_S9_NS0_13ScanTileStateIiLb1EEE8LessThanS5_iNS2_19streaming_context_tIiLb0EEELS6_2EEEvT0_T1_T2_T3_T4_T5_T6_T7_iT8_NS1_7vsmem_tE,@function
        .size           _ZN3cub18CUB_300001_SM_10006detail6select23DeviceSelectSweepKernelINS2_10policy_hubIiNS0_8NullTypeEiLb0ELNS0_10SelectImplE2EE10Policy1000EPiPS5_S9_S9_NS0_13ScanTileStateIiLb1EEE8LessThanS5_iNS2_19streaming_context_tIiLb0EEELS6_2EEEvT0_T1_T2_T3_T4_T5_T6_T7_iT8_NS1_7vsmem_tE,(.L_x_568 - _ZN3cub18CUB_300001_SM_10006detail6select23DeviceSelectSweepKernelINS2_10policy_hubIiNS0_8NullTypeEiLb0ELNS0_10SelectImplE2EE10Policy1000EPiPS5_S9_S9_NS0_13ScanTileStateIiLb1EEE8LessThanS5_iNS2_19streaming_context_tIiLb0EEELS6_2EEEvT0_T1_T2_T3_T4_T5_T6_T7_iT8_NS1_7vsmem_tE)
        .other          _ZN3cub18CUB_300001_SM_10006detail6select23DeviceSelectSweepKernelINS2_10policy_hubIiNS0_8NullTypeEiLb0ELNS0_10SelectImplE2EE10Policy1000EPiPS5_S9_S9_NS0_13ScanTileStateIiLb1EEE8LessThanS5_iNS2_19streaming_context_tIiLb0EEELS6_2EEEvT0_T1_T2_T3_T4_T5_T6_T7_iT8_NS1_7vsmem_tE,@"STO_CUDA_ENTRY STV_DEFAULT"
_ZN3cub18CUB_300001_SM_10006detail6select23DeviceSelectSweepKernelINS2_10policy_hubIiNS0_8NullTypeEiLb0ELNS0_10SelectImplE2EE10Policy1000EPiPS5_S9_S9_NS0_13ScanTileStateIiLb1EEE8LessThanS5_iNS2_19streaming_context_tIiLb0EEELS6_2EEEvT0_T1_T2_T3_T4_T5_T6_T7_iT8_NS1_7vsmem_tE:
.text._ZN3cub18CUB_300001_SM_10006detail6select23DeviceSelectSweepKernelINS2_10policy_hubIiNS0_8NullTypeEiLb0ELNS0_10SelectImplE2EE10Policy1000EPiPS5_S9_S9_NS0_13ScanTileStateIiLb1EEE8LessThanS5_iNS2_19streaming_context_tIiLb0EEELS6_2EEEvT0_T1_T2_T3_T4_T5_T6_T7_iT8_NS1_7vsmem_tE:
[----:B------:R-:W-:Y:S01]  /*0000*/  LDC R1, c[0x0][0x37c] ;  /* 0x0000df00ff017b82 */ /* 0x000fe20000000800 */
[----:B------:R-:W0:Y:S07]  /*0010*/  S2R R27, SR_CTAID.Y ;  /* 0x00000000001b7919 */ /* 0x000e2e0000002600 */
[----:B------:R-:W0:Y:S01]  /*0020*/  S2UR UR6, SR_CTAID.X ;  /* 0x00000000000679c3 */ /* 0x000e220000002500 */
[----:B------:R-:W1:Y:S01]  /*0030*/  LDCU UR4, c[0x0][0x3b4] ;  /* 0x00007680ff0477ac */ /* 0x000e620008000800 */
[----:B------:R-:W2:Y:S06]  /*0040*/  LDCU.64 UR8, c[0x0][0x358] ;  /* 0x00006b00ff0877ac */ /* 0x000eac0008000a00 */
[----:B------:R-:W0:Y:S01]  /*0050*/  LDC R0, c[0x0][0x374] ;  /* 0x0000dd00ff007b82 */ /* 0x000e220000000800 */
[----:B-1----:R-:W-:Y:S01]  /*0060*/  UIADD3 UR4, UPT, UPT, UR4, -0x1, URZ ;  /* 0xffffffff04047890 */ /* 0x002fe2000fffe0ff */
[----:B0-----:R-:W-:-:S04]  /*0070*/  IMAD R29, R0, UR6, R27 ;  /* 0x00000006001d7c24 */ /* 0x001fc8000f8e021b */
[C---:B------:R-:W-:Y:S01]  /*0080*/  IMAD R0, R29.reuse, 0x2d20, RZ ;  /* 0x00002d201d007824 */ /* 0x040fe200078e02ff */
[----:B------:R-:W-:-:S13]  /*0090*/  ISETP.GE.AND P0, PT, R29, UR4, PT ;  /* 0x000000041d007c0c */ /* 0x000fda000bf06270 */
[----:B--2---:R-:W-:Y:S05]  /*00a0*/  @P0 BRA `(.L_x_376) ;  /* 0x0000004c00dc0947 */ /* 0x004fea0003800000 */
[----:B------:R-:W-:-:S13]  /*00b0*/  ISETP.NE.AND P0, PT, R29, RZ, PT ;  /* 0x000000ff1d00720c */ /* 0x000fda0003f05270 */
[----:B------:R-:W-:Y:S05]  /*00c0*/  @P0 BRA `(.L_x_377) ;  /* 0x0000002000700947 */ /* 0x000fea0003800000 */
[----:B------:R-:W0:Y:S01]  /*00d0*/  S2R R40, SR_TID.X ;  /* 0x0000000000287919 */ /* 0x000e220000002100 */
[----:B------:R-:W1:Y:S01]  /*00e0*/  LDC.64 R2, c[0x0][0x380] ;  /* 0x0000e000ff027b82 */ /* 0x000e620000000a00 */
[C---:B0-----:R-:W-:Y:S02]  /*00f0*/  LOP3.LUT R4, R40.reuse, 0x1f, RZ, 0xc0, !PT ;  /* 0x0000001f28047812 */ /* 0x041fe400078ec0ff */
[----:B------:R-:W-:-:S05]  /*0100*/  LOP3.LUT R5, R40, 0x3e0, RZ, 0xc0, !PT ;  /* 0x000003e028057812 */ /* 0x000fca00078ec0ff */
[----:B------:R-:W-:-:S04]  /*0110*/  IMAD R5, R5, 0x13, R4 ;  /* 0x0000001305057824 */ /* 0x000fc800078e0204 */
[----:B-1----:R-:W-:-:S05]  /*0120*/  IMAD.WIDE.U32 R2, R5, 0x4, R2 ;  /* 0x0000000405027825 */ /* 0x002fca00078e0002 */
        /* <DEDUP_REMOVED lines=18> */
[----:B------:R-:W5:Y:S01]  /*0250*/  LDG.E R23, desc[UR8][R2.64+0x900] ;  /* 0x0009000802177981 */ /* 0x000f62000c1e1900 */
[----:B------:R-:W0:Y:S01]  /*0260*/  S2R R12, SR_LANEID ;  /* 0x00000000000c7919 */ /* 0x000e220000000000 */
[----:B------:R-:W1:Y:S01]  /*0270*/  S2UR UR5, SR_CgaCtaId ;  /* 0x00000000000579c3 */ /* 0x000e620000008800 */
[----:B------:R-:W-:Y:S01]  /*0280*/  SHF.R.U32.HI R37, RZ, 0x5, R40 ;  /* 0x00000005ff257819 */ /* 0x000fe20000011628 */
[----:B------:R-:W-:-:S02]  /*0290*/  UMOV UR4, 0x400 ;  /* 0x0000040000047882 */ /* 0x000fc40000000000 */
[----:B-1----:R-:W-:Y:S01]  /*02a0*/  ULEA UR4, UR5, UR4, 0x18 ;  /* 0x0000000405047291 */ /* 0x002fe2000f8ec0ff */
[----:B------:R-:W1:Y:S01]  /*02b0*/  LDCU UR5, c[0x0][0x3a8] ;  /* 0x00007500ff0577ac */ /* 0x000e620008000800 */
[----:B0-----:R-:W-:-:S05]  /*02c0*/  IMAD R24, R37, 0x260, R12 ;  /* 0x0000026025187824 */ /* 0x001fca00078e020c */
[----:B------:R-:W-:Y:S02]  /*02d0*/  LEA R24, R24, UR4, 0x2 ;  /* 0x0000000418187c11 */ /* 0x000fe4000f8e10ff */
[----:B------:R-:W-:-:S03]  /*02e0*/  LOP3.LUT R0, R0, 0xffffefff, RZ, 0xc0, !PT ;  /* 0xffffefff00007812 */ /* 0x000fc600078ec0ff */
[----:B--2---:R0:W-:Y:S04]  /*02f0*/  STS [R24+0x400], R13 ;  /* 0x0004000d18007388 */ /* 0x0041e80000000800 */
[----:B---3--:R-:W-:Y:S01]  /*0300*/  STS [R24], R4 ;  /* 0x0000000418007388 */ /* 0x008fe20000000800 */
[----:B0-----:R-:W-:-:S03]  /*0310*/  IMAD R13, R12, 0x48, R24 ;  /* 0x000000480c0d7824 */ /* 0x001fc600078e0218 */
[----:B----4-:R-:W-:Y:S04]  /*0320*/  STS [R24+0x80], R5 ;  /* 0x0000800518007388 */ /* 0x010fe80000000800 */
[----:B-----5:R-:W-:Y:S04]  /*0330*/  STS [R24+0x100], R6 ;  /* 0x0001000618007388 */ /* 0x020fe80000000800 */
[----:B------:R-:W-:Y:S04]  /*0340*/  STS [R24+0x180], R7 ;  /* 0x0001800718007388 */ /* 0x000fe80000000800 */
        /* <DEDUP_REMOVED lines=13> */
[----:B------:R-:W-:Y:S01]  /*0420*/  STS [R24+0x900], R23 ;  /* 0x0009001718007388 */ /* 0x000fe20000000800 */
[----:B------:R-:W-:-:S03]  /*0430*/  NOP ;  /* 0x0000000000007918 */ /* 0x000fc60000000000 */
[----:B------:R-:W1:Y:S04]  /*0440*/  LDS R29, [R13+0x4] ;  /* 0x000004000d1d7984 */ /* 0x000e680000000800 */
[----:B------:R-:W0:Y:S04]  /*0450*/  LDS R30, [R13] ;  /* 0x000000000d1e7984 */ /* 0x000e280000000800 */
[----:B------:R-:W2:Y:S04]  /*0460*/  LDS R28, [R13+0x8] ;  /* 0x000008000d1c7984 */ /* 0x000ea80000000800 */
[----:B------:R-:W3:Y:S04]  /*0470*/  LDS R2, [R13+0xc] ;  /* 0x00000c000d027984 */ /* 0x000ee80000000800 */
[----:B------:R-:W4:Y:S04]  /*0480*/  LDS R3, [R13+0x10] ;  /* 0x000010000d037984 */ /* 0x000f280000000800 */
[----:B------:R-:W5:Y:S04]  /*0490*/  LDS R4, [R13+0x14] ;  /* 0x000014000d047984 */ /* 0x000f680000000800 */
[----:B------:R-:W5:Y:S04]  /*04a0*/  LDS R5, [R13+0x18] ;  /* 0x000018000d057984 */ /* 0x000f680000000800 */
[----:B------:R-:W-:Y:S04]  /*04b0*/  LDS R16, [R13+0x2c] ;  /* 0x00002c000d107984 */ /* 0x000fe80000000800 */
[----:B------:R-:W-:Y:S04]  /*04c0*/  LDS R17, [R13+0x30] ;  /* 0x000030000d117984 */ /* 0x000fe80000000800 */
[----:B------:R-:W-:Y:S01]  /*04d0*/  LDS R7, [R13+0x1c] ;  /* 0x00001c000d077984 */ /* 0x000fe20000000800 */
[----:B-1----:R-:W-:-:S03]  /*04e0*/  ISETP.GE.AND P0, PT, R29, UR5, PT ;  /* 0x000000051d007c0c */ /* 0x002fc6000bf06270 */
[----:B------:R-:W-:Y:S01]  /*04f0*/  LDS R18, [R13+0x34] ;  /* 0x000034000d127984 */ /* 0x000fe20000000800 */
[----:B0-----:R-:W-:-:S03]  /*0500*/  ISETP.GE.AND P1, PT, R30, UR5, PT ;  /* 0x000000051e007c0c */ /* 0x001fc6000bf26270 */
[----:B------:R-:W-:Y:S01]  /*0510*/  LDS R19, [R13+0x38] ;  /* 0x000038000d137984 */ /* 0x000fe20000000800 */
[----:B------:R-:W-:-:S03]  /*0520*/  SEL R6, RZ, 0x1, P0 ;  /* 0x00000001ff067807 */ /* 0x000fc60000000000 */
[----:B------:R-:W-:Y:S02]  /*0530*/  LDS R20, [R13+0x3c] ;  /* 0x00003c000d147984 */ /* 0x000fe40000000800 */
[----:B------:R-:W-:Y:S02]  /*0540*/  @P0 LOP3.LUT R0, R0, 0x1000, RZ, 0xfc, !PT ;  /* 0x0000100000000812 */ /* 0x000fe400078efcff */
[----:B------:R-:W-:Y:S01]  /*0550*/  LDS R21, [R13+0x40] ;  /* 0x000040000d157984 */ /* 0x000fe20000000800 */
[----:B--2---:R-:W-:Y:S02]  /*0560*/  ISETP.GE.AND P0, PT, R28, UR5, PT ;  /* 0x000000051c007c0c */ /* 0x004fe4000bf06270 */
[----:B------:R-:W-:Y:S01]  /*0570*/  LOP3.LUT R0, R0, 0xffffffef, RZ, 0xc0, !PT ;  /* 0xffffffef00007812 */ /* 0x000fe200078ec0ff */
[----:B------:R-:W-:Y:S01]  /*0580*/  VIADD R8, R6, 0x1 ;  /* 0x0000000106087836 */ /* 0x000fe20000000000 */
[----:B------:R-:W-:Y:S02]  /*0590*/  LDS R26, [R13+0x44] ;  /* 0x000044000d1a7984 */ /* 0x000fe40000000800 */
[----:B------:R-:W-:Y:S01]  /*05a0*/  @P1 LOP3.LUT R0, R0, 0x10, RZ, 0xfc, !PT ;  /* 0x0000001000001812 */ /* 0x000fe200078efcff */
[----:B------:R-:W-:Y:S01]  /*05b0*/  @P1 IMAD.MOV R8, RZ, RZ, R6 ;  /* 0x000000ffff081224 */ /* 0x000fe200078e0206 */
[----:B---3--:R-:W-:Y:S01]  /*05c0*/  ISETP.GE.AND P1, PT, R2, UR5, PT ;  /* 0x0000000502007c0c */ /* 0x008fe2000bf26270 */
[----:B------:R-:W-:Y:S01]  /*05d0*/  LDS R27, [R13+0x48] ;  /* 0x000048000d1b7984 */ /* 0x000fe20000000800 */
[----:B------:R-:W-:Y:S01]  /*05e0*/  LOP3.LUT R0, R0, 0xfffffff7, RZ, 0xc0, !PT ;  /* 0xfffffff700007812 */ /* 0x000fe200078ec0ff */
[----:B------:R-:W-:-:S03]  /*05f0*/  VIADD R9, R8, 0x1 ;  /* 0x0000000108097836 */ /* 0x000fc60000000000 */
[----:B------:R-:W-:Y:S01]  /*0600*/  @P0 LOP3.LUT R0, R0, 0x8, RZ, 0xfc, !PT ;  /* 0x0000000800000812 */ /* 0x000fe200078efcff */
[----:B------:R-:W-:-:S03]  /*0610*/  @P0 IMAD.MOV R9, RZ, RZ, R8 ;  /* 0x000000ffff090224 */ /* 0x000fc600078e0208 */
[----:B------:R-:W-:Y:S01]  /*0620*/  LOP3.LUT R0, R0, 0xfffffffb, RZ, 0xc0, !PT ;  /* 0xfffffffb00007812 */ /* 0x000fe200078ec0ff */
[----:B------:R-:W-:Y:S01]  /*0630*/  VIADD R11, R9, 0x1 ;  /* 0x00000001090b7836 */ /* 0x000fe20000000000 */
[----:B----4-:R-:W-:Y:S01]  /*0640*/  ISETP.GE.AND P0, PT, R3, UR5, PT ;  /* 0x0000000503007c0c */ /* 0x010fe2000bf06270 */
[----:B------:R-:W-:Y:S01]  /*0650*/  @P1 IMAD.MOV R11, RZ, RZ, R9 ;  /* 0x000000ffff0b1224 */ /* 0x000fe200078e0209 */
[----:B------:R-:W-:Y:S01]  /*0660*/  @P1 LOP3.LUT R0, R0, 0x4, RZ, 0xfc, !PT ;  /* 0x0000000400001812 */ /* 0x000fe200078efcff */
[----:B------:R-:W-:Y:S01]  /*0670*/  LDS R9, [R13+0x20] ;  /* 0x000020000d097984 */ /* 0x000fe20000000800 */
[----:B-----5:R-:W-:Y:S02]  /*0680*/  ISETP.GE.AND P1, PT, R4, UR5, PT ;  /* 0x0000000504007c0c */ /* 0x020fe4000bf26270 */
[----:B------:R-:W-:-:S05]  /*0690*/  SEL R8, RZ, 0x1, P0 ;  /* 0x00000001ff087807 */ /* 0x000fca0000000000 */
[----:B------:R-:W-:-:S04]  /*06a0*/  IMAD.IADD R11, R8, 0x1, R11 ;  /* 0x00000001080b7824 */ /* 0x000fc800078e020b */
[----:B------:R-:W-:Y:S02]  /*06b0*/  VIADD R10, R11, 0x1 ;  /* 0x000000010b0a7836 */ /* 0x000fe40000000000 */
[----:B------:R-:W-:Y:S02]  /*06c0*/  @P1 IMAD.MOV R10, RZ, RZ, R11 ;  /* 0x000000ffff0a1224 */ /* 0x000fe400078e020b */
[----:B------:R-:W0:Y:S01]  /*06d0*/  LDS R11, [R13+0x28] ;  /* 0x000028000d0b7984 */ /* 0x000e220000000800 */
[----:B------:R-:W-:-:S04]  /*06e0*/  LOP3.LUT R0, R0, 0xfffff7ff, RZ, 0xc0, !PT ;  /* 0xfffff7ff00007812 */ /* 0x000fc800078ec0ff */
[----:B------:R-:W-:Y:S02]  /*06f0*/  @P0 LOP3.LUT R0, R0, 0x800, RZ, 0xfc, !PT ;  /* 0x0000080000000812 */ /* 0x000fe400078efcff */
[----:B------:R-:W-:Y:S02]  /*0700*/  ISETP.GE.AND P0, PT, R5, UR5, PT ;  /* 0x0000000505007c0c */ /* 0x000fe4000bf06270 */
[----:B------:R-:W-:-:S04]  /*0710*/  LOP3.LUT R0, R0, 0xfffffffd, RZ, 0xc0, !PT ;  /* 0xfffffffd00007812 */ /* 0x000fc800078ec0ff */
[----:B------:R-:W-:Y:S01]  /*0720*/  @P1 LOP3.LUT R0, R0, 0x2, RZ, 0xfc, !PT ;  /* 0x0000000200001812 */ /* 0x000fe200078efcff */
[----:B------:R-:W-:-:S03]  /*0730*/  VIADD R14, R10, 0x1 ;  /* 0x000000010a0e7836 */ /* 0x000fc60000000000 */
[----:B------:R-:W-:-:S03]  /*0740*/  LOP3.LUT R0, R0, 0xfffffffe, RZ, 0xc0, !PT ;  /* 0xfffffffe00007812 */ /* 0x000fc600078ec0ff */
[----:B------:R-:W-:Y:S01]  /*0750*/  @P0 IMAD.MOV R14, RZ, RZ, R10 ;  /* 0x000000ffff0e0224 */ /* 0x000fe200078e020a */
[----:B------:R-:W-:Y:S01]  /*0760*/  @P0 LOP3.LUT R0, R0, 0x1, RZ, 0xfc, !PT ;  /* 0x0000000100000812 */ /* 0x000fe200078efcff */
[----:B------:R-:W1:Y:S03]  /*0770*/  LDS R10, [R13+0x24] ;  /* 0x000024000d0a7984 */ /* 0x000e660000000800 */
[----:B------:R-:W-:Y:S01]  /*0780*/  LOP3.LUT R0, R0, 0xfffffbff, RZ, 0xc0, !PT ;  /* 0xfffffbff00007812 */ /* 0x000fe200078ec0ff */
[----:B------:R-:W-:Y:S01]  /*0790*/  BAR.SYNC.DEFER_BLOCKING 0x0 ;  /* 0x0000000000007b1d */ /* 0x000fe20000010000 */
[----:B0-----:R-:W-:-:S04]  /*07a0*/  ISETP.GE.AND P0, PT, R11, UR5, PT ;  /* 0x000000050b007c0c */ /* 0x001fc8000bf06270 */
[----:B------:R-:W-:-:S09]  /*07b0*/  SEL R22, RZ, 0x1, P0 ;  /* 0x00000001ff167807 */ /* 0x000fd20000000000 */
[----:B------:R-:W-:Y:S02]  /*07c0*/  @P0 LOP3.LUT R0, R0, 0x400, RZ, 0xfc, !PT ;  /* 0x0000040000000812 */ /* 0x000fe400078efcff */
[----:B------:R-:W-:Y:S02]  /*07d0*/  ISETP.GE.AND P0, PT, R16, UR5, PT ;  /* 0x0000000510007c0c */ /* 0x000fe4000bf06270 */
[----:B------:R-:W-:Y:S02]  /*07e0*/  LOP3.LUT R0, R0, 0xfffffdff, RZ, 0xc0, !PT ;  /* 0xfffffdff00007812 */ /* 0x000fe400078ec0ff */
[----:B------:R-:W-:Y:S02]  /*07f0*/  SEL R23, RZ, 0x1, P0 ;  /* 0x00000001ff177807 */ /* 0x000fe40000000000 */
[----:B------:R-:W-:-:S07]  /*0800*/  ISETP.GE.AND P5, PT, R7, UR5, PT ;  /* 0x0000000507007c0c */ /* 0x000fce000bfa6270 */
[----:B------:R-:W-:Y:S02]  /*0810*/  @P0 LOP3.LUT R0, R0, 0x200, RZ, 0xfc, !PT ;  /* 0x0000020000000812 */ /* 0x000fe400078efcff */
[----:B------:R-:W-:Y:S02]  /*0820*/  ISETP.GE.AND P0, PT, R17, UR5, PT ;  /* 0x0000000511007c0c */ /* 0x000fe4000bf06270 */
[----:B------:R-:W-:Y:S02]  /*0830*/  ISETP.GE.AND P4, PT, R9, UR5, PT ;  /* 0x0000000509007c0c */ /* 0x000fe4000bf86270 */
[----:B------:R-:W-:Y:S02]  /*0840*/  LOP3.LUT R0, R0, 0xfffffeff, RZ, 0xc0, !PT ;  /* 0xfffffeff00007812 */ /* 0x000fe400078ec0ff */
[----:B-1----:R-:W-:Y:S01]  /*0850*/  ISETP.GE.AND P3, PT, R10, UR5, PT ;  /* 0x000000050a007c0c */ /* 0x002fe2000bf66270 */
[----:B------:R-:W-:Y:S01]  /*0860*/  VIADD R15, R14, 0x1 ;  /* 0x000000010e0f7836 */ /* 0x000fe20000000000 */
[----:B------:R-:W-:Y:S01]  /*0870*/  SEL R24, RZ, 0x1, P0 ;  /* 0x00000001ff187807 */ /* 0x000fe20000000000 */
[----:B------:R-:W-:-:S04]  /*0880*/  @P5 IMAD.MOV R15, RZ, RZ, R14 ;  /* 0x000000ffff0f5224 */ /* 0x000fc800078e020e */
[----:B------:R-:W-:Y:S02]  /*0890*/  @P0 LOP3.LUT R0, R0, 0x100, RZ, 0xfc, !PT ;  /* 0x0000010000000812 */ /* 0x000fe400078efcff */
[----:B------:R-:W-:Y:S01]  /*08a0*/  ISETP.GE.AND P0, PT, R18, UR5, PT ;  /* 0x0000000512007c0c */ /* 0x000fe2000bf06270 */
[----:B------:R-:W-:Y:S02]  /*08b0*/  VIADD R14, R15, 0x1 ;  /* 0x000000010f0e7836 */ /* 0x000fe40000000000 */
[----:B------:R-:W-:Y:S01]  /*08c0*/  @P4 IMAD.MOV R14, RZ, RZ, R15 ;  /* 0x000000ffff0e4224 */ /* 0x000fe200078e020f */
[----:B------:R-:W-:-:S03]  /*08d0*/  LOP3.LUT R0, R0, 0xffffff7f, RZ, 0xc0, !PT ;  /* 0xffffff7f00007812 */ /* 0x000fc600078ec0ff */
[----:B------:R-:W-:Y:S02]  /*08e0*/  VIADD R15, R14, 0x1 ;  /* 0x000000010e0f7836 */ /* 0x000fe40000000000 */
[----:B------:R-:W-:Y:S01]  /*08f0*/  @P3 IMAD.MOV R15, RZ, RZ, R14 ;  /* 0x000000ffff0f3224 */ /* 0x000fe200078e020e */
[----:B------:R-:W-:-:S03]  /*0900*/  SEL R25, RZ, 0x1, P0 ;  /* 0x00000001ff197807 */ /* 0x000fc60000000000 */
[----:B------:R-:W-:Y:S02]  /*0910*/  @P0 LOP3.LUT R0, R0, 0x80, RZ, 0xfc, !PT ;  /* 0x0000008000000812 */ /* 0x000fe400078efcff */
[----:B------:R-:W-:Y:S02]  /*0920*/  ISETP.GE.AND P0, PT, R19, UR5, PT ;  /* 0x0000000513007c0c */ /* 0x000fe4000bf06270 */
[----:B------:R-:W-:Y:S02]  /*0930*/  IADD3 R15, PT, PT, R23, R15, R22 ;  /* 0x0000000f170f7210 */ /* 0x000fe40007ffe016 */
[----:B------:R-:W-:Y:S02]  /*0940*/  ISETP.GE.AND P2, PT, R20, UR5, PT ;  /* 0x0000000514007c0c */ /* 0x000fe4000bf46270 */
[----:B------:R-:W-:Y:S02]  /*0950*/  SEL R31, RZ, 0x1, P0 ;  /* 0x00000001ff1f7807 */ /* 0x000fe40000000000 */
[----:B------:R-:W-:-:S02]  /*0960*/  IADD3 R14, PT, PT, R25, R15, R24 ;  /* 0x0000000f190e7210 */ /* 0x000fc40007ffe018 */
[----:B------:R-:W-:Y:S02]  /*0970*/  ISETP.GE.AND P1, PT, R21, UR5, PT ;  /* 0x0000000515007c0c */ /* 0x000fe4000bf26270 */
[----:B------:R-:W-:Y:S01]  /*0980*/  LOP3.LUT R0, R0, 0xffffffbf, RZ, 0xc0, !PT ;  /* 0xffffffbf00007812 */ /* 0x000fe200078ec0ff */
[----:B------:R-:W-:-:S03]  /*0990*/  IMAD.IADD R14, R31, 0x1, R14 ;  /* 0x000000011f0e7824 */ /* 0x000fc600078e020e */
[----:B------:R-:W-:Y:S01]  /*09a0*/  @P0 LOP3.LUT R0, R0, 0x40, RZ, 0xfc, !PT ;  /* 0x0000004000000812 */ /* 0x000fe200078efcff */
[----:B------:R-:W-:Y:S01]  /*09b0*/  VIADD R15, R14, 0x1 ;  /* 0x000000010e0f7836 */ /* 0x000fe20000000000 */
[----:B------:R-:W-:Y:S01]  /*09c0*/  ISETP.GE.AND P0, PT, R26, UR5, PT ;  /* 0x000000051a007c0c */ /* 0x000fe2000bf06270 */
[----:B------:R-:W-:Y:S01]  /*09d0*/  @P2 IMAD.MOV R15, RZ, RZ, R14 ;  /* 0x000000ffff0f2224 */ /* 0x000fe200078e020e */
[----:B------:R-:W-:Y:S02]  /*09e0*/  P2R R35, PR, RZ, 0x8 ;  /* 0x00000008ff237803 */ /* 0x000fe40000000000 */
[----:B------:R-:W-:Y:S01]  /*09f0*/  ISETP.GE.AND P3, PT, R27, UR5, PT ;  /* 0x000000051b007c0c */ /* 0x000fe2000bf66270 */
[C---:B------:R-:W-:Y:S01]  /*0a00*/  VIADD R14, R15.reuse, 0x1 ;  /* 0x000000010f0e7836 */ /* 0x040fe20000000000 */
[----:B------:R-:W-:Y:S01]  /*0a10*/  @P1 IADD3 R14, PT, PT, R15, RZ, RZ ;  /* 0x000000ff0f0e1210 */ /* 0x000fe20007ffe0ff */
[----:B------:R-:W0:Y:S04]  /*0a20*/  LDCU UR5, c[0x0][0x3b0] ;  /* 0x00007600ff0577ac */ /* 0x000e280008000800 */
[----:B------:R-:W-:-:S02]  /*0a30*/  VIADD R15, R14, 0x1 ;  /* 0x000000010e0f7836 */ /* 0x000fc40000000000 */
[----:B------:R-:W-:-:S04]  /*0a40*/  @P0 IMAD.MOV R15, RZ, RZ, R14 ;  /* 0x000000ffff0f0224 */ /* 0x000fc800078e020e */
[----:B------:R-:W-:Y:S02]  /*0a50*/  VIADD R14, R15, 0x1 ;  /* 0x000000010f0e7836 */ /* 0x000fe40000000000 */
[----:B------:R-:W-:-:S05]  /*0a60*/  @P3 IMAD.MOV R14, RZ, RZ, R15 ;  /* 0x000000ffff0e3224 */ /* 0x000fca00078e020f */
[----:B------:R-:W1:Y:S02]  /*0a70*/  SHFL.UP P6, R15, R14, 0x1, RZ ;  /* 0x042000000e0f7989 */ /* 0x000e6400000c00ff */
[----:B-1----:R-:W-:-:S05]  /*0a80*/  @P6 IMAD.IADD R15, R15, 0x1, R14 ;  /* 0x000000010f0f6824 */ /* 0x002fca00078e020e */
[----:B------:R-:W1:Y:S02]  /*0a90*/  SHFL.UP P6, R38, R15, 0x2, RZ ;  /* 0x044000000f267989 */ /* 0x000e6400000c00ff */
[----:B-1----:R-:W-:-:S05]  /*0aa0*/  @P6 IMAD.IADD R38, R15, 0x1, R38 ;  /* 0x000000010f266824 */ /* 0x002fca00078e0226 */
[----:B------:R-:W1:Y:S02]  /*0ab0*/  SHFL.UP P6, R13, R38, 0x4, RZ ;  /* 0x04800000260d7989 */ /* 0x000e6400000c00ff */
[----:B-1----:R-:W-:-:S05]  /*0ac0*/  @P6 IMAD.IADD R13, R38, 0x1, R13 ;  /* 0x00000001260d6824 */ /* 0x002fca00078e020d */
[----:B------:R-:W1:Y:S02]  /*0ad0*/  SHFL.UP P6, R42, R13, 0x8, RZ ;  /* 0x050000000d2a7989 */ /* 0x000e6400000c00ff */
[----:B-1----:R-:W-:-:S05]  /*0ae0*/  @P6 IMAD.IADD R42, R13, 0x1, R42 ;  /* 0x000000010d2a6824 */ /* 0x002fca00078e022a */
[----:B------:R-:W1:Y:S02]  /*0af0*/  SHFL.UP P6, R39, R42, 0x10, RZ ;  /* 0x060000002a277989 */ /* 0x000e6400000c00ff */
[----:B-1----:R-:W-:Y:S01]  /*0b00*/  @P6 IMAD.IADD R39, R42, 0x1, R39 ;  /* 0x000000012a276824 */ /* 0x002fe200078e0227 */
[----:B------:R-:W-:-:S13]  /*0b10*/  ISETP.NE.AND P6, PT, R12, 0x1f, PT ;  /* 0x0000001f0c00780c */ /* 0x000fda0003fc5270 */
[----:B------:R-:W-:-:S05]  /*0b20*/  @!P6 LEA R44, R37, UR4, 0x2 ;  /* 0x00000004252cec11 */ /* 0x000fca000f8e10ff */
[----:B------:R-:W-:Y:S01]  /*0b30*/  @!P6 STS [R44], R39 ;  /* 0x000000272c00e388 */ /* 0x000fe20000000800 */
[----:B------:R-:W-:Y:S01]  /*0b40*/  IMAD.IADD R41, R39, 0x1, -R14 ;  /* 0x0000000127297824 */ /* 0x000fe200078e0a0e */
[----:B------:R-:W-:Y:S01]  /*0b50*/  BAR.SYNC.DEFER_BLOCKING 0x0 ;  /* 0x0000000000007b1d */ /* 0x000fe20000010000 */
[----:B------:R-:W-:-:S05]  /*0b60*/  ISETP.NE.AND P6, PT, R12, RZ, PT ;  /* 0x000000ff0c00720c */ /* 0x000fca0003fc5270 */
[----:B------:R-:W1:Y:S01]  /*0b70*/  LDS.128 R12, [UR4] ;  /* 0x00000004ff0c7984 */ /* 0x000e620008000c00 */
[----:B------:R-:W-:Y:S02]  /*0b80*/  SEL R41, R41, RZ, P6 ;  /* 0x000000ff29297207 */ /* 0x000fe40003000000 */
[----:B------:R-:W-:Y:S01]  /*0b90*/  ISETP.NE.AND P6, PT, R37, 0x2, PT ;  /* 0x000000022500780c */ /* 0x000fe20003fc5270 */
[----:B-1----:R-:W-:-:S04]  /*0ba0*/  IMAD.IADD R13, R12, 0x1, R13 ;  /* 0x000000010c0d7824 */ /* 0x002fc800078e020d */
[----:B------:R-:W-:Y:S01]  /*0bb0*/  IMAD.IADD R14, R14, 0x1, R13 ;  /* 0x000000010e0e7824 */ /* 0x000fe200078e020d */
[----:B------:R-:W-:Y:S02]  /*0bc0*/  SEL R12, R13, R12, !P6 ;  /* 0x0000000c0d0c7207 */ /* 0x000fe40007000000 */
[----:B------:R-:W-:Y:S01]  /*0bd0*/  ISETP.NE.AND P6, PT, R37, 0x3, PT ;  /* 0x000000032500780c */ /* 0x000fe20003fc5270 */
[----:B------:R-:W-:-:S03]  /*0be0*/  IMAD.IADD R39, R15, 0x1, R14 ;  /* 0x000000010f277824 */ /* 0x000fc600078e020e */
[----:B------:R-:W-:Y:S02]  /*0bf0*/  SEL R12, R14, R12, !P6 ;  /* 0x0000000c0e0c7207 */ /* 0x000fe40007000000 */
[----:B------:R-:W-:-:S04]  /*0c00*/  ISETP.NE.AND P6, PT, R37, 0x4, PT ;  /* 0x000000042500780c */ /* 0x000fc80003fc5270 */
[----:B------:R-:W-:Y:S02]  /*0c10*/  SEL R38, R39, R12, !P6 ;  /* 0x0000000c27267207 */ /* 0x000fe40007000000 */
[----:B------:R-:W1:Y:S01]  /*0c20*/  LDS.128 R12, [UR4+0x10] ;  /* 0x00001004ff0c7984 */ /* 0x000e620008000c00 */
[----:B------:R-:W-:Y:S01]  /*0c30*/  ISETP.NE.AND P6, PT, R37, 0x5, PT ;  /* 0x000000052500780c */ /* 0x000fe20003fc5270 */
[----:B-1----:R-:W-:-:S04]  /*0c40*/  IMAD.IADD R12, R39, 0x1, R12 ;  /* 0x00000001270c7824 */ /* 0x002fc800078e020c */
[----:B------:R-:W-:Y:S01]  /*0c50*/  IMAD.IADD R13, R13, 0x1, R12 ;  /* 0x000000010d0d7824 */ /* 0x000fe200078e020c */
[----:B------:R-:W-:Y:S02]  /*0c60*/  SEL R38, R12, R38, !P6 ;  /* 0x000000260c267207 */ /* 0x000fe40007000000 */
[----:B------:R-:W-:Y:S01]  /*0c70*/  ISETP.NE.AND P6, PT, R37, 0x6, PT ;  /* 0x000000062500780c */ /* 0x000fe20003fc5270 */
[----:B------:R-:W-:-:S03]  /*0c80*/  IMAD.IADD R14, R14, 0x1, R13 ;  /* 0x000000010e0e7824 */ /* 0x000fc600078e020d */
[----:B------:R-:W-:Y:S02]  /*0c90*/  SEL R38, R13, R38, !P6 ;  /* 0x000000260d267207 */ /* 0x000fe40007000000 */
[----:B------:R-:W-:Y:S01]  /*0ca0*/  ISETP.NE.AND P6, PT, R37, 0x7, PT ;  /* 0x000000072500780c */ /* 0x000fe20003fc5270 */
[----:B------:R-:W-:-:S03]  /*0cb0*/  IMAD.IADD R39, R15, 0x1, R14 ;  /* 0x000000010f277824 */ /* 0x000fc600078e020e */
[----:B------:R-:W-:Y:S02]  /*0cc0*/  SEL R38, R14, R38, !P6 ;  /* 0x000000260e267207 */ /* 0x000fe40007000000 */
[----:B------:R-:W1:Y:S01]  /*0cd0*/  LDS.128 R12, [UR4+0x20] ;  /* 0x00002004ff0c7984 */ /* 0x000e620008000c00 */
[----:B------:R-:W-:-:S04]  /*0ce0*/  ISETP.NE.AND P6, PT, R37, 0x8, PT ;  /* 0x000000082500780c */ /* 0x000fc80003fc5270 */
[----:B------:R-:W-:Y:S02]  /*0cf0*/  SEL R38, R39, R38, !P6 ;  /* 0x0000002627267207 */ /* 0x000fe40007000000 */
[----:B------:R-:W-:Y:S01]  /*0d00*/  ISETP.NE.AND P6, PT, R37, 0x9, PT ;  /* 0x000000092500780c */ /* 0x000fe20003fc5270 */
[----:B-1----:R-:W-:-:S04]  /*0d10*/  IMAD.IADD R12, R39, 0x1, R12 ;  /* 0x00000001270c7824 */ /* 0x002fc800078e020c */
[----:B------:R-:W-:Y:S01]  /*0d20*/  IMAD.IADD R13, R13, 0x1, R12 ;  /* 0x000000010d0d7824 */ /* 0x000fe200078e020c */
[----:B------:R-:W-:Y:S02]  /*0d30*/  SEL R38, R12, R38, !P6 ;  /* 0x000000260c267207 */ /* 0x000fe40007000000 */
[----:B------:R-:W-:Y:S01]  /*0d40*/  ISETP.NE.AND P6, PT, R37, 0xa, PT ;  /* 0x0000000a2500780c */ /* 0x000fe20003fc5270 */
[----:B------:R-:W-:-:S03]  /*0d50*/  IMAD.IADD R14, R14, 0x1, R13 ;  /* 0x000000010e0e7824 */ /* 0x000fc600078e020d */
[----:B------:R-:W-:Y:S02]  /*0d60*/  SEL R38, R13, R38, !P6 ;  /* 0x000000260d267207 */ /* 0x000fe40007000000 */
[----:B------:R-:W-:Y:S02]  /*0d70*/  ISETP.NE.AND P6, PT, R37, 0xb, PT ;  /* 0x0000000b2500780c */ /* 0x000fe40003fc5270 */
[----:B------:R-:W-:Y:S02]  /*0d80*/  IADD3 R39, PT, PT, R15, R14, RZ ;  /* 0x0000000e0f277210 */ /* 0x000fe40007ffe0ff */
        /* <DEDUP_REMOVED lines=21> */
[----:B------:R-:W-:-:S04]  /*0ee0*/  ISETP.NE.AND P6, PT, R37, 0x12, PT ;  /* 0x000000122500780c */ /* 0x000fc80003fc5270 */
[----:B------:R-:W-:Y:S02]  /*0ef0*/  SEL R38, R13, R38, !P6 ;  /* 0x000000260d267207 */ /* 0x000fe40007000000 */
[----:B------:R-:W-:-:S04]  /*0f00*/  ISETP.GE.U32.AND P6, PT, R40, 0x20, PT ;  /* 0x000000202800780c */ /* 0x000fc80003fc6070 */
[----:B------:R-:W-:Y:S02]  /*0f10*/  SEL R42, R38, RZ, P6 ;  /* 0x000000ff262a7207 */ /* 0x000fe40003000000 */
[----:B------:R-:W-:-:S13]  /*0f20*/  ISETP.NE.AND P6, PT, R40, RZ, PT ;  /* 0x000000ff2800720c */ /* 0x000fda0003fc5270 */
[----:B------:R-:W1:Y:S01]  /*0f30*/  @!P6 LDC.64 R38, c[0x0][0x3a0] ;  /* 0x0000e800ff26eb82 */ /* 0x000e620000000a00 */
[----:B------:R-:W-:Y:S01]  /*0f40*/  LOP3.LUT R0, R0, 0xffffffdf, RZ, 0xc0, !PT ;  /* 0xffffffdf00007812 */ /* 0x000fe200078ec0ff */
[----:B------:R-:W-:Y:S02]  /*0f50*/  IMAD.IADD R13, R14, 0x1, R13 ;  /* 0x000000010e0d7824 */ /* 0x000fe400078e020d */
[----:B------:R-:W-:Y:S01]  /*0f60*/  @!P6 IMAD.MOV.U32 R12, RZ, RZ, 0x65 ;  /* 0x00000065ff0ce424 */ /* 0x000fe200078e00ff */
[----:B------:R-:W-:Y:S01]  /*0f70*/  @P3 LOP3.LUT R0, R0, 0x20, RZ, 0xfc, !PT ;  /* 0x0000002000003812 */ /* 0x000fe200078efcff */
[----:B------:R-:W-:Y:S01]  /*0f80*/  IMAD.IADD R42, R42, 0x1, R41 ;  /* 0x000000012a2a7824 */ /* 0x000fe200078e0229 */
[----:B------:R-:W-:-:S03]  /*0f90*/  IADD3 R15, PT, PT, -R13, 0x2d20, RZ ;  /* 0x00002d200d0f7810 */ /* 0x000fc60007ffe1ff */
[----:B------:R-:W-:Y:S02]  /*0fa0*/  IMAD R14, R40, 0x13, -R42 ;  /* 0x00000013280e7824 */ /* 0x000fe400078e0a2a */
[----:B------:R-:W-:Y:S01]  /*0fb0*/  IMAD.IADD R37, R42, 0x1, R15 ;  /* 0x000000012a257824 */ /* 0x000fe200078e020f */
[----:B-1----:R1:W-:Y:S01]  /*0fc0*/  @!P6 ST.E.64.STRONG.GPU desc[UR8][R38.64+0x100], R12 ;  /* 0x0001000c2600e985 */ /* 0x0023e2000c10fb08 */
[----:B------:R-:W-:Y:S01]  /*0fd0*/  BAR.SYNC.DEFER_BLOCKING 0x0 ;  /* 0x0000000000007b1d */ /* 0x000fe20000010000 */
[----:B------:R-:W-:-:S04]  /*0fe0*/  LOP3.LUT P6, RZ, R0, 0x10, RZ, 0xc0, !PT ;  /* 0x0000001000ff7812 */ /* 0x000fc800078cc0ff */
[----:B------:R-:W-:-:S05]  /*0ff0*/  SEL R41, RZ, 0x1, P6 ;  /* 0x00000001ff297807 */ /* 0x000fca0003000000 */
[----:B------:R-:W-:Y:S01]  /*1000*/  IMAD.IADD R43, R42, 0x1, R41 ;  /* 0x000000012a2b7824 */ /* 0x000fe200078e0229 */
[----:B------:R-:W-:-:S03]  /*1010*/  SEL R14, R37, R14, !P6 ;  /* 0x0000000e250e7207 */ /* 0x000fc60007000000 */
[----:B------:R-:W-:Y:S01]  /*1020*/  IMAD R43, R40, 0x13, -R43 ;  /* 0x00000013282b7824 */ /* 0x000fe200078e0a2b */
[----:B------:R-:W-:Y:S01]  /*1030*/  P2R R36, PR, RZ, 0x2 ;  /* 0x00000002ff247803 */ /* 0x000fe20000000000 */
[--C-:B------:R-:W-:Y:S01]  /*1040*/  IMAD.IADD R37, R37, 0x1, R41.reuse ;  /* 0x0000000125257824 */ /* 0x100fe200078e0229 */
[----:B------:R-:W-:Y:S01]  /*1050*/  LOP3.LUT P1, RZ, R0, 0x1000, RZ, 0xc0, !PT ;  /* 0x0000100000ff7812 */ /* 0x000fe2000782c0ff */
[----:B------:R-:W-:Y:S01]  /*1060*/  VIADD R43, R43, 0x1 ;  /* 0x000000012b2b7836 */ /* 0x000fe20000000000 */
[----:B------:R-:W-:Y:S02]  /*1070*/  IADD3 R41, PT, PT, R42, R6, R41 ;  /* 0x000000062a297210 */ /* 0x000fe40007ffe029 */
[----:B------:R-:W-:Y:S02]  /*1080*/  LOP3.LUT P3, RZ, R0, 0x8, RZ, 0xc0, !PT ;  /* 0x0000000800ff7812 */ /* 0x000fe4000786c0ff */
[----:B-1----:R-:W-:Y:S01]  /*1090*/  SEL R12, R37, R43, !P1 ;  /* 0x0000002b250c7207 */ /* 0x002fe20004800000 */
[----:B------:R-:W-:Y:S01]  /*10a0*/  IMAD R13, R40, 0x13, -R41 ;  /* 0x00000013280d7824 */ /* 0x000fe200078e0a29 */
[----:B------:R-:W-:-:S02]  /*10b0*/  ISETP.NE.AND P1, PT, R36, RZ, PT ;  /* 0x000000ff2400720c */ /* 0x000fc40003f25270 */
[----:B------:R-:W-:Y:S01]  /*10c0*/  SEL R36, RZ, 0x1, P3 ;  /* 0x00000001ff247807 */ /* 0x000fe20001800000 */
[----:B------:R-:W-:Y:S02]  /*10d0*/  IMAD.IADD R37, R6, 0x1, R37 ;  /* 0x0000000106257824 */ /* 0x000fe400078e0225 */
[----:B------:R-:W-:Y:S01]  /*10e0*/  VIADD R6, R13, 0x2 ;  /* 0x000000020d067836 */ /* 0x000fe20000000000 */
[----:B------:R-:W-:Y:S01]  /*10f0*/  P2R R34, PR, RZ, 0x10 ;  /* 0x00000010ff227803 */ /* 0x000fe20000000000 */
[----:B------:R-:W-:Y:S01]  /*1100*/  IMAD.IADD R41, R41, 0x1, R36 ;  /* 0x0000000129297824 */ /* 0x000fe200078e0224 */
[----:B------:R-:W-:Y:S02]  /*1110*/  LOP3.LUT P4, RZ, R0, 0x4, RZ, 0xc0, !PT ;  /* 0x0000000400ff7812 */ /* 0x000fe4000788c0ff */
[----:B------:R-:W-:Y:S01]  /*1120*/  SEL R6, R37, R6, !P3 ;  /* 0x0000000625067207 */ /* 0x000fe20005800000 */
[----:B------:R-:W-:Y:S01]  /*1130*/  IMAD R13, R40, 0x13, -R41 ;  /* 0x00000013280d7824 */ /* 0x000fe200078e0a29 */
[----:B------:R-:W-:-:S02]  /*1140*/  ISETP.NE.AND P3, PT, R35, RZ, PT ;  /* 0x000000ff2300720c */ /* 0x000fc40003f65270 */
[----:B------:R-:W-:Y:S01]  /*1150*/  SEL R35, RZ, 0x1, P4 ;  /* 0x00000001ff237807 */ /* 0x000fe20002000000 */
[----:B------:R-:W-:Y:S02]  /*1160*/  IMAD.IADD R36, R37, 0x1, R36 ;  /* 0x0000000125247824 */ /* 0x000fe400078e0224 */
[----:B------:R-:W-:Y:S02]  /*1170*/  VIADD R13, R13, 0x3 ;  /* 0x000000030d0d7836 */ /* 0x000fe40000000000 */
[----:B------:R-:W-:-:S03]  /*1180*/  IMAD.IADD R41, R41, 0x1, R35 ;  /* 0x0000000129297824 */ /* 0x000fc600078e0223 */
[----:B------:R-:W-:Y:S02]  /*1190*/  SEL R13, R36, R13, !P4 ;  /* 0x0000000d240d7207 */ /* 0x000fe40006000000 */
[----:B------:R-:W-:Y:S01]  /*11a0*/  ISETP.NE.AND P4, PT, R34, RZ, PT ;  /* 0x000000ff2200720c */ /* 0x000fe20003f85270 */
[----:B------:R-:W-:Y:S01]  /*11b0*/  IMAD R34, R40, 0x13, -R41 ;  /* 0x0000001328227824 */ /* 0x000fe200078e0a29 */
[----:B------:R-:W-:Y:S01]  /*11c0*/  P2R R33, PR, RZ, 0x20 ;  /* 0x00000020ff217803 */ /* 0x000fe20000000000 */
[----:B------:R-:W-:Y:S01]  /*11d0*/  IMAD.IADD R35, R36, 0x1, R35 ;  /* 0x0000000124237824 */ /* 0x000fe200078e0223 */
[----:B------:R-:W-:Y:S02]  /*11e0*/  LOP3.LUT P5, RZ, R0, 0x800, RZ, 0xc0, !PT ;  /* 0x0000080000ff7812 */ /* 0x000fe400078ac0ff */
[----:B------:R-:W-:Y:S01]  /*11f0*/  IADD3 R34, PT, PT, R34, 0x4, RZ ;  /* 0x0000000422227810 */ /* 0x000fe20007ffe0ff */
[----:B------:R-:W-:Y:S01]  /*1200*/  IMAD.IADD R41, R8, 0x1, R41 ;  /* 0x0000000108297824 */ /* 0x000fe200078e0229 */
[----:B------:R-:W-:-:S02]  /*1210*/  P2R R32, PR, RZ, 0x4 ;  /* 0x00000004ff207803 */ /* 0x000fc40000000000 */
[----:B------:R-:W-:Y:S02]  /*1220*/  LOP3.LUT P2, RZ, R0, 0x2, RZ, 0xc0, !PT ;  /* 0x0000000200ff7812 */ /* 0x000fe4000784c0ff */
[----:B------:R-:W-:Y:S01]  /*1230*/  SEL R34, R35, R34, !P5 ;  /* 0x0000002223227207 */ /* 0x000fe20006800000 */
[----:B------:R-:W-:Y:S01]  /*1240*/  IMAD.IADD R8, R8, 0x1, R35 ;  /* 0x0000000108087824 */ /* 0x000fe200078e0223 */
[----:B------:R-:W-:Y:S01]  /*1250*/  ISETP.NE.AND P5, PT, R33, RZ, PT ;  /* 0x000000ff2100720c */ /* 0x000fe20003fa5270 */
[----:B------:R-:W-:Y:S01]  /*1260*/  IMAD R33, R40, 0x13, -R41 ;  /* 0x0000001328217824 */ /* 0x000fe200078e0a29 */
[----:B------:R-:W-:-:S03]  /*1270*/  SEL R35, RZ, 0x1, P2 ;  /* 0x00000001ff237807 */ /* 0x000fc60001000000 */
[----:B------:R-:W-:Y:S01]  /*1280*/  VIADD R33, R33, 0x5 ;  /* 0x0000000521217836 */ /* 0x000fe20000000000 */
[----:B------:R-:W-:Y:S01]  /*1290*/  LOP3.LUT P6, RZ, R0, 0x1, RZ, 0xc0, !PT ;  /* 0x0000000100ff7812 */ /* 0x000fe200078cc0ff */
[----:B------:R-:W-:-:S03]  /*12a0*/  IMAD.IADD R41, R41, 0x1, R35 ;  /* 0x0000000129297824 */ /* 0x000fc600078e0223 */
[----:B------:R-:W-:Y:S01]  /*12b0*/  SEL R38, R8, R33, !P2 ;  /* 0x0000002108267207 */ /* 0x000fe20005000000 */
[----:B------:R-:W-:Y:S01]  /*12c0*/  IMAD R33, R40, 0x13, -R41 ;  /* 0x0000001328217824 */ /* 0x000fe200078e0a29 */
[----:B------:R-:W-:Y:S01]  /*12d0*/  SEL R36, RZ, 0x1, P6 ;  /* 0x00000001ff247807 */ /* 0x000fe20003000000 */
[----:B------:R-:W-:Y:S02]  /*12e0*/  IMAD.IADD R35, R8, 0x1, R35 ;  /* 0x0000000108237824 */ /* 0x000fe400078e0223 */
[----:B------:R-:W-:Y:S02]  /*12f0*/  VIADD R8, R33, 0x6 ;  /* 0x0000000621087836 */ /* 0x000fe40000000000 */
[--C-:B------:R-:W-:Y:S02]  /*1300*/  IMAD.IADD R41, R41, 0x1, R36.reuse ;  /* 0x0000000129297824 */ /* 0x100fe400078e0224 */
[C---:B------:R-:W-:Y:S01]  /*1310*/  IMAD.IADD R42, R35.reuse, 0x1, R36 ;  /* 0x00000001232a7824 */ /* 0x040fe200078e0224 */
[----:B------:R-:W-:Y:S01]  /*1320*/  SEL R8, R35, R8, !P6 ;  /* 0x0000000823087207 */ /* 0x000fe20007000000 */
[----:B------:R-:W-:Y:S01]  /*1330*/  IMAD R33, R40, 0x13, -R41 ;  /* 0x0000001328217824 */ /* 0x000fe200078e0a29 */
[----:B------:R-:W-:-:S03]  /*1340*/  SEL R35, RZ, 0x1, P5 ;  /* 0x00000001ff237807 */ /* 0x000fc60002800000 */
[----:B------:R-:W-:Y:S02]  /*1350*/  VIADD R33, R33, 0x7 ;  /* 0x0000000721217836 */ /* 0x000fe40000000000 */
[----:B------:R-:W-:-:S03]  /*1360*/  IMAD.IADD R41, R41, 0x1, R35 ;  /* 0x0000000129297824 */ /* 0x000fc600078e0223 */
[----:B------:R-:W-:Y:S01]  /*1370*/  SEL R36, R42, R33, !P5 ;  /* 0x000000212a247207 */ /* 0x000fe20006800000 */
[----:B------:R-:W-:Y:S02]  /*1380*/  IMAD R33, R40, 0x13, -R41 ;  /* 0x0000001328217824 */ /* 0x000fe400078e0a29 */
[----:B------:R-:W-:Y:S01]  /*1390*/  IMAD.IADD R42, R42, 0x1, R35 ;  /* 0x000000012a2a7824 */ /* 0x000fe200078e0223 */
[----:B------:R-:W-:Y:S01]  /*13a0*/  SEL R35, RZ, 0x1, P4 ;  /* 0x00000001ff237807 */ /* 0x000fe20002000000 */
[----:B------:R-:W-:-:S04]  /*13b0*/  VIADD R33, R33, 0x8 ;  /* 0x0000000821217836 */ /* 0x000fc80000000000 */
[----:B------:R-:W-:Y:S01]  /*13c0*/  IMAD.IADD R41, R41, 0x1, R35 ;  /* 0x0000000129297824 */ /* 0x000fe200078e0223 */
[----:B------:R-:W-:Y:S02]  /*13d0*/  SEL R37, R42, R33, !P4 ;  /* 0x000000212a257207 */ /* 0x000fe40006000000 */
[----:B------:R-:W-:Y:S01]  /*13e0*/  SEL R39, RZ, 0x1, P3 ;  /* 0x00000001ff277807 */ /* 0x000fe20001800000 */
[----:B------:R-:W-:Y:S02]  /*13f0*/  IMAD R33, R40, 0x13, -R41 ;  /* 0x0000001328217824 */ /* 0x000fe400078e0a29 */
[----:B------:R-:W-:Y:S02]  /*1400*/  IMAD.IADD R42, R42, 0x1, R35 ;  /* 0x000000012a2a7824 */ /* 0x000fe400078e0223 */
[----:B------:R-:W-:Y:S02]  /*1410*/  VIADD R33, R33, 0x9 ;  /* 0x0000000921217836 */ /* 0x000fe40000000000 */
[----:B------:R-:W-:-:S03]  /*1420*/  IMAD.IADD R41, R41, 0x1, R39 ;  /* 0x0000000129297824 */ /* 0x000fc600078e0227 */
[----:B------:R-:W-:Y:S01]  /*1430*/  SEL R35, R42, R33, !P3 ;  /* 0x000000212a237207 */ /* 0x000fe20005800000 */
[----:B------:R-:W-:Y:S01]  /*1440*/  IMAD R33, R40, 0x13, -R41 ;  /* 0x0000001328217824 */ /* 0x000fe200078e0a29 */
[----:B------:R-:W-:Y:S01]  /*1450*/  LOP3.LUT P2, RZ, R0, 0x400, RZ, 0xc0, !PT ;  /* 0x0000040000ff7812 */ /* 0x000fe2000784c0ff */
[----:B------:R-:W-:Y:S02]  /*1460*/  IMAD.IADD R39, R42, 0x1, R39 ;  /* 0x000000012a277824 */ /* 0x000fe400078e0227 */
[----:B------:R-:W-:Y:S02]  /*1470*/  VIADD R33, R33, 0xa ;  /* 0x0000000a21217836 */ /* 0x000fe40000000000 */
[----:B------:R-:W-:-:S03]  /*1480*/  IMAD.IADD R41, R22, 0x1, R41 ;  /* 0x0000000116297824 */ /* 0x000fc600078e0229 */
[----:B------:R-:W-:Y:S02]  /*1490*/  SEL R33, R39, R33, !P2 ;  /* 0x0000002127217207 */ /* 0x000fe40005000000 */
[----:B------:R-:W-:Y:S01]  /*14a0*/  ISETP.NE.AND P2, PT, R32, RZ, PT ;  /* 0x000000ff2000720c */ /* 0x000fe20003f45270 */
[--C-:B------:R-:W-:Y:S02]  /*14b0*/  IMAD R32, R40, 0x13, -R41.reuse ;  /* 0x0000001328207824 */ /* 0x100fe400078e0a29 */
[----:B------:R-:W-:Y:S01]  /*14c0*/  IMAD.IADD R41, R23, 0x1, R41 ;  /* 0x0000000117297824 */ /* 0x000fe200078e0229 */
[----:B------:R-:W-:Y:S01]  /*14d0*/  LOP3.LUT P3, RZ, R0, 0x200, RZ, 0xc0, !PT ;  /* 0x0000020000ff7812 */ /* 0x000fe2000786c0ff */
[----:B------:R-:W-:Y:S01]  /*14e0*/  IMAD.IADD R39, R22, 0x1, R39 ;  /* 0x0000000116277824 */ /* 0x000fe200078e0227 */
[----:B------:R-:W-:Y:S01]  /*14f0*/  IADD3 R22, PT, PT, R32, 0xb, RZ ;  /* 0x0000000b20167810 */ /* 0x000fe20007ffe0ff */
[----:B------:R-:W-:-:S03]  /*1500*/  IMAD R32, R40, 0x13, -R41 ;  /* 0x0000001328207824 */ /* 0x000fc600078e0a29 */
[----:B------:R-:W-:Y:S01]  /*1510*/  SEL R22, R39, R22, !P3 ;  /* 0x0000001627167207 */ /* 0x000fe20005800000 */
[----:B------:R-:W-:Y:S01]  /*1520*/  IMAD.IADD R39, R23, 0x1, R39 ;  /* 0x0000000117277824 */ /* 0x000fe200078e0227 */
[----:B------:R-:W-:Y:S01]  /*1530*/  LOP3.LUT P6, RZ, R0, 0x100, RZ, 0xc0, !PT ;  /* 0x0000010000ff7812 */ /* 0x000fe200078cc0ff */
[----:B------:R-:W-:Y:S02]  /*1540*/  VIADD R23, R32, 0xc ;  /* 0x0000000c20177836 */ /* 0x000fe40000000000 */
[----:B------:R-:W-:Y:S01]  /*1550*/  IMAD.IADD R41, R24, 0x1, R41 ;  /* 0x0000000118297824 */ /* 0x000fe200078e0229 */
[----:B------:R-:W-:Y:S02]  /*1560*/  LOP3.LUT P5, RZ, R0, 0x40, RZ, 0xc0, !PT ;  /* 0x0000004000ff7812 */ /* 0x000fe400078ac0ff */
[----:B------:R-:W-:Y:S01]  /*1570*/  SEL R23, R39, R23, !P6 ;  /* 0x0000001727177207 */ /* 0x000fe20007000000 */
[----:B------:R-:W-:Y:S01]  /*1580*/  IMAD.IADD R24, R24, 0x1, R39 ;  /* 0x0000000118187824 */ /* 0x000fe200078e0227 */
[----:B------:R-:W-:-:S02]  /*1590*/  LOP3.LUT P4, RZ, R0, 0x80, RZ, 0xc0, !PT ;  /* 0x0000008000ff7812 */ /* 0x000fc4000788c0ff */
[----:B------:R-:W-:Y:S01]  /*15a0*/  LOP3.LUT P6, RZ, R0, 0x20, RZ, 0xc0, !PT ;  /* 0x0000002000ff7812 */ /* 0x000fe200078cc0ff */
[--C-:B------:R-:W-:Y:S01]  /*15b0*/  IMAD R0, R40, 0x13, -R41.reuse ;  /* 0x0000001328007824 */ /* 0x100fe200078e0a29 */
[----:B------:R-:W-:Y:S01]  /*15c0*/  LEA R39, R14, UR4, 0x2 ;  /* 0x000000040e277c11 */ /* 0x000fe2000f8e10ff */
[----:B------:R-:W-:Y:S02]  /*15d0*/  IMAD.IADD R14, R25, 0x1, R41 ;  /* 0x00000001190e7824 */ /* 0x000fe400078e0229 */
[----:B------:R-:W-:Y:S02]  /*15e0*/  VIADD R41, R0, 0xd ;  /* 0x0000000d00297836 */ /* 0x000fe40000000000 */
[--C-:B------:R-:W-:Y:S01]  /*15f0*/  IMAD R42, R40, 0x13, -R14.reuse ;  /* 0x00000013282a7824 */ /* 0x100fe200078e0a0e */
[----:B------:R-:W-:Y:S01]  /*1600*/  SEL R32, RZ, 0x1, P2 ;  /* 0x00000001ff207807 */ /* 0x000fe20001000000 */
[----:B------:R-:W-:Y:S01]  /*1610*/  IMAD.IADD R43, R31, 0x1, R14 ;  /* 0x000000011f2b7824 */ /* 0x000fe200078e020e */
[----:B------:R-:W-:Y:S01]  /*1620*/  SEL R0, R24, R41, !P4 ;  /* 0x0000002918007207 */ /* 0x000fe20006000000 */
[----:B------:R-:W-:-:S02]  /*1630*/  IMAD.IADD R24, R25, 0x1, R24 ;  /* 0x0000000119187824 */ /* 0x000fc400078e0218 */
[----:B------:R-:W-:Y:S02]  /*1640*/  VIADD R14, R42, 0xe ;  /* 0x0000000e2a0e7836 */ /* 0x000fe40000000000 */
[----:B------:R-:W-:Y:S02]  /*1650*/  IMAD R41, R40, 0x13, -R43 ;  /* 0x0000001328297824 */ /* 0x000fe400078e0a2b */
[----:B------:R-:W-:Y:S01]  /*1660*/  IMAD.IADD R25, R43, 0x1, R32 ;  /* 0x000000012b197824 */ /* 0x000fe200078e0220 */
[----:B------:R-:W-:Y:S01]  /*1670*/  SEL R14, R24, R14, !P5 ;  /* 0x0000000e180e7207 */ /* 0x000fe20006800000 */
[----:B------:R-:W-:Y:S01]  /*1680*/  IMAD.IADD R31, R31, 0x1, R24 ;  /* 0x000000011f1f7824 */ /* 0x000fe200078e0218 */
[----:B------:R1:W-:Y:S01]  /*1690*/  STS [R39], R30 ;  /* 0x0000001e27007388 */ /* 0x0003e20000000800 */
[----:B------:R-:W-:Y:S02]  /*16a0*/  VIADD R24, R41, 0xf ;  /* 0x0000000f29187836 */ /* 0x000fe40000000000 */
[----:B------:R-:W-:-:S03]  /*16b0*/  IMAD.IADD R32, R31, 0x1, R32 ;  /* 0x000000011f207824 */ /* 0x000fc600078e0220 */
[----:B------:R-:W-:Y:S01]  /*16c0*/  SEL R24, R31, R24, !P2 ;  /* 0x000000181f187207 */ /* 0x000fe20005000000 */
[----:B-1----:R-:W-:Y:S01]  /*16d0*/  IMAD R39, R40, 0x13, -R25 ;  /* 0x0000001328277824 */ /* 0x002fe200078e0a19 */
[----:B------:R-:W-:Y:S02]  /*16e0*/  SEL R30, RZ, 0x1, P1 ;  /* 0x00000001ff1e7807 */ /* 0x000fe40000800000 */
[----:B------:R-:W-:Y:S01]  /*16f0*/  SEL R31, RZ, 0x1, P0 ;  /* 0x00000001ff1f7807 */ /* 0x000fe20000000000 */
[----:B------:R-:W-:Y:S02]  /*1700*/  VIADD R39, R39, 0x10 ;  /* 0x0000001027277836 */ /* 0x000fe40000000000 */
[----:B------:R-:W-:-:S03]  /*1710*/  IMAD.IADD R41, R25, 0x1, R30 ;  /* 0x0000000119297824 */ /* 0x000fc600078e021e */
[----:B------:R-:W-:Y:S01]  /*1720*/  SEL R25, R32, R39, !P1 ;  /* 0x0000002720197207 */ /* 0x000fe20004800000 */
[----:B------:R-:W-:Y:S01]  /*1730*/  IMAD.IADD R43, R41, 0x1, R31 ;  /* 0x00000001292b7824 */ /* 0x000fe200078e021f */
[C---:B------:R-:W-:Y:S01]  /*1740*/  ISETP.GE.AND P1, PT, R40.reuse, R15, PT ;  /* 0x0000000f2800720c */ /* 0x040fe20003f26270 */
[----:B------:R-:W-:Y:S02]  /*1750*/  IMAD R41, R40, 0x13, -R41 ;  /* 0x0000001328297824 */ /* 0x000fe400078e0a29 */
[----:B------:R-:W-:Y:S02]  /*1760*/  IMAD.IADD R39, R32, 0x1, R30 ;  /* 0x0000000120277824 */ /* 0x000fe400078e021e */
[----:B------:R-:W-:Y:S02]  /*1770*/  IMAD R43, R40, 0x13, -R43 ;  /* 0x00000013282b7824 */ /* 0x000fe400078e0a2b */
[----:B------:R-:W-:Y:S01]  /*1780*/  VIADD R32, R41, 0x11 ;  /* 0x0000001129207836 */ /* 0x000fe20000000000 */
[----:B------:R-:W-:Y:S01]  /*1790*/  LOP3.LUT R41, RZ, R40, RZ, 0x33, !PT ;  /* 0x00000028ff297212 */ /* 0x000fe200078e33ff */
[----:B------:R-:W-:Y:S01]  /*17a0*/  VIADD R30, R43, 0x12 ;  /* 0x000000122b1e7836 */ /* 0x000fe20000000000 */
[----:B------:R-:W-:-:S02]  /*17b0*/  @!P6 IADD3 R30, PT, PT, R39, R31, RZ ;  /* 0x0000001f271ee210 */ /* 0x000fc40007ffe0ff */
[----:B------:R-:W-:Y:S02]  /*17c0*/  SEL R32, R39, R32, !P0 ;  /* 0x0000002027207207 */ /* 0x000fe40004000000 */
[----:B------:R-:W-:Y:S01]  /*17d0*/  LEA R12, R12, UR4, 0x2 ;  /* 0x000000040c0c7c11 */ /* 0x000fe2000f8e10ff */
[----:B------:R-:W-:Y:S01]  /*17e0*/  IMAD.IADD R31, R40, 0x1, -R15 ;  /* 0x00000001281f7824 */ /* 0x000fe200078e0a0f */
[----:B------:R-:W-:Y:S01]  /*17f0*/  LEA R39, R6, UR4, 0x2 ;  /* 0x0000000406277c11 */ /* 0x000fe2000f8e10ff */
[----:B0-----:R-:W-:Y:S01]  /*1800*/  @!P1 VIADD R31, R41, UR5 ;  /* 0x00000005291f9c36 */ /* 0x001fe20008000000 */
[----:B------:R-:W-:Y:S02]  /*1810*/  LEA R13, R13, UR4, 0x2 ;  /* 0x000000040d0d7c11 */ /* 0x000fe4000f8e10ff */
[----:B------:R-:W-:Y:S01]  /*1820*/  LEA R34, R34, UR4, 0x2 ;  /* 0x0000000422227c11 */ /* 0x000fe2000f8e10ff */
[----:B------:R0:W-:Y:S01]  /*1830*/  STS [R12], R29 ;  /* 0x0000001d0c007388 */ /* 0x0001e20000000800 */
[----:B------:R-:W-:-:S02]  /*1840*/  LEA R41, R38, UR4, 0x2 ;  /* 0x0000000426297c11 */ /* 0x000fc4000f8e10ff */
[----:B------:R-:W-:Y:S01]  /*1850*/  LEA R8, R8, UR4, 0x2 ;  /* 0x0000000408087c11 */ /* 0x000fe2000f8e10ff */
[----:B------:R-:W-:Y:S01]  /*1860*/  STS [R39], R28 ;  /* 0x0000001c27007388 */ /* 0x000fe20000000800 */
[----:B------:R-:W-:Y:S02]  /*1870*/  LEA R36, R36, UR4, 0x2 ;  /* 0x0000000424247c11 */ /* 0x000fe4000f8e10ff */
[----:B------:R-:W-:Y:S01]  /*1880*/  LEA R6, R37, UR4, 0x2 ;  /* 0x0000000425067c11 */ /* 0x000fe2000f8e10ff */
[----:B------:R1:W-:Y:S01]  /*1890*/  STS [R13], R2 ;  /* 0x000000020d007388 */ /* 0x0003e20000000800 */
[----:B------:R-:W-:-:S03]  /*18a0*/  LEA R35, R35, UR4, 0x2 ;  /* 0x0000000423237c11 */ /* 0x000fc6000f8e10ff */
[----:B------:R-:W-:Y:S01]  /*18b0*/  STS [R34], R3 ;  /* 0x0000000322007388 */ /* 0x000fe20000000800 */
[----:B0-----:R-:W-:-:S03]  /*18c0*/  LEA R12, R23, UR4, 0x2 ;  /* 0x00000004170c7c11 */ /* 0x001fc6000f8e10ff */
[----:B------:R-:W-:Y:S01]  /*18d0*/  STS [R41], R4 ;  /* 0x0000000429007388 */ /* 0x000fe20000000800 */
[----:B-1----:R-:W-:-:S03]  /*18e0*/  LEA R2, R33, UR4, 0x2 ;  /* 0x0000000421027c11 */ /* 0x002fc6000f8e10ff */
[----:B------:R0:W-:Y:S01]  /*18f0*/  STS [R8], R5 ;  /* 0x0000000508007388 */ /* 0x0001e20000000800 */
[----:B------:R-:W-:Y:S02]  /*1900*/  LEA R13, R22, UR4, 0x2 ;  /* 0x00000004160d7c11 */ /* 0x000fe4000f8e10ff */
[----:B------:R-:W-:Y:S01]  /*1910*/  LEA R23, R0, UR4, 0x2 ;  /* 0x0000000400177c11 */ /* 0x000fe2000f8e10ff */
[----:B------:R1:W-:Y:S01]  /*1920*/  STS [R36], R7 ;  /* 0x0000000724007388 */ /* 0x0003e20000000800 */
[----:B------:R-:W-:-:S03]  /*1930*/  LEA R14, R14, UR4, 0x2 ;  /* 0x000000040e0e7c11 */ /* 0x000fc6000f8e10ff */
[----:B------:R-:W-:Y:S01]  /*1940*/  STS [R6], R9 ;  /* 0x0000000906007388 */ /* 0x000fe20000000800 */
[----:B------:R-:W-:Y:S02]  /*1950*/  LEA R0, R25, UR4, 0x2 ;  /* 0x0000000419007c11 */ /* 0x000fe4000f8e10ff */
[----:B0-----:R-:W-:Y:S01]  /*1960*/  LEA R5, R24, UR4, 0x2 ;  /* 0x0000000418057c11 */ /* 0x001fe2000f8e10ff */
[----:B------:R0:W-:Y:S01]  /*1970*/  STS [R35], R10 ;  /* 0x0000000a23007388 */ /* 0x0001e20000000800 */
[----:B------:R-:W-:-:S03]  /*1980*/  LEA R30, R30, UR4, 0x2 ;  /* 0x000000041e1e7c11 */ /* 0x000fc6000f8e10ff */
[----:B------:R2:W-:Y:S01]  /*1990*/  STS [R2], R11 ;  /* 0x0000000b02007388 */ /* 0x0005e20000000800 */
[----:B-1----:R-:W-:-:S03]  /*19a0*/  LEA R7, R32, UR4, 0x2 ;  /* 0x0000000420077c11 */ /* 0x002fc6000f8e10ff */
[----:B------:R-:W-:Y:S04]  /*19b0*/  STS [R13], R16 ;  /* 0x000000100d007388 */ /* 0x000fe80000000800 */
[----:B------:R1:W-:Y:S01]  /*19c0*/  STS [R12], R17 ;  /* 0x000000110c007388 */ /* 0x0003e20000000800 */
[C---:B------:R-:W-:Y:S01]  /*19d0*/  LEA R42, R40.reuse, UR4, 0x2 ;  /* 0x00000004282a7c11 */ /* 0x040fe2000f8e10ff */
[C---:B0-----:R-:W-:Y:S01]  /*19e0*/  VIADD R10, R40.reuse, 0x720 ;  /* 0x00000720280a7836 */ /* 0x041fe20000000000 */
[----:B--2---:R-:W0:Y:S01]  /*19f0*/  LDC.64 R2, c[0x0][0x390] ;  /* 0x0000e400ff027b82 */ /* 0x004e220000000a00 */
[----:B------:R-:W-:Y:S04]  /*1a00*/  STS [R23], R18 ;  /* 0x0000001217007388 */ /* 0x000fe80000000800 */
[----:B------:R2:W-:Y:S04]  /*1a10*/  STS [R14], R19 ;  /* 0x000000130e007388 */ /* 0x0005e80000000800 */
[----:B------:R-:W-:Y:S04]  /*1a20*/  STS [R5], R20 ;  /* 0x0000001405007388 */ /* 0x000fe80000000800 */
[----:B------:R-:W-:Y:S04]  /*1a30*/  STS [R0], R21 ;  /* 0x0000001500007388 */ /* 0x000fe80000000800 */
[----:B------:R3:W-:Y:S04]  /*1a40*/  STS [R7], R26 ;  /* 0x0000001a07007388 */ /* 0x0007e80000000800 */
[----:B------:R4:W-:Y:S01]  /*1a50*/  STS [R30], R27 ;  /* 0x0000001b1e007388 */ /* 0x0009e20000000800 */
[----:B------:R-:W-:Y:S01]  /*1a60*/  BAR.SYNC.DEFER_BLOCKING 0x0 ;  /* 0x0000000000007b1d */ /* 0x000fe20000010000 */
[----:B------:R-:W-:-:S02]  /*1a70*/  VIADD R6, R40, 0x260 ;  /* 0x0000026028067836 */ /* 0x000fc40000000000 */
[----:B------:R-:W-:Y:S01]  /*1a80*/  VIADD R8, R40, 0x4c0 ;  /* 0x000004c028087836 */ /* 0x000fe20000000000 */
[-C--:B------:R-:W-:Y:S01]  /*1a90*/  ISETP.GE.AND P2, PT, R10, R15.reuse, PT ;  /* 0x0000000f0a00720c */ /* 0x080fe20003f46270 */
[----:B-1----:R-:W-:Y:S01]  /*1aa0*/  VIADD R12, R40, 0x980 ;  /* 0x00000980280c7836 */ /* 0x002fe20000000000 */
[-C--:B------:R-:W-:Y:S01]  /*1ab0*/  ISETP.GE.AND P4, PT, R6, R15.reuse, PT ;  /* 0x0000000f0600720c */ /* 0x080fe20003f86270 */
[----:B--2---:R-:W-:Y:S01]  /*1ac0*/  VIADD R14, R40, 0xbe0 ;  /* 0x00000be0280e7836 */ /* 0x004fe20000000000 */
[-C--:B------:R-:W-:Y:S01]  /*1ad0*/  ISETP.GE.AND P3, PT, R8, R15.reuse, PT ;  /* 0x0000000f0800720c */ /* 0x080fe20003f66270 */
[----:B------:R-:W-:Y:S01]  /*1ae0*/  VIADD R18, R40, 0xe40 ;  /* 0x00000e4028127836 */ /* 0x000fe20000000000 */
[-C--:B------:R-:W-:Y:S02]  /*1af0*/  ISETP.GE.AND P1, PT, R12, R15.reuse, PT ;  /* 0x0000000f0c00720c */ /* 0x080fe40003f26270 */
[-C--:B------:R-:W-:Y:S01]  /*1b00*/  ISETP.GE.AND P0, PT, R14, R15.reuse, PT ;  /* 0x0000000f0e00720c */ /* 0x080fe20003f06270 */
[----:B------:R-:W1:Y:S04]  /*1b10*/  LDS R27, [R42] ;  /* 0x000000002a1b7984 */ /* 0x000e680000000800 */
[----:B------:R-:W2:Y:S01]  /*1b20*/  LDS R29, [R42+0x980] ;  /* 0x000980002a1d7984 */ /* 0x000ea20000000800 */
[C---:B------:R-:W-:Y:S01]  /*1b30*/  IADD3 R16, PT, PT, -R40.reuse, UR5, RZ ;  /* 0x0000000528107c10 */ /* 0x040fe2000fffe1ff */
[----:B------:R-:W-:Y:S01]  /*1b40*/  VIADD R32, R40, 0x17c0 ;  /* 0x000017c028207836 */ /* 0x000fe20000000000 */
[----:B------:R-:W-:Y:S01]  /*1b50*/  ISETP.GE.AND P6, PT, R18, R15, PT ;  /* 0x0000000f1200720c */ /* 0x000fe20003fc6270 */
[----:B------:R-:W-:-:S02]  /*1b60*/  VIADD R24, R40, 0x1300 ;  /* 0x0000130028187836 */ /* 0x000fc40000000000 */
[----:B---3--:R-:W-:Y:S02]  /*1b70*/  VIADD R26, R40, 0x1560 ;  /* 0x00001560281a7836 */ /* 0x008fe40000000000 */
[--C-:B------:R-:W-:Y:S01]  /*1b80*/  IMAD.IADD R20, R10, 0x1, -R15.reuse ;  /* 0x000000010a147824 */ /* 0x100fe200078e0a0f */
[----:B------:R-:W-:Y:S01]  /*1b90*/  IADD3 R19, PT, PT, -R15, R6, RZ ;  /* 0x000000060f137210 */ /* 0x000fe20007ffe1ff */
[----:B------:R-:W-:Y:S01]  /*1ba0*/  @!P2 VIADD R20, R16, 0xfffff8df ;  /* 0xfffff8df1014a836 */ /* 0x000fe20000000000 */
[-C--:B------:R-:W-:Y:S01]  /*1bb0*/  ISETP.GE.AND P2, PT, R32, R15.reuse, PT ;  /* 0x0000000f2000720c */ /* 0x080fe20003f46270 */
[----:B------:R-:W-:Y:S01]  /*1bc0*/  IMAD.IADD R9, R8, 0x1, -R15 ;  /* 0x0000000108097824 */ /* 0x000fe200078e0a0f */
[----:B------:R-:W-:Y:S01]  /*1bd0*/  LDS R45, [R42+0x5580] ;  /* 0x005580002a2d7984 */ /* 0x000fe20000000800 */
[----:B------:R-:W-:Y:S02]  /*1be0*/  VIADD R34, R40, 0x1a20 ;  /* 0x00001a2028227836 */ /* 0x000fe40000000000 */
[----:B------:R-:W-:Y:S01]  /*1bf0*/  @!P4 VIADD R19, R16, 0xfffffd9f ;  /* 0xfffffd9f1013c836 */ /* 0x000fe20000000000 */
[-C--:B------:R-:W-:Y:S01]  /*1c00*/  ISETP.GE.AND P4, PT, R24, R15.reuse, PT ;  /* 0x0000000f1800720c */ /* 0x080fe20003f86270 */
[----:B------:R-:W-:Y:S01]  /*1c10*/  @!P3 VIADD R9, R16, 0xfffffb3f ;  /* 0xfffffb3f1009b836 */ /* 0x000fe20000000000 */
[----:B------:R-:W-:Y:S01]  /*1c20*/  ISETP.GE.AND P3, PT, R26, R15, PT ;  /* 0x0000000f1a00720c */ /* 0x000fe20003f66270 */
[C---:B------:R-:W-:Y:S01]  /*1c30*/  VIADD R36, R40.reuse, 0x1c80 ;  /* 0x00001c8028247836 */ /* 0x040fe20000000000 */
[----:B------:R-:W-:Y:S01]  /*1c40*/  LDS R43, [R42+0x5f00] ;  /* 0x005f00002a2b7984 */ /* 0x000fe20000000800 */
[----:B------:R-:W-:-:S02]  /*1c50*/  VIADD R38, R40, 0x1ee0 ;  /* 0x00001ee028267836 */ /* 0x000fc40000000000 */
[C---:B------:R-:W-:Y:S01]  /*1c60*/  VIADD R22, R40.reuse, 0x10a0 ;  /* 0x000010a028167836 */ /* 0x040fe20000000000 */
[----:B------:R-:W-:Y:S01]  /*1c70*/  LDS R41, [R42+0x6880] ;  /* 0x006880002a297984 */ /* 0x000fe20000000800 */
[C---:B------:R-:W-:Y:S02]  /*1c80*/  VIADD R44, R40.reuse, 0x2140 ;  /* 0x00002140282c7836 */ /* 0x040fe40000000000 */
[C---:B------:R-:W-:Y:S01]  /*1c90*/  VIADD R5, R40.reuse, 0x23a0 ;  /* 0x000023a028057836 */ /* 0x040fe20000000000 */
[----:B------:R-:W-:Y:S01]  /*1ca0*/  LDS R39, [R42+0x7200] ;  /* 0x007200002a277984 */ /* 0x000fe20000000800 */
[C---:B------:R-:W-:Y:S02]  /*1cb0*/  VIADD R4, R40.reuse, 0x2600 ;  /* 0x0000260028047836 */ /* 0x040fe40000000000 */
[C---:B------:R-:W-:Y:S01]  /*1cc0*/  VIADD R0, R40.reuse, 0x2860 ;  /* 0x0000286028007836 */ /* 0x040fe20000000000 */
[----:B------:R-:W-:Y:S01]  /*1cd0*/  LDS R37, [R42+0x7b80] ;  /* 0x007b80002a257984 */ /* 0x000fe20000000800 */
[----:B------:R-:W-:-:S02]  /*1ce0*/  VIADD R28, R40, 0x2ac0 ;  /* 0x00002ac0281c7836 */ /* 0x000fc40000000000 */
[--C-:B------:R-:W-:Y:S01]  /*1cf0*/  IMAD.IADD R21, R12, 0x1, -R15.reuse ;  /* 0x000000010c157824 */ /* 0x100fe200078e0a0f */
[----:B------:R-:W3:Y:S01]  /*1d00*/  LDS R40, [R42+0x1300] ;  /* 0x001300002a287984 */ /* 0x000ee20000000800 */
[--C-:B------:R-:W-:Y:S02]  /*1d10*/  IMAD.IADD R6, R14, 0x1, -R15.reuse ;  /* 0x000000010e067824 */ /* 0x100fe400078e0a0f */
[--C-:B------:R-:W-:Y:S01]  /*1d20*/  IMAD.IADD R11, R32, 0x1, -R15.reuse ;  /* 0x00000001200b7824 */ /* 0x100fe200078e0a0f */
[----:B------:R-:W-:Y:S01]  /*1d30*/  LDS R35, [R42+0x8500] ;  /* 0x008500002a237984 */ /* 0x000fe20000000800 */
[----:B------:R-:W-:Y:S01]  /*1d40*/  @!P1 VIADD R21, R16, 0xfffff67f ;  /* 0xfffff67f10159836 */ /* 0x000fe20000000000 */
[----:B------:R-:W-:Y:S01]  /*1d50*/  ISETP.GE.AND P1, PT, R34, R15, PT ;  /* 0x0000000f2200720c */ /* 0x000fe20003f26270 */
[--C-:B------:R-:W-:Y:S01]  /*1d60*/  IMAD.IADD R7, R18, 0x1, -R15.reuse ;  /* 0x0000000112077824 */ /* 0x100fe200078e0a0f */
[----:B------:R-:W5:Y:S01]  /*1d70*/  LDS R32, [R42+0x1c80] ;  /* 0x001c80002a207984 */ /* 0x000f620000000800 */
[----:B------:R-:W-:-:S02]  /*1d80*/  IMAD.IADD R13, R34, 0x1, -R15 ;  /* 0x00000001220d7824 */ /* 0x000fc400078e0a0f */
[----:B------:R-:W-:Y:S01]  /*1d90*/  @!P0 VIADD R6, R16, 0xfffff41f ;  /* 0xfffff41f10068836 */ /* 0x000fe20000000000 */
[CC--:B------:R-:W-:Y:S01]  /*1da0*/  ISETP.GE.AND P0, PT, R36.reuse, R15.reuse, PT ;  /* 0x0000000f2400720c */ /* 0x0c0fe20003f06270 */
[--C-:B------:R-:W-:Y:S01]  /*1db0*/  IMAD.IADD R14, R36, 0x1, -R15.reuse ;  /* 0x00000001240e7824 */ /* 0x100fe200078e0a0f */
[----:B------:R-:W5:Y:S01]  /*1dc0*/  LDS R34, [R42+0x2600] ;  /* 0x002600002a227984 */ /* 0x000f620000000800 */
[----:B------:R-:W-:Y:S01]  /*1dd0*/  @!P6 VIADD R7, R16, 0xfffff1bf ;  /* 0xfffff1bf1007e836 */ /* 0x000fe20000000000 */
[C---:B------:R-:W-:Y:S01]  /*1de0*/  ISETP.GE.AND P6, PT, R38.reuse, R15, PT ;  /* 0x0000000f2600720c */ /* 0x040fe20003fc6270 */
[--C-:B------:R-:W-:Y:S01]  /*1df0*/  IMAD.IADD R17, R38, 0x1, -R15.reuse ;  /* 0x0000000126117824 */ /* 0x100fe200078e0a0f */
[----:B------:R-:W5:Y:S04]  /*1e00*/  LDS R36, [R42+0x2f80] ;  /* 0x002f80002a247984 */ /* 0x000f680000000800 */
[----:B------:R-:W5:Y:S01]  /*1e10*/  LDS R38, [R42+0x3900] ;  /* 0x003900002a267984 */ /* 0x000f620000000800 */
[----:B------:R-:W-:-:S02]  /*1e20*/  IMAD.IADD R10, R26, 0x1, -R15 ;  /* 0x000000011a0a7824 */ /* 0x000fc400078e0a0f */
[----:B------:R-:W-:Y:S01]  /*1e30*/  @!P2 VIADD R11, R16, 0xffffe83f ;  /* 0xffffe83f100ba836 */ /* 0x000fe20000000000 */
[-C--:B------:R-:W-:Y:S01]  /*1e40*/  ISETP.GE.AND P2, PT, R0, R15.reuse, PT ;  /* 0x0000000f0000720c */ /* 0x080fe20003f46270 */
[--C-:B------:R-:W-:Y:S01]  /*1e50*/  IMAD.IADD R12, R24, 0x1, -R15.reuse ;  /* 0x00000001180c7824 */ /* 0x100fe200078e0a0f */
[----:B------:R-:W5:Y:S01]  /*1e60*/  LDS R26, [R42+0x4280] ;  /* 0x004280002a1a7984 */ /* 0x000f620000000800 */
[--C-:B------:R-:W-:Y:S01]  /*1e70*/  IMAD.IADD R25, R0, 0x1, -R15.reuse ;  /* 0x0000000100197824 */ /* 0x100fe200078e0a0f */
[CC--:B------:R-:W-:Y:S01]  /*1e80*/  ISETP.GE.AND P5, PT, R22.reuse, R15.reuse, PT ;  /* 0x0000000f1600720c */ /* 0x0c0fe20003fa6270 */
[--C-:B----4-:R-:W-:Y:S01]  /*1e90*/  IMAD.IADD R30, R22, 0x1, -R15.reuse ;  /* 0x00000001161e7824 */ /* 0x110fe200078e0a0f */
[C---:B------:R-:W-:Y:S01]  /*1ea0*/  @!P4 IADD3 R12, PT, PT, R16.reuse, -0x1301, RZ ;  /* 0xffffecff100cc810 */ /* 0x040fe20007ffe0ff */
[----:B------:R-:W-:Y:S01]  /*1eb0*/  @!P3 VIADD R10, R16, 0xffffea9f ;  /* 0xffffea9f100ab836 */ /* 0x000fe20000000000 */
[----:B------:R-:W4:Y:S01]  /*1ec0*/  LDS R0, [R42+0x4c00] ;  /* 0x004c00002a007984 */ /* 0x000f220000000800 */
[CC--:B------:R-:W-:Y:S01]  /*1ed0*/  ISETP.GE.AND P4, PT, R5.reuse, R15.reuse, PT ;  /* 0x0000000f0500720c */ /* 0x0c0fe20003f86270 */
[--C-:B------:R-:W-:Y:S01]  /*1ee0*/  IMAD.IADD R22, R5, 0x1, -R15.reuse ;  /* 0x0000000105167824 */ /* 0x100fe200078e0a0f */
[C---:B------:R-:W-:Y:S01]  /*1ef0*/  ISETP.GE.AND P3, PT, R4.reuse, R15, PT ;  /* 0x0000000f0400720c */ /* 0x040fe20003f66270 */
[----:B------:R-:W-:Y:S01]  /*1f00*/  IMAD.IADD R23, R4, 0x1, -R15 ;  /* 0x0000000104177824 */ /* 0x000fe200078e0a0f */
[----:B------:R-:W4:Y:S01]  /*1f10*/  LDS R33, [R42+0x8e80] ;  /* 0x008e80002a217984 */ /* 0x000f220000000800 */
[----:B0-----:R-:W-:-:S03]  /*1f20*/  IMAD.WIDE R4, R31, 0x4, R2 ;  /* 0x000000041f047825 */ /* 0x001fc600078e0202 */
[----:B------:R-:W0:Y:S01]  /*1f30*/  LDS R31, [R42+0x9800] ;  /* 0x009800002a1f7984 */ /* 0x000e220000000800 */
[----:B------:R-:W-:-:S03]  /*1f40*/  IMAD.WIDE R18, R19, 0x4, R2 ;  /* 0x0000000413127825 */ /* 0x000fc600078e0202 */
[----:B-1----:R-:W-:Y:S04]  /*1f50*/  STG.E desc[UR8][R4.64], R27 ;  /* 0x0000001b04007986 */ /* 0x002fe8000c101908 */
[----:B--2---:R1:W-:Y:S04]  /*1f60*/  STG.E desc[UR8][R18.64], R29 ;  /* 0x0000001d12007986 */ /* 0x0043e8000c101908 */
[----:B------:R-:W2:Y:S04]  /*1f70*/  LDS R29, [R42+0xa180] ;  /* 0x00a180002a1d7984 */ /* 0x000ea80000000800 */
[----:B------:R-:W2:Y:S01]  /*1f80*/  LDS R27, [R42+0xab00] ;  /* 0x00ab00002a1b7984 */ /* 0x000ea20000000800 */
[----:B------:R-:W-:Y:S01]  /*1f90*/  @!P5 VIADD R30, R16, 0xffffef5f ;  /* 0xffffef5f101ed836 */ /* 0x000fe20000000000 */
[-C--:B------:R-:W-:Y:S01]  /*1fa0*/  ISETP.GE.AND P5, PT, R44, R15.reuse, PT ;  /* 0x0000000f2c00720c */ /* 0x080fe20003fa6270 */
[----:B------:R-:W-:Y:S01]  /*1fb0*/  @!P1 VIADD R13, R16, 0xffffe5df ;  /* 0xffffe5df100d9836 */ /* 0x000fe20000000000 */
[----:B------:R-:W-:Y:S01]  /*1fc0*/  ISETP.GE.AND P1, PT, R28, R15, PT ;  /* 0x0000000f1c00720c */ /* 0x000fe20003f26270 */
[----:B------:R-:W-:-:S04]  /*1fd0*/  IMAD.WIDE R8, R9, 0x4, R2 ;  /* 0x0000000409087825 */ /* 0x000fc800078e0202 */
[--C-:B-1----:R-:W-:Y:S01]  /*1fe0*/  IMAD.WIDE R18, R20, 0x4, R2.reuse ;  /* 0x0000000414127825 */ /* 0x102fe200078e0202 */
[----:B---3--:R1:W-:Y:S03]  /*1ff0*/  STG.E desc[UR8][R8.64], R40 ;  /* 0x0000002808007986 */ /* 0x0083e6000c101908 */
[--C-:B------:R-:W-:Y:S01]  /*2000*/  IMAD.WIDE R20, R21, 0x4, R2.reuse ;  /* 0x0000000415147825 */ /* 0x100fe200078e0202 */
[----:B-----5:R-:W-:Y:S03]  /*2010*/  STG.E desc[UR8][R18.64], R32 ;  /* 0x0000002012007986 */ /* 0x020fe6000c101908 */
[--C-:B------:R-:W-:Y:S01]  /*2020*/  IMAD.WIDE R4, R6, 0x4, R2.reuse ;  /* 0x0000000406047825 */ /* 0x100fe200078e0202 */
[----:B------:R-:W-:Y:S03]  /*2030*/  STG.E desc[UR8][R20.64], R34 ;  /* 0x0000002214007986 */ /* 0x000fe6000c101908 */
[----:B------:R-:W-:Y:S01]  /*2040*/  IMAD.WIDE R6, R7, 0x4, R2 ;  /* 0x0000000407067825 */ /* 0x000fe200078e0202 */
[----:B------:R3:W-:Y:S03]  /*2050*/  STG.E desc[UR8][R4.64], R36 ;  /* 0x0000002404007986 */ /* 0x0007e6000c101908 */
[----:B------:R-:W-:Y:S01]  /*2060*/  @!P0 VIADD R14, R16, 0xffffe37f ;  /* 0xffffe37f100e8836 */ /* 0x000fe20000000000 */
[----:B------:R5:W-:Y:S01]  /*2070*/  STG.E desc[UR8][R6.64], R38 ;  /* 0x0000002606007986 */ /* 0x000be2000c101908 */
[----:B------:R-:W-:-:S02]  /*2080*/  IMAD.IADD R24, R44, 0x1, -R15 ;  /* 0x000000012c187824 */ /* 0x000fc400078e0a0f */
[----:B------:R-:W-:Y:S02]  /*2090*/  @!P6 VIADD R17, R16, 0xffffe11f ;  /* 0xffffe11f1011e836 */ /* 0x000fe40000000000 */
[----:B-1----:R-:W-:-:S04]  /*20a0*/  IMAD.WIDE R8, R10, 0x4, R2 ;  /* 0x000000040a087825 */ /* 0x002fc800078e0202 */
[----:B---3--:R-:W-:-:S04]  /*20b0*/  IMAD.WIDE R4, R30, 0x4, R2 ;  /* 0x000000041e047825 */ /* 0x008fc800078e0202 */
[--C-:B-----5:R-:W-:Y:S01]  /*20c0*/  IMAD.WIDE R6, R12, 0x4, R2.reuse ;  /* 0x000000040c067825 */ /* 0x120fe200078e0202 */
[----:B------:R-:W-:Y:S03]  /*20d0*/  STG.E desc[UR8][R4.64], R26 ;  /* 0x0000001a04007986 */ /* 0x000fe6000c101908 */
[----:B------:R-:W-:Y:S02]  /*20e0*/  @!P5 VIADD R24, R16, 0xffffdebf ;  /* 0xffffdebf1018d836 */ /* 0x000fe40000000000 */
[----:B------:R-:W-:Y:S01]  /*20f0*/  IMAD.WIDE R10, R11, 0x4, R2 ;  /* 0x000000040b0a7825 */ /* 0x000fe200078e0202 */
[----:B----4-:R-:W-:Y:S03]  /*2100*/  STG.E desc[UR8][R6.64], R0 ;  /* 0x0000000006007986 */ /* 0x010fe6000c101908 */
[----:B------:R-:W-:-:S02]  /*2110*/  IMAD.IADD R28, R28, 0x1, -R15 ;  /* 0x000000011c1c7824 */ /* 0x000fc400078e0a0f */
[C---:B------:R-:W-:Y:S02]  /*2120*/  @!P4 VIADD R22, R16.reuse, 0xffffdc5f ;  /* 0xffffdc5f1016c836 */ /* 0x040fe40000000000 */
[----:B------:R-:W-:Y:S01]  /*2130*/  IMAD.WIDE R12, R13, 0x4, R2 ;  /* 0x000000040d0c7825 */ /* 0x000fe200078e0202 */
[----:B------:R-:W-:Y:S03]  /*2140*/  STG.E desc[UR8][R8.64], R45 ;  /* 0x0000002d08007986 */ /* 0x000fe6000c101908 */
[C---:B------:R-:W-:Y:S02]  /*2150*/  @!P3 VIADD R23, R16.reuse, 0xffffd9ff ;  /* 0xffffd9ff1017b836 */ /* 0x040fe40000000000 */
[C---:B------:R-:W-:Y:S02]  /*2160*/  @!P2 VIADD R25, R16.reuse, 0xffffd79f ;  /* 0xffffd79f1019a836 */ /* 0x040fe40000000000 */
[----:B------:R-:W-:-:S02]  /*2170*/  @!P1 VIADD R28, R16, 0xffffd53f ;  /* 0xffffd53f101c9836 */ /* 0x000fc40000000000 */
[--C-:B------:R-:W-:Y:S01]  /*2180*/  IMAD.WIDE R14, R14, 0x4, R2.reuse ;  /* 0x000000040e0e7825 */ /* 0x100fe200078e0202 */
[----:B------:R-:W-:Y:S03]  /*2190*/  STG.E desc[UR8][R10.64], R43 ;  /* 0x0000002b0a007986 */ /* 0x000fe6000c101908 */
        /* <DEDUP_REMOVED lines=10> */
[----:B------:R-:W-:Y:S01]  /*2240*/  IMAD.WIDE R2, R28, 0x4, R2 ;  /* 0x000000041c027825 */ /* 0x000fe200078e0202 */
[----:B0-----:R-:W-:Y:S04]  /*2250*/  STG.E desc[UR8][R22.64], R31 ;  /* 0x0000001f16007986 */ /* 0x001fe8000c101908 */
[----:B--2---:R-:W-:Y:S04]  /*2260*/  STG.E desc[UR8][R24.64], R29 ;  /* 0x0000001d18007986 */ /* 0x004fe8000c101908 */
[----:B------:R-:W-:Y:S01]  /*2270*/  STG.E desc[UR8][R2.64], R27 ;  /* 0x0000001b02007986 */ /* 0x000fe2000c101908 */
[----:B------:R-:W-:Y:S05]  /*2280*/  EXIT ;  /* 0x000000000000794d */ /* 0x000fea0003800000 */
.L_x_377:
[----:B------:R-:W0:Y:S01]  /*2290*/  S2R R42, SR_TID.X ;  /* 0x00000000002a7919 */ /* 0x000e220000002100 */
[----:B------:R-:W1:Y:S01]  /*22a0*/  LDCU.64 UR4, c[0x0][0x380] ;  /* 0x00007000ff0477ac */ /* 0x000e620008000a00 */
[C---:B0-----:R-:W-:Y:S02]  /*22b0*/  LOP3.LUT R2, R42.reuse, 0x1f, RZ, 0xc0, !PT ;  /* 0x0000001f2a027812 */ /* 0x041fe400078ec0ff */
[----:B------:R-:W-:-:S05]  /*22c0*/  LOP3.LUT R3, R42, 0x3e0, RZ, 0xc0, !PT ;  /* 0x000003e02a037812 */ /* 0x000fca00078ec0ff */
[----:B------:R-:W-:-:S05]  /*22d0*/  IMAD R3, R3, 0x13, R2 ;  /* 0x0000001303037824 */ /* 0x000fca00078e0202 */
[----:B------:R-:W-:-:S04]  /*22e0*/  IADD3 R3, P0, PT, R0, R3, RZ ;  /* 0x0000000300037210 */ /* 0x000fc80007f1e0ff */
[----:B------:R-:W-:Y:S02]  /*22f0*/  LEA.HI.X.SX32 R4, R0, RZ, 0x1, P0 ;  /* 0x000000ff00047211 */ /* 0x000fe400000f0eff */
[----:B-1----:R-:W-:-:S04]  /*2300*/  LEA R2, P0, R3, UR4, 0x2 ;  /* 0x0000000403027c11 */ /* 0x002fc8000f8010ff */
[----:B------:R-:W-:-:S05]  /*2310*/  LEA.HI.X R3, R3, UR5, R4, 0x2, P0 ;  /* 0x0000000503037c11 */ /* 0x000fca00080f1404 */
        /* <DEDUP_REMOVED lines=18> */
[----:B------:R0:W5:Y:S01]  /*2440*/  LDG.E R22, desc[UR8][R2.64+0x900] ;  /* 0x0009000802167981 */ /* 0x000162000c1e1900 */
[----:B------:R-:W1:Y:S01]  /*2450*/  S2R R43, SR_LANEID ;  /* 0x00000000002b7919 */ /* 0x000e620000000000 */
[----:B------:R-:W0:Y:S01]  /*2460*/  S2UR UR5, SR_CgaCtaId ;  /* 0x00000000000579c3 */ /* 0x000e220000008800 */
[----:B------:R-:W-:Y:S01]  /*2470*/  SHF.R.U32.HI R30, RZ, 0x5, R42 ;  /* 0x00000005ff1e7819 */ /* 0x000fe2000001162a */
[----:B------:R-:W-:-:S02]  /*2480*/  UMOV UR4, 0x400 ;  /* 0x0000040000047882 */ /* 0x000fc40000000000 */
[----:B0-----:R-:W-:Y:S01]  /*2490*/  ULEA UR4, UR5, UR4, 0x18 ;  /* 0x0000000405047291 */ /* 0x001fe2000f8ec0ff */
[----:B------:R-:W0:Y:S01]  /*24a0*/  LDCU UR5, c[0x0][0x3a8] ;  /* 0x00007500ff0577ac */ /* 0x000e220008000800 */
[----:B-1----:R-:W-:-:S05]  /*24b0*/  IMAD R23, R30, 0x260, R43 ;  /* 0x000002601e177824 */ /* 0x002fca00078e022b */
[----:B------:R-:W-:Y:S01]  /*24c0*/  LEA R23, R23, UR4, 0x2 ;  /* 0x0000000417177c11 */ /* 0x000fe2000f8e10ff */
[----:B------:R-:W-:-:S04]  /*24d0*/  IMAD.MOV.U32 R3, RZ, RZ, 0x2 ;  /* 0x00000002ff037424 */ /* 0x000fc800078e00ff */
[----:B--2---:R1:W-:Y:S04]  /*24e0*/  STS [R23+0x300], R10 ;  /* 0x0003000a17007388 */ /* 0x0043e80000000800 */
[----:B---3--:R-:W-:Y:S01]  /*24f0*/  STS [R23], R4 ;  /* 0x0000000417007388 */ /* 0x008fe20000000800 */
[----:B-1----:R-:W-:-:S03]  /*2500*/  IMAD R10, R43, 0x48, R23 ;  /* 0x000000482b0a7824 */ /* 0x002fc600078e0217 */
        /* <DEDUP_REMOVED lines=18> */
[----:B------:R-:W0:Y:S04]  /*2630*/  LDS R28, [R10] ;  /* 0x000000000a1c7984 */ /* 0x000e280000000800 */
[----:B------:R-:W1:Y:S04]  /*2640*/  LDS R37, [R10+0x4] ;  /* 0x000004000a257984 */ /* 0x000e680000000800 */
[----:B------:R-:W2:Y:S04]  /*2650*/  LDS R27, [R10+0x8] ;  /* 0x000008000a1b7984 */ /* 0x000ea80000000800 */
[----:B------:R-:W3:Y:S04]  /*2660*/  LDS R26, [R10+0xc] ;  /* 0x00000c000a1a7984 */ /* 0x000ee80000000800 */
[----:B------:R-:W4:Y:S04]  /*2670*/  LDS R25, [R10+0x10] ;  /* 0x000010000a197984 */ /* 0x000f280000000800 */
[----:B------:R-:W5:Y:S04]  /*2680*/  LDS R24, [R10+0x14] ;  /* 0x000014000a187984 */ /* 0x000f680000000800 */
[----:B------:R-:W5:Y:S04]  /*2690*/  LDS R23, [R10+0x18] ;  /* 0x000018000a177984 */ /* 0x000f680000000800 */
[----:B------:R-:W5:Y:S04]  /*26a0*/  LDS R22, [R10+0x1c] ;  /* 0x00001c000a167984 */ /* 0x000f680000000800 */
[----:B------:R-:W5:Y:S04]  /*26b0*/  LDS R21, [R10+0x20] ;  /* 0x000020000a157984 */ /* 0x000f680000000800 */
[----:B------:R-:W5:Y:S01]  /*26c0*/  LDS R20, [R10+0x24] ;  /* 0x000024000a147984 */ /* 0x000f620000000800 */
[----:B0-----:R-:W-:-:S03]  /*26d0*/  ISETP.GE.AND P0, PT, R28, UR5, PT ;  /* 0x000000051c007c0c */ /* 0x001fc6000bf06270 */
[----:B------:R-:W0:Y:S01]  /*26e0*/  LDS R7, [R10+0x28] ;  /* 0x000028000a077984 */ /* 0x000e220000000800 */
[----:B-1----:R-:W-:-:S03]  /*26f0*/  ISETP.GE.AND P1, PT, R37, UR5, PT ;  /* 0x0000000525007c0c */ /* 0x002fc6000bf26270 */
[----:B------:R-:W1:Y:S01]  /*2700*/  LDS R6, [R10+0x2c] ;  /* 0x00002c000a067984 */ /* 0x000e620000000800 */
[----:B--2---:R-:W-:-:S03]  /*2710*/  ISETP.GE.AND P2, PT, R27, UR5, PT ;  /* 0x000000051b007c0c */ /* 0x004fc6000bf46270 */
[----:B------:R-:W2:Y:S01]  /*2720*/  LDS R5, [R10+0x30] ;  /* 0x000030000a057984 */ /* 0x000ea20000000800 */
[----:B------:R-:W-:Y:S01]  /*2730*/  SEL R2, RZ, 0x1, P0 ;  /* 0x00000001ff027807 */ /* 0x000fe20000000000 */
[----:B------:R-:W-:Y:S01]  /*2740*/  @P0 IMAD.MOV R3, RZ, RZ, 0x1 ;  /* 0x00000001ff030424 */ /* 0x000fe200078e02ff */
[----:B---3--:R-:W-:Y:S01]  /*2750*/  ISETP.GE.AND P0, PT, R26, UR5, PT ;  /* 0x000000051a007c0c */ /* 0x008fe2000bf06270 */
[----:B------:R-:W3:Y:S02]  /*2760*/  LDS R4, [R10+0x34] ;  /* 0x000034000a047984 */ /* 0x000ee40000000800 */
[----:B------:R-:W-:Y:S01]  /*2770*/  @P1 IMAD.MOV R3, RZ, RZ, R2 ;  /* 0x000000ffff031224 */ /* 0x000fe200078e0202 */
[----:B----4-:R-:W-:Y:S01]  /*2780*/  ISETP.GE.AND P1, PT, R25, UR5, PT ;  /* 0x0000000519007c0c */ /* 0x010fe2000bf26270 */
[----:B------:R-:W-:Y:S02]  /*2790*/  LDS R38, [R10+0x40] ;  /* 0x000040000a267984 */ /* 0x000fe40000000800 */
[----:B------:R-:W-:-:S02]  /*27a0*/  VIADD R2, R3, 0x1 ;  /* 0x0000000103027836 */ /* 0x000fc40000000000 */
[----:B------:R-:W-:Y:S01]  /*27b0*/  @P2 IMAD.MOV R2, RZ, RZ, R3 ;  /* 0x000000ffff022224 */ /* 0x000fe200078e0203 */
[----:B------:R-:W-:Y:S03]  /*27c0*/  LDS R40, [R10+0x44] ;  /* 0x000044000a287984 */ /* 0x000fe60000000800 */
[C---:B------:R-:W-:Y:S01]  /*27d0*/  VIADD R3, R2.reuse, 0x1 ;  /* 0x0000000102037836 */ /* 0x040fe20000000000 */
[----:B------:R-:W-:Y:S01]  /*27e0*/  @P0 IADD3 R3, PT, PT, R2, RZ, RZ ;  /* 0x000000ff02030210 */ /* 0x000fe20007ffe0ff */
[----:B------:R-:W-:Y:S01]  /*27f0*/  LDS R39, [R10+0x48] ;  /* 0x000048000a277984 */ /* 0x000fe20000000800 */
[----:B-----5:R-:W-:-:S03]  /*2800*/  ISETP.GE.AND P0, PT, R24, UR5, PT ;  /* 0x0000000518007c0c */ /* 0x020fc6000bf06270 */
[----:B------:R-:W-:Y:S02]  /*2810*/  VIADD R2, R3, 0x1 ;  /* 0x0000000103027836 */ /* 0x000fe40000000000 */
[----:B------:R-:W-:Y:S01]  /*2820*/  @P1 IMAD.MOV R2, RZ, RZ, R3 ;  /* 0x000000ffff021224 */ /* 0x000fe200078e0203 */
[----:B------:R-:W-:-:S03]  /*2830*/  ISETP.GE.AND P1, PT, R23, UR5, PT ;  /* 0x0000000517007c0c */ /* 0x000fc6000bf26270 */
[----:B------:R-:W-:-:S04]  /*2840*/  VIADD R3, R2, 0x1 ;  /* 0x0000000102037836 */ /* 0x000fc80000000000 */
[----:B------:R-:W-:Y:S01]  /*2850*/  @P0 IMAD.MOV R3, RZ, RZ, R2 ;  /* 0x000000ffff030224 */ /* 0x000fe200078e0202 */
[----:B------:R-:W-:-:S03]  /*2860*/  ISETP.GE.AND P0, PT, R22, UR5, PT ;  /* 0x0000000516007c0c */ /* 0x000fc6000bf06270 */
[----:B------:R-:W-:Y:S02]  /*2870*/  VIADD R2, R3, 0x1 ;  /* 0x0000000103027836 */ /* 0x000fe40000000000 */
[----:B------:R-:W-:Y:S01]  /*2880*/  @P1 IMAD.MOV R2, RZ, RZ, R3 ;  /* 0x000000ffff021224 */ /* 0x000fe200078e0203 */
[----:B------:R-:W-:Y:S01]  /*2890*/  ISETP.GE.AND P1, PT, R21, UR5, PT ;  /* 0x0000000515007c0c */ /* 0x000fe2000bf26270 */
[----:B------:R-:W4:Y:S02]  /*28a0*/  LDS R3, [R10+0x38] ;  /* 0x000038000a037984 */ /* 0x000f240000000800 */
[----:B------:R-:W-:-:S04]  /*28b0*/  VIADD R8, R2, 0x1 ;  /* 0x0000000102087836 */ /* 0x000fc80000000000 */
[----:B------:R-:W-:Y:S01]  /*28c0*/  @P0 IMAD.MOV R8, RZ, RZ, R2 ;  /* 0x000000ffff080224 */ /* 0x000fe200078e0202 */
[----:B------:R-:W-:Y:S01]  /*28d0*/  ISETP.GE.AND P0, PT, R20, UR5, PT ;  /* 0x0000000514007c0c */ /* 0x000fe2000bf06270 */
[----:B------:R-:W5:Y:S02]  /*28e0*/  LDS R2, [R10+0x3c] ;  /* 0x00003c000a027984 */ /* 0x000f640000000800 */
[----:B------:R-:W-:Y:S02]  /*28f0*/  VIADD R9, R8, 0x1 ;  /* 0x0000000108097836 */ /* 0x000fe40000000000 */
[----:B------:R-:W-:Y:S01]  /*2900*/  @P1 IMAD.MOV R9, RZ, RZ, R8 ;  /* 0x000000ffff091224 */ /* 0x000fe200078e0208 */
[----:B------:R-:W-:Y:S01]  /*2910*/  BAR.SYNC.DEFER_BLOCKING 0x0 ;  /* 0x0000000000007b1d */ /* 0x000fe20000010000 */
[----:B0-----:R-:W-:Y:S02]  /*2920*/  ISETP.GE.AND P1, PT, R7, UR5, PT ;  /* 0x0000000507007c0c */ /* 0x001fe4000bf26270 */
[----:B------:R-:W-:-:S04]  /*2930*/  VIADD R8, R9, 0x1 ;  /* 0x0000000109087836 */ /* 0x000fc80000000000 */
[----:B------:R-:W-:Y:S01]  /*2940*/  @P0 IMAD.MOV R8, RZ, RZ, R9 ;  /* 0x000000ffff080224 */ /* 0x000fe200078e0209 */
[----:B-1----:R-:W-:-:S03]  /*2950*/  ISETP.GE.AND P0, PT, R6, UR5, PT ;  /* 0x0000000506007c0c */ /* 0x002fc6000bf06270 */
[----:B------:R-:W-:-:S03]  /*2960*/  VIADD R9, R8, 0x1 ;  /* 0x0000000108097836 */ /* 0x000fc60000000000 */
[----:B------:R-:W-:Y:S01]  /*2970*/  @P1 IMAD.MOV R9, RZ, RZ, R8 ;  /* 0x000000ffff091224 */ /* 0x000fe200078e0208 */
[----:B--2---:R-:W-:-:S03]  /*2980*/  ISETP.GE.AND P1, PT, R5, UR5, PT ;  /* 0x0000000505007c0c */ /* 0x004fc6000bf26270 */
[----:B------:R-:W-:-:S03]  /*2990*/  VIADD R8, R9, 0x1 ;  /* 0x0000000109087836 */ /* 0x000fc60000000000 */
[----:B------:R-:W-:Y:S01]  /*29a0*/  @P0 IMAD.MOV R8, RZ, RZ, R9 ;  /* 0x000000ffff080224 */ /* 0x000fe200078e0209 */
[----:B---3--:R-:W-:-:S03]  /*29b0*/  ISETP.GE.AND P0, PT, R4, UR5, PT ;  /* 0x0000000504007c0c */ /* 0x008fc6000bf06270 */
[----:B------:R-:W-:-:S03]  /*29c0*/  VIADD R9, R8, 0x1 ;  /* 0x0000000108097836 */ /* 0x000fc60000000000 */
[----:B------:R-:W-:Y:S01]  /*29d0*/  @P1 IMAD.MOV R9, RZ, RZ, R8 ;  /* 0x000000ffff091224 */ /* 0x000fe200078e0208 */
[----:B----4-:R-:W-:-:S03]  /*29e0*/  ISETP.GE.AND P1, PT, R3, UR5, PT ;  /* 0x0000000503007c0c */ /* 0x010fc6000bf26270 */
[----:B------:R-:W-:-:S03]  /*29f0*/  VIADD R8, R9, 0x1 ;  /* 0x0000000109087836 */ /* 0x000fc60000000000 */
[----:B------:R-:W-:Y:S01]  /*2a00*/  @P0 IMAD.MOV R8, RZ, RZ, R9 ;  /* 0x000000ffff080224 */ /* 0x000fe200078e0209 */
[----:B-----5:R-:W-:-:S04]  /*2a10*/  ISETP.GE.AND P0, PT, R2, UR5, PT ;  /* 0x0000000502007c0c */ /* 0x020fc8000bf06270 */
[----:B------:R-:W-:Y:S02]  /*2a20*/  IADD3 R9, PT, PT, R8, 0x1, RZ ;  /* 0x0000000108097810 */ /* 0x000fe40007ffe0ff */
[----:B------:R-:W-:Y:S01]  /*2a30*/  @P1 IMAD.MOV R9, RZ, RZ, R8 ;  /* 0x000000ffff091224 */ /* 0x000fe200078e0208 */
[----:B------:R-:W-:-:S03]  /*2a40*/  ISETP.GE.AND P1, PT, R38, UR5, PT ;  /* 0x0000000526007c0c */ /* 0x000fc6000bf26270 */
[----:B------:R-:W-:-:S03]  /*2a50*/  VIADD R8, R9, 0x1 ;  /* 0x0000000109087836 */ /* 0x000fc60000000000 */
[----:B------:R-:W-:Y:S01]  /*2a60*/  @P0 IMAD.MOV R8, RZ, RZ, R9 ;  /* 0x000000ffff080224 */ /* 0x000fe200078e0209 */
[----:B------:R-:W-:-:S03]  /*2a70*/  ISETP.GE.AND P0, PT, R40, UR5, PT ;  /* 0x0000000528007c0c */ /* 0x000fc6000bf06270 */
[----:B------:R-:W-:-:S03]  /*2a80*/  VIADD R9, R8, 0x1 ;  /* 0x0000000108097836 */ /* 0x000fc60000000000 */
[----:B------:R-:W-:Y:S01]  /*2a90*/  @P1 IMAD.MOV R9, RZ, RZ, R8 ;  /* 0x000000ffff091224 */ /* 0x000fe200078e0208 */
[----:B------:R-:W-:-:S03]  /*2aa0*/  ISETP.GE.AND P1, PT, R39, UR5, PT ;  /* 0x0000000527007c0c */ /* 0x000fc6000bf26270 */
[----:B------:R-:W-:-:S03]  /*2ab0*/  VIADD R8, R9, 0x1 ;  /* 0x0000000109087836 */ /* 0x000fc60000000000 */
[----:B------:R-:W-:-:S04]  /*2ac0*/  @P0 IMAD.MOV R8, RZ, RZ, R9 ;  /* 0x000000ffff080224 */ /* 0x000fc800078e0209 */
[----:B------:R-:W-:-:S03]  /*2ad0*/  VIADD R31, R8, 0x1 ;  /* 0x00000001081f7836 */ /* 0x000fc60000000000 */
[----:B------:R-:W-:-:S05]  /*2ae0*/  @P1 IMAD.MOV R31, RZ, RZ, R8 ;  /* 0x000000ffff1f1224 */ /* 0x000fca00078e0208 */
[----:B------:R-:W0:Y:S02]  /*2af0*/  SHFL.UP P0, R8, R31, 0x1, RZ ;  /* 0x042000001f087989 */ /* 0x000e2400000000ff */
[----:B0-----:R-:W-:-:S05]  /*2b00*/  @P0 IMAD.IADD R8, R8, 0x1, R31 ;  /* 0x0000000108080824 */ /* 0x001fca00078e021f */
[----:B------:R-:W0:Y:S02]  /*2b10*/  SHFL.UP P0, R9, R8, 0x2, RZ ;  /* 0x0440000008097989 */ /* 0x000e2400000000ff */
[----:B0-----:R-:W-:-:S05]  /*2b20*/  @P0 IMAD.IADD R9, R8, 0x1, R9 ;  /* 0x0000000108090824 */ /* 0x001fca00078e0209 */
[----:B------:R-:W0:Y:S02]  /*2b30*/  SHFL.UP P0, R12, R9, 0x4, RZ ;  /* 0x04800000090c7989 */ /* 0x000e2400000000ff */
[----:B0-----:R-:W-:-:S05]  /*2b40*/  @P0 IMAD.IADD R12, R9, 0x1, R12 ;  /* 0x00000001090c0824 */ /* 0x001fca00078e020c */
[----:B------:R-:W0:Y:S01]  /*2b50*/  SHFL.UP P0, R13, R12, 0x8, RZ ;  /* 0x050000000c0d7989 */ /* 0x000e2200000000ff */
[----:B------:R-:W-:Y:S01]  /*2b60*/  ISETP.NE.AND P1, PT, R43, 0x1f, PT ;  /* 0x0000001f2b00780c */ /* 0x000fe20003f25270 */
[----:B0-----:R-:W-:-:S05]  /*2b70*/  @P0 IMAD.IADD R13, R12, 0x1, R13 ;  /* 0x000000010c0d0824 */ /* 0x001fca00078e020d */
[----:B------:R-:W0:Y:S07]  /*2b80*/  SHFL.UP P0, R32, R13, 0x10, RZ ;  /* 0x060000000d207989 */ /* 0x000e2e00000000ff */
[----:B------:R-:W-:Y:S01]  /*2b90*/  @!P1 LEA R33, R30, UR4, 0x2 ;  /* 0x000000041e219c11 */ /* 0x000fe2000f8e10ff */
[----:B0-----:R-:W-:-:S05]  /*2ba0*/  @P0 IMAD.IADD R32, R13, 0x1, R32 ;  /* 0x000000010d200824 */ /* 0x001fca00078e0220 */
[----:B------:R-:W-:Y:S01]  /*2bb0*/  @!P1 STS [R33], R32 ;  /* 0x0000002021009388 */ /* 0x000fe20000000800 */
[----:B------:R-:W-:Y:S06]  /*2bc0*/  BAR.SYNC.DEFER_BLOCKING 0x0 ;  /* 0x0000000000007b1d */ /* 0x000fec0000010000 */
[----:B------:R-:W0:Y:S04]  /*2bd0*/  LDS.128 R16, [UR4] ;  /* 0x00000004ff107984 */ /* 0x000e280008000c00 */
[----:B------:R-:W1:Y:S01]  /*2be0*/  LDS.128 R8, [UR4+0x10] ;  /* 0x00001004ff087984 */ /* 0x000e620008000c00 */
[----:B------:R-:W-:-:S03]  /*2bf0*/  ISETP.NE.AND P0, PT, R30, 0x2, PT ;  /* 0x000000021e00780c */ /* 0x000fc60003f05270 */
[----:B------:R-:W2:Y:S01]  /*2c00*/  LDS.128 R12, [UR4+0x20] ;  /* 0x00002004ff0c7984 */ /* 0x000ea20008000c00 */
[----:B0-----:R-:W-:-:S04]  /*2c10*/  IMAD.IADD R17, R16, 0x1, R17 ;  /* 0x0000000110117824 */ /* 0x001fc800078e0211 */
[----:B------:R-:W-:Y:S01]  /*2c20*/  IMAD.IADD R18, R18, 0x1, R17 ;  /* 0x0000000112127824 */ /* 0x000fe200078e0211 */
[----:B------:R-:W-:Y:S02]  /*2c30*/  SEL R16, R17, R16, !P0 ;  /* 0x0000001011107207 */ /* 0x000fe40004000000 */
[----:B------:R-:W-:Y:S01]  /*2c40*/  ISETP.NE.AND P0, PT, R30, 0x3, PT ;  /* 0x000000031e00780c */ /* 0x000fe20003f05270 */
[----:B------:R-:W-:-:S03]  /*2c50*/  IMAD.IADD R19, R19, 0x1, R18 ;  /* 0x0000000113137824 */ /* 0x000fc600078e0212 */
[----:B------:R-:W-:Y:S02]  /*2c60*/  SEL R16, R18, R16, !P0 ;  /* 0x0000001012107207 */ /* 0x000fe40004000000 */
[----:B------:R-:W-:Y:S01]  /*2c70*/  ISETP.NE.AND P0, PT, R30, 0x4, PT ;  /* 0x000000041e00780c */ /* 0x000fe20003f05270 */
[----:B-1----:R-:W-:-:S03]  /*2c80*/  IMAD.IADD R8, R19, 0x1, R8 ;  /* 0x0000000113087824 */ /* 0x002fc600078e0208 */
[----:B------:R-:W-:Y:S02]  /*2c90*/  SEL R16, R19, R16, !P0 ;  /* 0x0000001013107207 */ /* 0x000fe40004000000 */
[----:B------:R-:W-:-:S04]  /*2ca0*/  ISETP.NE.AND P0, PT, R30, 0x5, PT ;  /* 0x000000051e00780c */ /* 0x000fc80003f05270 */
[----:B------:R-:W-:Y:S02]  /*2cb0*/  SEL R33, R8, R16, !P0 ;  /* 0x0000001008217207 */ /* 0x000fe40004000000 */
[----:B------:R-:W0:Y:S01]  /*2cc0*/  LDS.128 R16, [UR4+0x30] ;  /* 0x00003004ff107984 */ /* 0x000e220008000c00 */
[----:B------:R-:W-:Y:S01]  /*2cd0*/  IMAD.IADD R9, R9, 0x1, R8 ;  /* 0x0000000109097824 */ /* 0x000fe200078e0208 */
[----:B------:R-:W-:-:S03]  /*2ce0*/  ISETP.NE.AND P0, PT, R30, 0x6, PT ;  /* 0x000000061e00780c */ /* 0x000fc60003f05270 */
[----:B------:R-:W-:Y:S01]  /*2cf0*/  IMAD.IADD R10, R10, 0x1, R9 ;  /* 0x000000010a0a7824 */ /* 0x000fe200078e0209 */
[----:B------:R-:W-:Y:S02]  /*2d00*/  SEL R33, R9, R33, !P0 ;  /* 0x0000002109217207 */ /* 0x000fe40004000000 */
[----:B------:R-:W-:Y:S02]  /*2d10*/  ISETP.NE.AND P0, PT, R30, 0x7, PT ;  /* 0x000000071e00780c */ /* 0x000fe40003f05270 */
[----:B------:R-:W-:Y:S02]  /*2d20*/  IADD3 R11, PT, PT, R11, R10, RZ ;  /* 0x0000000a0b0b7210 */ /* 0x000fe40007ffe0ff */
[----:B------:R-:W-:Y:S02]  /*2d30*/  SEL R33, R10, R33, !P0 ;  /* 0x000000210a217207 */ /* 0x000fe40004000000 */
[----:B------:R-:W-:Y:S01]  /*2d40*/  ISETP.NE.AND P0, PT, R30, 0x8, PT ;  /* 0x000000081e00780c */ /* 0x000fe20003f05270 */
[----:B--2---:R-:W-:-:S03]  /*2d50*/  IMAD.IADD R12, R11, 0x1, R12 ;  /* 0x000000010b0c7824 */ /* 0x004fc600078e020c */
[----:B------:R-:W-:Y:S02]  /*2d60*/  SEL R33, R11, R33, !P0 ;  /* 0x000000210b217207 */ /* 0x000fe40004000000 */
[----:B------:R-:W1:Y:S01]  /*2d70*/  LDS.128 R8, [UR4+0x40] ;  /* 0x00004004ff087984 */ /* 0x000e620008000c00 */
[----:B------:R-:W-:Y:S01]  /*2d80*/  ISETP.NE.AND P0, PT, R30, 0x9, PT ;  /* 0x000000091e00780c */ /* 0x000fe20003f05270 */
[----:B------:R-:W-:-:S03]  /*2d90*/  IMAD.IADD R13, R13, 0x1, R12 ;  /* 0x000000010d0d7824 */ /* 0x000fc600078e020c */
[----:B------:R-:W-:Y:S02]  /*2da0*/  SEL R33, R12, R33, !P0 ;  /* 0x000000210c217207 */ /* 0x000fe40004000000 */
[----:B------:R-:W-:Y:S01]  /*2db0*/  ISETP.NE.AND P0, PT, R30, 0xa, PT ;  /* 0x0000000a1e00780c */ /* 0x000fe20003f05270 */
[----:B------:R-:W-:-:S03]  /*2dc0*/  IMAD.IADD R14, R14, 0x1, R13 ;  /* 0x000000010e0e7824 */ /* 0x000fc600078e020d */
[----:B------:R-:W-:Y:S02]  /*2dd0*/  SEL R33, R13, R33, !P0 ;  /* 0x000000210d217207 */ /* 0x000fe40004000000 */
[----:B------:R-:W-:Y:S01]  /*2de0*/  ISETP.NE.AND P0, PT, R30, 0xb, PT ;  /* 0x0000000b1e00780c */ /* 0x000fe20003f05270 */
[----:B------:R-:W-:-:S03]  /*2df0*/  IMAD.IADD R15, R15, 0x1, R14 ;  /* 0x000000010f0f7824 */ /* 0x000fc600078e020e */
[----:B------:R-:W-:Y:S02]  /*2e00*/  SEL R33, R14, R33, !P0 ;  /* 0x000000210e217207 */ /* 0x000fe40004000000 */
[----:B------:R-:W-:Y:S01]  /*2e10*/  ISETP.NE.AND P0, PT, R30, 0xc, PT ;  /* 0x0000000c1e00780c */ /* 0x000fe20003f05270 */
[----:B0-----:R-:W-:-:S03]  /*2e20*/  IMAD.IADD R16, R15, 0x1, R16 ;  /* 0x000000010f107824 */ /* 0x001fc600078e0210 */
        /* <DEDUP_REMOVED lines=10> */
[C---:B------:R-:W-:Y:S01]  /*2ed0*/  ISETP.NE.AND P0, PT, R30.reuse, 0x10, PT ;  /* 0x000000101e00780c */ /* 0x040fe20003f05270 */
[C---:B-1----:R-:W-:Y:S01]  /*2ee0*/  IMAD.IADD R8, R19.reuse, 0x1, R8 ;  /* 0x0000000113087824 */ /* 0x042fe200078e0208 */
[C---:B------:R-:W-:Y:S02]  /*2ef0*/  ISETP.NE.AND P1, PT, R30.reuse, 0x11, PT ;  /* 0x000000111e00780c */ /* 0x040fe40003f25270 */
[----:B------:R-:W-:Y:S01]  /*2f00*/  SEL R33, R19, R33, !P0 ;  /* 0x0000002113217207 */ /* 0x000fe20004000000 */
[----:B------:R-:W-:Y:S01]  /*2f10*/  IMAD.IADD R9, R9, 0x1, R8 ;  /* 0x0000000109097824 */ /* 0x000fe200078e0208 */
[----:B------:R-:W-:Y:S02]  /*2f20*/  ISETP.NE.AND P0, PT, R30, 0x12, PT ;  /* 0x000000121e00780c */ /* 0x000fe40003f05270 */
[----:B------:R-:W-:Y:S01]  /*2f30*/  SEL R33, R8, R33, !P1 ;  /* 0x0000002108217207 */ /* 0x000fe20004800000 */
[----:B------:R-:W-:Y:S01]  /*2f40*/  IMAD.IADD R31, R32, 0x1, -R31 ;  /* 0x00000001201f7824 */ /* 0x000fe200078e0a1f */
[----:B------:R-:W-:-:S02]  /*2f50*/  ISETP.NE.AND P2, PT, R43, RZ, PT ;  /* 0x000000ff2b00720c */ /* 0x000fc40003f45270 */
[----:B------:R-:W-:Y:S02]  /*2f60*/  SEL R33, R9, R33, !P0 ;  /* 0x0000002109217207 */ /* 0x000fe40004000000 */
[C---:B------:R-:W-:Y:S02]  /*2f70*/  ISETP.GT.U32.AND P0, PT, R42.reuse, 0x1f, PT ;  /* 0x0000001f2a00780c */ /* 0x040fe40003f04070 */
[----:B------:R-:W-:Y:S02]  /*2f80*/  SEL R8, R31, RZ, P2 ;  /* 0x000000ff1f087207 */ /* 0x000fe40001000000 */
[----:B------:R-:W-:-:S03]  /*2f90*/  ISETP.GE.U32.AND P1, PT, R42, 0x20, PT ;  /* 0x000000202a00780c */ /* 0x000fc60003f26070 */
[----:B------:R-:W-:Y:S02]  /*2fa0*/  IMAD.IADD R12, R33, 0x1, R8 ;  /* 0x00000001210c7824 */ /* 0x000fe400078e0208 */
[----:B------:R-:W-:-:S03]  /*2fb0*/  IMAD.IADD R9, R10, 0x1, R9 ;  /* 0x000000010a097824 */ /* 0x000fc600078e0209 */
[----:B------:R-:W-:Y:S01]  /*2fc0*/  SEL R41, R31, R12, !P1 ;  /* 0x0000000c1f297207 */ /* 0x000fe20004800000 */
[----:B------:R-:W-:Y:S06]  /*2fd0*/  @P0 BRA `(.L_x_378) ;  /* 0x0000000800c80947 */ /* 0x000fec0003800000 */
[----:B------:R-:W0:Y:S01]  /*2fe0*/  LDC.64 R12, c[0x0][0x3a0] ;  /* 0x0000e800ff0c7b82 */ /* 0x000e220000000a00 */
[----:B------:R-:W-:Y:S01]  /*2ff0*/  ISETP.NE.AND P0, PT, R42, RZ, PT ;  /* 0x000000ff2a00720c */ /* 0x000fe20003f05270 */
[----:B------:R-:W-:Y:S01]  /*3000*/  IMAD.MOV.U32 R18, RZ, RZ, R29 ;  /* 0x000000ffff127224 */ /* 0x000fe200078e001d */
[----:B------:R-:W-:-:S05]  /*3010*/  LOP3.LUT R19, RZ, R42, RZ, 0x33, !PT ;  /* 0x0000002aff137212 */ /* 0x000fca00078e33ff */
[----:B------:R-:W-:-:S06]  /*3020*/  IMAD.IADD R19, R19, 0x1, R18 ;  /* 0x0000000113137824 */ /* 0x000fcc00078e0212 */
[----:B------:R-:W-:Y:S01]  /*3030*/  @!P0 IMAD.MOV.U32 R8, RZ, RZ, 0x64 ;  /* 0x00000064ff088424 */ /* 0x000fe200078e00ff */
[----:B------:R1:W-:Y:S01]  /*3040*/  @!P0 STS [UR4+0x8c], R9 ;  /* 0x00008c09ff008988 */ /* 0x0003e20008000804 */
[----:B0-----:R-:W-:-:S04]  /*3050*/  IMAD.WIDE R10, R18, 0x8, R12 ;  /* 0x00000008120a7825 */ /* 0x001fc800078e020c */
[----:B------:R-:W-:Y:S01]  /*3060*/  IMAD.WIDE R12, R19, 0x8, R12 ;  /* 0x00000008130c7825 */ /* 0x000fe200078e020c */
[----:B------:R1:W-:Y:S01]  /*3070*/  @!P0 ST.E.64.STRONG.GPU desc[UR8][R10.64+0x100], R8 ;  /* 0x000100080a008985 */ /* 0x0003e2000c10fb08 */
[----:B------:R-:W-:Y:S05]  /*3080*/  NANOSLEEP 0x3ca ;  /* 0x000003ca0000795d */ /* 0x000fea0003800000 */
[----:B------:R-:W2:Y:S01]  /*3090*/  LD.E.64.STRONG.GPU R16, desc[UR8][R12.64+0x100] ;  /* 0x000100080c107980 */ /* 0x000ea2000c10fb00 */
[----:B------:R-:W-:Y:S01]  /*30a0*/  UMOV UR5, 0xffffffff ;  /* 0xffffffff00057882 */ /* 0x000fe20000000000 */
[----:B--2---:R-:W-:Y:S02]  /*30b0*/  ISETP.NE.AND P0, PT, R16, 0x63, PT ;  /* 0x000000631000780c */ /* 0x004fe40003f05270 */
[----:B-1----:R-:W-:Y:S11]  /*30c0*/  BRA.DIV UR5, `(.L_x_379) ;  /* 0x0000007e05fc7947 */ /* 0x002ff6000b800000 */
[----:B------:R-:W-:-:S13]  /*30d0*/  VOTE.ANY P0, !P0 ;  /* 0x0000000000ff7806 */ /* 0x000fda0004000100 */
.L_x_411:
[----:B------:R-:W-:Y:S05]  /*30e0*/  @!P0 BRA `(.L_x_380) ;  /* 0x00000000007c8947 */ /* 0x000fea0003800000 */
[----:B------:R-:W-:-:S07]  /*30f0*/  IMAD.MOV.U32 R15, RZ, RZ, 0x16a ;  /* 0x0000016aff0f7424 */ /* 0x000fce00078e00ff */
.L_x_382:
[----:B------:R-:W-:Y:S01]  /*3100*/  SHF.R.U32.HI R8, RZ, 0x1, R15 ;  /* 0x00000001ff087819 */ /* 0x000fe2000001160f */
[----:B------:R-:W-:-:S03]  /*3110*/  IMAD R18, R18, 0x41a7, RZ ;  /* 0x000041a712127824 */ /* 0x000fc600078e02ff */
[----:B------:R-:W-:Y:S02]  /*3120*/  IADD3 R17, PT, PT, R15, 0x1, -R8 ;  /* 0x000000010f117810 */ /* 0x000fe40007ffe808 */
[----:B------:R-:W-:Y:S02]  /*3130*/  LOP3.LUT R18, R18, 0x7fffffff, RZ, 0xc0, !PT ;  /* 0x7fffffff12127812 */ /* 0x000fe400078ec0ff */
[----:B------:R-:W0:Y:S01]  /*3140*/  I2F.U32.RP R16, R17 ;  /* 0x0000001100107306 */ /* 0x000e220000209000 */
[----:B------:R-:W-:Y:S01]  /*3150*/  IMAD.MOV R29, RZ, RZ, -R17 ;  /* 0x000000ffff1d7224 */ /* 0x000fe200078e0a11 */
[----:B------:R-:W-:-:S06]  /*3160*/  ISETP.NE.U32.AND P1, PT, R17, RZ, PT ;  /* 0x000000ff1100720c */ /* 0x000fcc0003f25070 */
[----:B0-----:R-:W0:Y:S02]  /*3170*/  MUFU.RCP R16, R16 ;  /* 0x0000001000107308 */ /* 0x001e240000001000 */
[----:B0-----:R-:W-:-:S06]  /*3180*/  VIADD R14, R16, 0xffffffe ;  /* 0x0ffffffe100e7836 */ /* 0x001fcc0000000000 */
[----:B------:R0:W1:Y:S02]  /*3190*/  F2I.FTZ.U32.TRUNC.NTZ R15, R14 ;  /* 0x0000000e000f7305 */ /* 0x000064000021f000 */
[----:B0-----:R-:W-:Y:S02]  /*31a0*/  IMAD.MOV.U32 R14, RZ, RZ, RZ ;  /* 0x000000ffff0e7224 */ /* 0x001fe400078e00ff */
[----:B-1----:R-:W-:-:S04]  /*31b0*/  IMAD R29, R29, R15, RZ ;  /* 0x0000000f1d1d7224 */ /* 0x002fc800078e02ff */
[----:B------:R-:W-:-:S06]  /*31c0*/  IMAD.HI.U32 R15, R15, R29, R14 ;  /* 0x0000001d0f0f7227 */ /* 0x000fcc00078e000e */
[----:B------:R-:W-:-:S05]  /*31d0*/  IMAD.HI.U32 R15, R15, R18, RZ ;  /* 0x000000120f0f7227 */ /* 0x000fca00078e00ff */
[----:B------:R-:W-:-:S05]  /*31e0*/  IADD3 R15, PT, PT, -R15, RZ, RZ ;  /* 0x000000ff0f0f7210 */ /* 0x000fca0007ffe1ff */
[----:B------:R-:W-:-:S05]  /*31f0*/  IMAD R16, R17, R15, R18 ;  /* 0x0000000f11107224 */ /* 0x000fca00078e0212 */
[----:B------:R-:W-:-:S13]  /*3200*/  ISETP.GE.U32.AND P0, PT, R16, R17, PT ;  /* 0x000000111000720c */ /* 0x000fda0003f06070 */
[----:B------:R-:W-:-:S05]  /*3210*/  @P0 IMAD.IADD R16, R16, 0x1, -R17 ;  /* 0x0000000110100824 */ /* 0x000fca00078e0a11 */
[----:B------:R-:W-:-:S13]  /*3220*/  ISETP.GE.U32.AND P0, PT, R16, R17, PT ;  /* 0x000000111000720c */ /* 0x000fda0003f06070 */
[----:B------:R-:W-:Y:S01]  /*3230*/  @P0 IMAD.IADD R16, R16, 0x1, -R17 ;  /* 0x0000000110100824 */ /* 0x000fe200078e0a11 */
[----:B------:R-:W-:-:S05]  /*3240*/  @!P1 LOP3.LUT R16, RZ, R17, RZ, 0x33, !PT ;  /* 0x00000011ff109212 */ /* 0x000fca00078e33ff */
[----:B------:R-:W-:-:S04]  /*3250*/  IMAD.IADD R16, R8, 0x1, R16 ;  /* 0x0000000108107824 */ /* 0x000fc800078e0210 */
[----:B------:R-:W-:Y:S05]  /*3260*/  NANOSLEEP R16 ;  /* 0x000000100000735d */ /* 0x000fea0003800000 */
[----:B------:R-:W2:Y:S01]  /*3270*/  LD.E.64.STRONG.GPU R16, desc[UR8][R12.64+0x100] ;  /* 0x000100080c107980 */ /* 0x000ea2000c10fb00 */
[----:B------:R-:W-:Y:S01]  /*3280*/  UMOV UR5, 0xffffffff ;  /* 0xffffffff00057882 */ /* 0x000fe20000000000 */
[----:B------:R-:W-:Y:S01]  /*3290*/  IMAD.MOV.U32 R15, RZ, RZ, R8 ;  /* 0x000000ffff0f7224 */ /* 0x000fe200078e0008 */
[----:B--2---:R-:W-:Y:S01]  /*32a0*/  ISETP.NE.AND P0, PT, R16, 0x63, PT ;  /* 0x000000631000780c */ /* 0x004fe20003f05270 */
[----:B------:R-:W-:-:S12]  /*32b0*/  BRA.DIV UR5, `(.L_x_381) ;  /* 0x0000007e05a07947 */ /* 0x000fd8000b800000 */
[----:B------:R-:W-:-:S13]  /*32c0*/  VOTE.ANY P0, !P0 ;  /* 0x0000000000ff7806 */ /* 0x000fda0004000100 */
.L_x_414:
[----:B------:R-:W-:Y:S05]  /*32d0*/  @P0 BRA `(.L_x_382) ;  /* 0xfffffffc00880947 */ /* 0x000fea000383ffff */
.L_x_380:
[----:B------:R-:W-:Y:S01]  /*32e0*/  UMOV UR5, 0xffffffff ;  /* 0xffffffff00057882 */ /* 0x000fe20000000000 */
[----:B------:R-:W-:Y:S02]  /*32f0*/  ISETP.NE.AND P0, PT, R16, 0x65, PT ;  /* 0x000000651000780c */ /* 0x000fe40003f05270 */
[----:B------:R-:W-:Y:S11]  /*3300*/  BRA.DIV UR5, `(.L_x_383) ;  /* 0x0000007e05ac7947 */ /* 0x000ff6000b800000 */
[----:B------:R-:W0:Y:S01]  /*3310*/  S2R R44, SR_GEMASK ;  /* 0x00000000002c7919 */ /* 0x000e220000003c00 */
[----:B------:R-:W-:Y:S01]  /*3320*/  VOTE.ANY R14, PT, !P0 ;  /* 0x00000000000e7806 */ /* 0x000fe200040e0100 */
[C---:B------:R-:W-:Y:S01]  /*3330*/  VIADD R31, R43.reuse, 0x2 ;  /* 0x000000022b1f7836 */ /* 0x040fe20000000000 */
[----:B------:R-:W-:Y:S01]  /*3340*/  ISETP.NE.AND P1, PT, R16, 0x65, PT ;  /* 0x000000651000780c */ /* 0x000fe20003f25270 */
[----:B------:R-:W-:Y:S01]  /*3350*/  VIADD R30, R43, 0x4 ;  /* 0x000000042b1e7836 */ /* 0x000fe20000000000 */
[----:B0-----:R-:W-:-:S05]  /*3360*/  LOP3.LUT R14, R14, 0x80000000, R44, 0xec, !PT ;  /* 0x800000000e0e7812 */ /* 0x001fca00078eec2c */
[----:B------:R-:W-:-:S05]  /*3370*/  VIADD R13, R14, 0xffffffff ;  /* 0xffffffff0e0d7836 */ /* 0x000fca0000000000 */
[----:B------:R-:W-:-:S04]  /*3380*/  LOP3.LUT R13, R14, R13, RZ, 0xc, !PT ;  /* 0x0000000d0e0d7212 */ /* 0x000fc800078e0cff */
[----:B------:R0:W1:Y:S02]  /*3390*/  POPC R45, R13 ;  /* 0x0000000d002d7309 */ /* 0x0000640000000000 */
[----:B0-----:R-:W0:Y:S01]  /*33a0*/  LDC.64 R12, c[0x0][0x3a0] ;  /* 0x0000e800ff0c7b82 */ /* 0x001e220000000a00 */
[----:B-1----:R-:W1:Y:S01]  /*33b0*/  SHFL.DOWN PT, R15, R17, 0x1, R45 ;  /* 0x08200000110f7989 */ /* 0x002e6200000e002d */
[----:B------:R-:W-:-:S04]  /*33c0*/  ISETP.GE.AND P0, PT, R43, R45, PT ;  /* 0x0000002d2b00720c */ /* 0x000fc80003f06270 */
[----:B-1----:R-:W-:Y:S02]  /*33d0*/  SEL R8, R15, RZ, !P0 ;  /* 0x000000ff0f087207 */ /* 0x002fe40004000000 */
[----:B------:R-:W-:-:S03]  /*33e0*/  ISETP.GT.AND P0, PT, R31, R45, PT ;  /* 0x0000002d1f00720c */ /* 0x000fc60003f04270 */
[----:B------:R-:W-:-:S05]  /*33f0*/  IMAD.IADD R8, R8, 0x1, R17 ;  /* 0x0000000108087824 */ /* 0x000fca00078e0211 */
[----:B------:R-:W1:Y:S02]  /*3400*/  SHFL.DOWN PT, R15, R8, 0x2, R45 ;  /* 0x08400000080f7989 */ /* 0x000e6400000e002d */
[----:B-1----:R-:W-:Y:S02]  /*3410*/  SEL R15, R15, RZ, !P0 ;  /* 0x000000ff0f0f7207 */ /* 0x002fe40004000000 */
[----:B------:R-:W-:-:S03]  /*3420*/  ISETP.GT.AND P0, PT, R30, R45, PT ;  /* 0x0000002d1e00720c */ /* 0x000fc60003f04270 */
[----:B------:R-:W-:Y:S02]  /*3430*/  IMAD.IADD R32, R8, 0x1, R15 ;  /* 0x0000000108207824 */ /* 0x000fe400078e020f */
[----:B------:R-:W-:-:S03]  /*3440*/  VIADD R8, R43, 0x8 ;  /* 0x000000082b087836 */ /* 0x000fc60000000000 */
[----:B------:R-:W1:Y:S02]  /*3450*/  SHFL.DOWN PT, R15, R32, 0x4, R45 ;  /* 0x08800000200f7989 */ /* 0x000e6400000e002d */
[----:B-1----:R-:W-:Y:S02]  /*3460*/  SEL R15, R15, RZ, !P0 ;  /* 0x000000ff0f0f7207 */ /* 0x002fe40004000000 */
[----:B------:R-:W-:-:S03]  /*3470*/  ISETP.GT.AND P0, PT, R8, R45, PT ;  /* 0x0000002d0800720c */ /* 0x000fc60003f04270 */
[----:B------:R-:W-:Y:S02]  /*3480*/  IMAD.IADD R34, R32, 0x1, R15 ;  /* 0x0000000120227824 */ /* 0x000fe400078e020f */
[----:B------:R-:W-:-:S03]  /*3490*/  VIADD R32, R43, 0x10 ;  /* 0x000000102b207836 */ /* 0x000fc60000000000 */
[----:B------:R-:W1:Y:S02]  /*34a0*/  SHFL.DOWN PT, R15, R34, 0x8, R45 ;  /* 0x09000000220f7989 */ /* 0x000e6400000e002d */
[----:B------:R-:W-:Y:S02]  /*34b0*/  ISETP.GT.AND P2, PT, R32, R45, PT ;  /* 0x0000002d2000720c */ /* 0x000fe40003f44270 */
[----:B-1----:R-:W-:Y:S02]  /*34c0*/  SEL R15, R15, RZ, !P0 ;  /* 0x000000ff0f0f7207 */ /* 0x002fe40004000000 */
[----:B------:R-:W-:Y:S02]  /*34d0*/  VOTE.ALL P0, P1 ;  /* 0x0000000000ff7806 */ /* 0x000fe40000800000 */
[----:B0-----:R-:W-:Y:S01]  /*34e0*/  IADD3 R33, P1, PT, R12, 0x100, RZ ;  /* 0x000001000c217810 */ /* 0x001fe20007f3e0ff */
[----:B------:R-:W-:-:S04]  /*34f0*/  IMAD.IADD R36, R34, 0x1, R15 ;  /* 0x0000000122247824 */ /* 0x000fc800078e020f */
[----:B------:R-:W-:Y:S01]  /*3500*/  IMAD.X R35, RZ, RZ, R13, P1 ;  /* 0x000000ffff237224 */ /* 0x000fe200008e060d */
[----:B------:R-:W0:Y:S02]  /*3510*/  SHFL.DOWN PT, R15, R36, 0x10, R45 ;  /* 0x0a000000240f7989 */ /* 0x000e2400000e002d */
[----:B0-----:R-:W-:-:S05]  /*3520*/  SEL R15, R15, RZ, !P2 ;  /* 0x000000ff0f0f7207 */ /* 0x001fca0005000000 */
[----:B------:R-:W-:-:S07]  /*3530*/  IMAD.IADD R34, R36, 0x1, R15 ;  /* 0x0000000124227824 */ /* 0x000fce00078e020f */
.L_x_423:
[----:B------:R-:W-:Y:S05]  /*3540*/  @!P0 BRA `(.L_x_384) ;  /* 0x00000004002c8947 */ /* 0x000fea0003800000 */
[----:B------:R-:W-:-:S07]  /*3550*/  IMAD.MOV.U32 R36, RZ, RZ, 0x16a ;  /* 0x0000016aff247424 */ /* 0x000fce00078e00ff */
.L_x_390:
[----:B------:R-:W-:Y:S02]  /*3560*/  IMAD.MOV.U32 R12, RZ, RZ, R33 ;  /* 0x000000ffff0c7224 */ /* 0x000fe400078e0021 */
[----:B------:R-:W-:Y:S02]  /*3570*/  IMAD.MOV.U32 R13, RZ, RZ, R35 ;  /* 0x000000ffff0d7224 */ /* 0x000fe400078e0023 */
[----:B------:R-:W-:-:S05]  /*3580*/  IMAD.WIDE R12, R19, 0x8, R12 ;  /* 0x00000008130c7825 */ /* 0x000fca00078e020c */
[----:B------:R-:W2:Y:S01]  /*3590*/  LD.E.64.STRONG.GPU R16, desc[UR8][R12.64+-0x100] ;  /* 0xffff00080c107980 */ /* 0x000ea2000c10fb00 */
[----:B------:R-:W-:Y:S05]  /*35a0*/  YIELD ;  /* 0x0000000000007946 */ /* 0x000fea0003800000 */
[----:B------:R-:W-:Y:S01]  /*35b0*/  UMOV UR5, 0xffffffff ;  /* 0xffffffff00057882 */ /* 0x000fe20000000000 */
[----:B------:R-:W-:Y:S02]  /*35c0*/  SHF.R.U32.HI R36, RZ, 0x1, R36 ;  /* 0x00000001ff247819 */ /* 0x000fe40000011624 */
[----:B--2---:R-:W-:Y:S01]  /*35d0*/  ISETP.NE.AND P0, PT, R16, 0x63, PT ;  /* 0x000000631000780c */ /* 0x004fe20003f05270 */
[----:B------:R-:W-:-:S12]  /*35e0*/  BRA.DIV UR5, `(.L_x_385) ;  /* 0x0000008205007947 */ /* 0x000fd8000b800000 */
[----:B------:R-:W-:-:S13]  /*35f0*/  VOTE.ANY P0, !P0 ;  /* 0x0000000000ff7806 */ /* 0x000fda0004000100 */
.L_x_426:
[----:B------:R-:W-:Y:S05]  /*3600*/  @!P0 BRA `(.L_x_386) ;  /* 0x00000000007c8947 */ /* 0x000fea0003800000 */
[----:B------:R-:W-:-:S07]  /*3610*/  IMAD.MOV.U32 R15, RZ, RZ, R36 ;  /* 0x000000ffff0f7224 */ /* 0x000fce00078e0024 */
.L_x_388:
[----:B------:R-:W-:Y:S01]  /*3620*/  SHF.R.U32.HI R29, RZ, 0x1, R15 ;  /* 0x00000001ff1d7819 */ /* 0x000fe2000001160f */
[----:B------:R-:W-:-:S03]  /*3630*/  IMAD R18, R18, 0x41a7, RZ ;  /* 0x000041a712127824 */ /* 0x000fc600078e02ff */
[----:B------:R-:W-:Y:S02]  /*3640*/  IADD3 R17, PT, PT, R15, 0x1, -R29 ;  /* 0x000000010f117810 */ /* 0x000fe40007ffe81d */
[----:B------:R-:W-:Y:S02]  /*3650*/  LOP3.LUT R18, R18, 0x7fffffff, RZ, 0xc0, !PT ;  /* 0x7fffffff12127812 */ /* 0x000fe400078ec0ff */
[----:B------:R-:W0:Y:S01]  /*3660*/  I2F.U32.RP R16, R17 ;  /* 0x0000001100107306 */ /* 0x000e220000209000 */
[----:B------:R-:W-:Y:S02]  /*3670*/  IADD3 R45, PT, PT, RZ, -R17, RZ ;  /* 0x80000011ff2d7210 */ /* 0x000fe40007ffe0ff */
[----:B------:R-:W-:-:S05]  /*3680*/  ISETP.NE.U32.AND P1, PT, R17, RZ, PT ;  /* 0x000000ff1100720c */ /* 0x000fca0003f25070 */
        /* <DEDUP_REMOVED lines=22> */
.L_x_429:
[----:B------:R-:W-:Y:S05]  /*37f0*/  @P0 BRA `(.L_x_388) ;  /* 0xfffffffc00880947 */ /* 0x000fea000383ffff */
.L_x_386:
[----:B------:R-:W-:Y:S01]  /*3800*/  UMOV UR5, 0xffffffff ;  /* 0xffffffff00057882 */ /* 0x000fe20000000000 */
[----:B------:R-:W-:Y:S02]  /*3810*/  ISETP.NE.AND P0, PT, R16, 0x65, PT ;  /* 0x000000651000780c */ /* 0x000fe40003f05270 */
[----:B------:R-:W-:Y:S11]  /*3820*/  BRA.DIV UR5, `(.L_x_389) ;  /* 0x0000007e05b07947 */ /* 0x000ff6000b800000 */
[----:B------:R-:W-:Y:S01]  /*3830*/  VOTE.ANY R14, PT, !P0 ;  /* 0x00000000000e7806 */ /* 0x000fe200040e0100 */
[----:B------:R-:W-:-:S03]  /*3840*/  VIADD R19, R19, 0xffffffe0 ;  /* 0xffffffe013137836 */ /* 0x000fc60000000000 */
[----:B------:R-:W-:-:S05]  /*3850*/  LOP3.LUT R14, R14, 0x80000000, R44, 0xec, !PT ;  /* 0x800000000e0e7812 */ /* 0x000fca00078eec2c */
[----:B------:R-:W-:-:S05]  /*3860*/  VIADD R13, R14, 0xffffffff ;  /* 0xffffffff0e0d7836 */ /* 0x000fca0000000000 */
[----:B------:R-:W-:-:S04]  /*3870*/  LOP3.LUT R13, R14, R13, RZ, 0xc, !PT ;  /* 0x0000000d0e0d7212 */ /* 0x000fc800078e0cff */
[----:B------:R-:W0:Y:S02]  /*3880*/  POPC R12, R13 ;  /* 0x0000000d000c7309 */ /* 0x000e240000000000 */
[----:B0-----:R-:W0:Y:S01]  /*3890*/  SHFL.DOWN PT, R15, R17, 0x1, R12 ;  /* 0x08200000110f7989 */ /* 0x001e2200000e000c */
[-C--:B------:R-:W-:Y:S02]  /*38a0*/  ISETP.GE.AND P0, PT, R43, R12.reuse, PT ;  /* 0x0000000c2b00720c */ /* 0x080fe40003f06270 */
[-C--:B------:R-:W-:Y:S02]  /*38b0*/  ISETP.GT.AND P1, PT, R32, R12.reuse, PT ;  /* 0x0000000c2000720c */ /* 0x080fe40003f24270 */
[----:B0-----:R-:W-:Y:S02]  /*38c0*/  SEL R14, R15, RZ, !P0 ;  /* 0x000000ff0f0e7207 */ /* 0x001fe40004000000 */
[----:B------:R-:W-:-:S03]  /*38d0*/  ISETP.GT.AND P0, PT, R31, R12, PT ;  /* 0x0000000c1f00720c */ /* 0x000fc60003f04270 */
[----:B------:R-:W-:-:S05]  /*38e0*/  IMAD.IADD R45, R14, 0x1, R17 ;  /* 0x000000010e2d7824 */ /* 0x000fca00078e0211 */
[----:B------:R-:W0:Y:S02]  /*38f0*/  SHFL.DOWN PT, R15, R45, 0x2, R12 ;  /* 0x084000002d0f7989 */ /* 0x000e2400000e000c */
        /* <DEDUP_REMOVED lines=9> */
[----:B------:R-:W-:-:S03]  /*3990*/  ISETP.NE.AND P0, PT, R16, 0x65, PT ;  /* 0x000000651000780c */ /* 0x000fc60003f05270 */
[----:B------:R-:W-:-:S05]  /*39a0*/  IMAD.IADD R45, R17, 0x1, R14 ;  /* 0x00000001112d7824 */ /* 0x000fca00078e020e */
[----:B------:R-:W0:Y:S05]  /*39b0*/  SHFL.DOWN PT, R15, R45, 0x10, R12 ;  /* 0x0a0000002d0f7989 */ /* 0x000e2a00000e000c */
[----:B------:R-:W-:Y:S02]  /*39c0*/  VOTE.ALL P0, P0 ;  /* 0x0000000000ff7806 */ /* 0x000fe40000000000 */
[----:B0-----:R-:W-:-:S04]  /*39d0*/  SEL R15, R15, RZ, !P1 ;  /* 0x000000ff0f0f7207 */ /* 0x001fc80004800000 */
[----:B------:R-:W-:-:S07]  /*39e0*/  IADD3 R34, PT, PT, R45, R15, R34 ;  /* 0x0000000f2d227210 */ /* 0x000fce0007ffe022 */
.L_x_438:
[----:B------:R-:W-:Y:S05]  /*39f0*/  @P0 BRA `(.L_x_390) ;  /* 0xfffffff800d80947 */ /* 0x000fea000383ffff */
.L_x_384:
[----:B------:R-:W-:Y:S02]  /*3a00*/  ISETP.NE.AND P1, PT, R42, RZ, PT ;  /* 0x000000ff2a00720c */ /* 0x000fe40003f25270 */
[----:B------:R-:W-:-:S11]  /*3a10*/  ISETP.NE.AND P0, PT, R43, RZ, PT ;  /* 0x000000ff2b00720c */ /* 0x000fd60003f05270 */
[----:B------:R-:W0:Y:S01]  /*3a20*/  @!P1 S2R R13, SR_CgaCtaId ;  /* 0x00000000000d9919 */ /* 0x000e220000008800 */
[----:B------:R-:W-:Y:S01]  /*3a30*/  @!P1 MOV R12, 0x400 ;  /* 0x00000400000c9802 */ /* 0x000fe20000000f00 */
[----:B------:R-:W-:Y:S01]  /*3a40*/  @!P1 IMAD.IADD R9, R9, 0x1, R34 ;  /* 0x0000000109099824 */ /* 0x000fe200078e0222 */
[----:B------:R-:W-:Y:S01]  /*3a50*/  @!P0 MOV R14, 0x400 ;  /* 0x00000400000e8802 */ /* 0x000fe20000000f00 */
[----:B------:R-:W1:Y:S01]  /*3a60*/  @!P0 S2R R15, SR_CgaCtaId ;  /* 0x00000000000f8919 */ /* 0x000e620000008800 */
[----:B------:R-:W-:-:S05]  /*3a70*/  @!P1 IMAD.MOV.U32 R8, RZ, RZ, 0x65 ;  /* 0x00000065ff089424 */ /* 0x000fca00078e00ff */
[----:B------:R2:W-:Y:S01]  /*3a80*/  @!P1 ST.E.64.STRONG.GPU desc[UR8][R10.64+0x100], R8 ;  /* 0x000100080a009985 */ /* 0x0005e2000c10fb08 */
[----:B0-----:R-:W-:Y:S01]  /*3a90*/  @!P1 LEA R13, R13, R12, 0x18 ;  /* 0x0000000c0d0d9211 */ /* 0x001fe200078ec0ff */
[----:B------:R-:W-:Y:S02]  /*3aa0*/  IMAD.MOV.U32 R12, RZ, RZ, R41 ;  /* 0x000000ffff0c7224 */ /* 0x000fe400078e0029 */
[----:B------:R-:W-:Y:S01]  /*3ab0*/  @!P0 IMAD.MOV.U32 R12, RZ, RZ, R34 ;  /* 0x000000ffff0c8224 */ /* 0x000fe200078e0022 */
[----:B-1----:R-:W-:Y:S01]  /*3ac0*/  @!P0 LEA R15, R15, R14, 0x18 ;  /* 0x0000000e0f0f8211 */ /* 0x002fe200078ec0ff */
[----:B------:R2:W-:Y:S04]  /*3ad0*/  @!P1 STS [R13+0x88], R9 ;  /* 0x000088090d009388 */ /* 0x0005e80000000800 */
[----:B------:R2:W-:Y:S04]  /*3ae0*/  @!P1 STS [R13+0x84], R34 ;  /* 0x000084220d009388 */ /* 0x0005e80000000800 */
[----:B------:R2:W-:Y:S02]  /*3af0*/  @!P0 STS [R15+0x60], R34 ;  /* 0x000060220f008388 */ /* 0x0005e40000000800 */
.L_x_378:
[----:B------:R-:W-:Y:S05]  /*3b00*/  WARPSYNC.ALL ;  /* 0x0000000000007948 */ /* 0x000fea0003800000 */
[----:B------:R-:W0:Y:S08]  /*3b10*/  S2UR UR6, SR_CgaCtaId ;  /* 0x00000000000679c3 */ /* 0x000e300000008800 */
[----:B------:R-:W-:Y:S01]  /*3b20*/  BAR.SYNC.DEFER_BLOCKING 0x0 ;  /* 0x0000000000007b1d */ /* 0x000fe20000010000 */
[C---:B------:R-:W-:Y:S01]  /*3b30*/  ISETP.NE.AND P0, PT, R42.reuse, RZ, PT ;  /* 0x000000ff2a00720c */ /* 0x040fe20003f05270 */
[----:B------:R-:W-:-:S04]  /*3b40*/  VIADD R44, R42, 0x4c0 ;  /* 0x000004c02a2c7836 */ /* 0x000fc80000000000 */
[----:B------:R-:W-:Y:S02]  /*3b50*/  UMOV UR5, 0x400 ;  /* 0x0000040000057882 */ /* 0x000fe40000000000 */
[----:B0-----:R-:W-:Y:S01]  /*3b60*/  ULEA UR5, UR6, UR5, 0x18 ;  /* 0x0000000506057291 */ /* 0x001fe2000f8ec0ff */
[----:B------:R-:W0:Y:S08]  /*3b70*/  LDCU UR6, c[0x0][0x3a8] ;  /* 0x00007500ff0677ac */ /* 0x000e300008000800 */
[----:B--2---:R-:W1:Y:S04]  /*3b80*/  @P0 LDS R9, [UR5+0x60] ;  /* 0x00006005ff090984 */ /* 0x004e680008000800 */
[----:B------:R-:W2:Y:S04]  /*3b90*/  LDS R8, [UR5+0x8c] ;  /* 0x00008c05ff087984 */ /* 0x000ea80008000800 */
[----:B------:R-:W3:Y:S01]  /*3ba0*/  LDS R29, [UR5+0x84] ;  /* 0x00008405ff1d7984 */ /* 0x000ee20008000800 */
[----:B------:R-:W-:Y:S01]  /*3bb0*/  BAR.SYNC.DEFER_BLOCKING 0x0 ;  /* 0x0000000000007b1d */ /* 0x000fe20000010000 */
[----:B0-----:R-:W-:-:S02]  /*3bc0*/  ISETP.GE.AND P3, PT, R28, UR6, PT ;  /* 0x000000061c007c0c */ /* 0x001fc4000bf66270 */
[----:B------:R-:W-:Y:S02]  /*3bd0*/  ISETP.GE.AND P2, PT, R27, UR6, PT ;  /* 0x000000061b007c0c */ /* 0x000fe4000bf46270 */
[----:B------:R-:W-:Y:S02]  /*3be0*/  SEL R18, RZ, 0x1, P3 ;  /* 0x00000001ff127807 */ /* 0x000fe40001800000 */
[----:B------:R-:W-:Y:S02]  /*3bf0*/  ISETP.GE.AND P1, PT, R26, UR6, PT ;  /* 0x000000061a007c0c */ /* 0x000fe4000bf26270 */
[----:B------:R-:W-:Y:S01]  /*3c00*/  ISETP.GE.AND P4, PT, R24, UR6, PT ;  /* 0x0000000618007c0c */ /* 0x000fe2000bf86270 */
[----:B-1----:R-:W-:Y:S01]  /*3c10*/  @P0 IMAD.IADD R12, R12, 0x1, R9 ;  /* 0x000000010c0c0824 */ /* 0x002fe200078e0209 */
[----:B------:R-:W-:Y:S02]  /*3c20*/  ISETP.GE.AND P0, PT, R37, UR6, PT ;  /* 0x0000000625007c0c */ /* 0x000fe4000bf06270 */
[----:B--2---:R-:W-:-:S02]  /*3c30*/  IADD3 R17, PT, PT, -R8, 0x2d20, RZ ;  /* 0x00002d2008117810 */ /* 0x004fc40007ffe1ff */
[----:B------:R-:W-:Y:S01]  /*3c40*/  SEL R11, RZ, 0x1, P0 ;  /* 0x00000001ff0b7807 */ /* 0x000fe20000000000 */
[C---:B---3--:R-:W-:Y:S01]  /*3c50*/  IMAD.IADD R9, R12.reuse, 0x1, -R29 ;  /* 0x000000010c097824 */ /* 0x048fe200078e0a1d */
[--C-:B------:R-:W-:Y:S02]  /*3c60*/  IADD3 R15, PT, PT, R29, -R12, -R18.reuse ;  /* 0x8000000c1d0f7210 */ /* 0x100fe40007ffe812 */
[----:B------:R-:W-:Y:S01]  /*3c70*/  IADD3 R12, PT, PT, R12, R11, R18 ;  /* 0x0000000b0c0c7210 */ /* 0x000fe20007ffe012 */
[C---:B------:R-:W-:Y:S01]  /*3c80*/  IMAD R10, R42.reuse, 0x13, -R9 ;  /* 0x000000132a0a7824 */ /* 0x040fe200078e0a09 */
[C---:B------:R-:W-:Y:S01]  /*3c90*/  IADD3 R8, PT, PT, R42.reuse, R8, R29 ;  /* 0x000000082a087210 */ /* 0x040fe20007ffe01d */
[----:B------:R-:W-:Y:S01]  /*3ca0*/  IMAD.IADD R13, R17, 0x1, R9 ;  /* 0x00000001110d7824 */ /* 0x000fe200078e0209 */
[----:B------:R-:W-:Y:S01]  /*3cb0*/  SEL R9, RZ, 0x1, P2 ;  /* 0x00000001ff097807 */ /* 0x000fe20001000000 */
[----:B------:R-:W-:Y:S02]  /*3cc0*/  IMAD R15, R42, 0x13, R15 ;  /* 0x000000132a0f7824 */ /* 0x000fe400078e020f */
[----:B------:R-:W-:Y:S01]  /*3cd0*/  IMAD.IADD R19, R29, 0x1, -R12 ;  /* 0x000000011d137824 */ /* 0x000fe200078e0a0c */
[----:B------:R-:W-:Y:S01]  /*3ce0*/  SEL R14, R13, R10, !P3 ;  /* 0x0000000a0d0e7207 */ /* 0x000fe20005800000 */
[----:B------:R-:W-:Y:S01]  /*3cf0*/  IMAD.IADD R18, R18, 0x1, R13 ;  /* 0x0000000112127824 */ /* 0x000fe200078e020d */
[----:B------:R-:W-:Y:S01]  /*3d00*/  SEL R10, RZ, 0x1, P1 ;  /* 0x00000001ff0a7807 */ /* 0x000fe20000800000 */
[----:B------:R-:W-:Y:S01]  /*3d10*/  IMAD.IADD R13, R12, 0x1, R9 ;  /* 0x000000010c0d7824 */ /* 0x000fe200078e0209 */
[----:B------:R-:W-:Y:S01]  /*3d20*/  IADD3 R16, PT, PT, R15, 0x1, RZ ;  /* 0x000000010f107810 */ /* 0x000fe20007ffe0ff */
[----:B------:R-:W-:Y:S01]  /*3d30*/  IMAD R19, R42, 0x13, R19 ;  /* 0x000000132a137824 */ /* 0x000fe200078e0213 */
[----:B------:R-:W-:Y:S01]  /*3d40*/  LEA R15, R14, UR5, 0x2 ;  /* 0x000000050e0f7c11 */ /* 0x000fe2000f8e10ff */
[----:B------:R-:W-:Y:S01]  /*3d50*/  IMAD.IADD R12, R13, 0x1, R10 ;  /* 0x000000010d0c7824 */ /* 0x000fe200078e020a */
[----:B------:R-:W-:Y:S01]  /*3d60*/  SEL R16, R18, R16, !P0 ;  /* 0x0000001012107207 */ /* 0x000fe20004000000 */
[----:B------:R-:W-:Y:S01]  /*3d70*/  IMAD.IADD R18, R11, 0x1, R18 ;  /* 0x000000010b127824 */ /* 0x000fe200078e0212 */
[----:B------:R-:W-:Y:S01]  /*3d80*/  ISETP.GE.AND P0, PT, R25, UR6, PT ;  /* 0x0000000619007c0c */ /* 0x000fe2000bf06270 */
[----:B------:R-:W-:Y:S01]  /*3d90*/  VIADD R19, R19, 0x2 ;  /* 0x0000000213137836 */ /* 0x000fe20000000000 */
[----:B------:R0:W-:Y:S01]  /*3da0*/  STS [R15], R28 ;  /* 0x0000001c0f007388 */ /* 0x0001e20000000800 */
[----:B------:R-:W-:Y:S01]  /*3db0*/  IMAD.IADD R13, R29, 0x1, -R13 ;  /* 0x000000011d0d7824 */ /* 0x000fe200078e0a0d */
[----:B------:R-:W-:Y:S01]  /*3dc0*/  ISETP.GE.AND P3, PT, R23, UR6, PT ;  /* 0x0000000617007c0c */ /* 0x000fe2000bf66270 */
[----:B------:R-:W-:Y:S01]  /*3dd0*/  IMAD.IADD R11, R29, 0x1, -R12 ;  /* 0x000000011d0b7824 */ /* 0x000fe200078e0a0c */
[----:B------:R-:W-:Y:S01]  /*3de0*/  SEL R19, R18, R19, !P2 ;  /* 0x0000001312137207 */ /* 0x000fe20005000000 */
[----:B------:R-:W-:Y:S01]  /*3df0*/  IMAD R13, R42, 0x13, R13 ;  /* 0x000000132a0d7824 */ /* 0x000fe200078e020d */
[----:B------:R-:W-:Y:S01]  /*3e00*/  LEA R16, R16, UR5, 0x2 ;  /* 0x0000000510107c11 */ /* 0x000fe2000f8e10ff */
[----:B------:R-:W-:Y:S01]  /*3e10*/  IMAD R14, R42, 0x13, R11 ;  /* 0x000000132a0e7824 */ /* 0x000fe200078e020b */
[----:B------:R-:W-:Y:S01]  /*3e20*/  SEL R11, RZ, 0x1, P0 ;  /* 0x00000001ff0b7807 */ /* 0x000fe20000000000 */
[----:B------:R-:W-:Y:S01]  /*3e30*/  IMAD.IADD R18, R9, 0x1, R18 ;  /* 0x0000000109127824 */ /* 0x000fe200078e0212 */
[----:B0-----:R-:W-:Y:S01]  /*3e40*/  SEL R15, RZ, 0x1, P4 ;  /* 0x00000001ff0f7807 */ /* 0x001fe20002000000 */
[----:B------:R-:W-:Y:S01]  /*3e50*/  VIADD R9, R13, 0x3 ;  /* 0x000000030d097836 */ /* 0x000fe20000000000 */
[----:B------:R0:W-:Y:S01]  /*3e60*/  STS [R16], R37 ;  /* 0x0000002510007388 */ /* 0x0001e20000000800 */
[----:B------:R-:W-:Y:S01]  /*3e70*/  VIADD R13, R14, 0x4 ;  /* 0x000000040e0d7836 */ /* 0x000fe20000000000 */
[----:B------:R-:W-:Y:S01]  /*3e80*/  ISETP.GE.AND P2, PT, R21, UR6, PT ;  /* 0x0000000615007c0c */ /* 0x000fe2000bf46270 */
[----:B------:R-:W-:Y:S01]  /*3e90*/  IMAD.IADD R28, R10, 0x1, R18 ;  /* 0x000000010a1c7824 */ /* 0x000fe200078e0212 */
[----:B------:R-:W-:Y:S01]  /*3ea0*/  SEL R9, R18, R9, !P1 ;  /* 0x0000000912097207 */ /* 0x000fe20004800000 */
[----:B------:R-:W-:Y:S01]  /*3eb0*/  IMAD.IADD R14, R12, 0x1, R11 ;  /* 0x000000010c0e7824 */ /* 0x000fe200078e020b */
[----:B------:R-:W-:-:S02]  /*3ec0*/  SEL R12, RZ, 0x1, P3 ;  /* 0x00000001ff0c7807 */ /* 0x000fc40001800000 */
[----:B------:R-:W-:Y:S01]  /*3ed0*/  SEL R10, R28, R13, !P0 ;  /* 0x0000000d1c0a7207 */ /* 0x000fe20004000000 */
[C---:B------:R-:W-:Y:S01]  /*3ee0*/  IMAD.IADD R13, R29.reuse, 0x1, -R14 ;  /* 0x000000011d0d7824 */ /* 0x040fe200078e0a0e */
[----:B------:R-:W-:Y:S01]  /*3ef0*/  ISETP.GE.AND P0, PT, R22, UR6, PT ;  /* 0x0000000616007c0c */ /* 0x000fe2000bf06270 */
[----:B------:R-:W-:Y:S01]  /*3f00*/  IMAD.IADD R14, R14, 0x1, R15 ;  /* 0x000000010e0e7824 */ /* 0x000fe200078e020f */
[----:B------:R-:W-:Y:S01]  /*3f10*/  ISETP.GE.AND P1, PT, R20, UR6, PT ;  /* 0x0000000614007c0c */ /* 0x000fe2000bf26270 */
[----:B------:R-:W-:Y:S01]  /*3f20*/  IMAD R18, R42, 0x13, R13 ;  /* 0x000000132a127824 */ /* 0x000fe200078e020d */
[----:B------:R-:W-:Y:S01]  /*3f30*/  SEL R13, RZ, 0x1, P2 ;  /* 0x00000001ff0d7807 */ /* 0x000fe20001000000 */
[----:B------:R-:W-:Y:S01]  /*3f40*/  IMAD.IADD R31, R29, 0x1, -R14 ;  /* 0x000000011d1f7824 */ /* 0x000fe200078e0a0e */
[----:B------:R-:W-:Y:S01]  /*3f50*/  LEA R10, R10, UR5, 0x2 ;  /* 0x000000050a0a7c11 */ /* 0x000fe2000f8e10ff */
[----:B------:R-:W-:Y:S01]  /*3f60*/  IMAD.IADD R28, R11, 0x1, R28 ;  /* 0x000000010b1c7824 */ /* 0x000fe200078e021c */
[----:B------:R-:W-:Y:S01]  /*3f70*/  SEL R11, RZ, 0x1, P0 ;  /* 0x00000001ff0b7807 */ /* 0x000fe20000000000 */
[----:B0-----:R-:W-:-:S02]  /*3f80*/  IMAD.IADD R16, R14, 0x1, R12 ;  /* 0x000000010e107824 */ /* 0x001fc400078e020c */
[----:B------:R-:W-:Y:S02]  /*3f90*/  VIADD R18, R18, 0x5 ;  /* 0x0000000512127836 */ /* 0x000fe40000000000 */
[----:B------:R-:W-:Y:S02]  /*3fa0*/  IMAD R31, R42, 0x13, R31 ;  /* 0x000000132a1f7824 */ /* 0x000fe400078e021f */
[----:B------:R-:W-:Y:S01]  /*3fb0*/  IMAD.IADD R33, R29, 0x1, -R16 ;  /* 0x000000011d217824 */ /* 0x000fe200078e0a10 */
[----:B------:R-:W-:Y:S01]  /*3fc0*/  SEL R30, R28, R18, !P4 ;  /* 0x000000121c1e7207 */ /* 0x000fe20006000000 */
[----:B------:R-:W-:Y:S01]  /*3fd0*/  IMAD.IADD R14, R16, 0x1, R11 ;  /* 0x00000001100e7824 */ /* 0x000fe200078e020b */
[----:B------:R-:W-:Y:S01]  /*3fe0*/  IADD3 R28, PT, PT, R15, R28, RZ ;  /* 0x0000001c0f1c7210 */ /* 0x000fe20007ffe0ff */
[----:B------:R-:W-:Y:S01]  /*3ff0*/  VIADD R31, R31, 0x6 ;  /* 0x000000061f1f7836 */ /* 0x000fe20000000000 */
[----:B------:R-:W-:Y:S01]  /*4000*/  SEL R15, RZ, 0x1, P1 ;  /* 0x00000001ff0f7807 */ /* 0x000fe20000800000 */
[----:B------:R-:W-:-:S02]  /*4010*/  IMAD R33, R42, 0x13, R33 ;  /* 0x000000132a217824 */ /* 0x000fc400078e0221 */
[----:B------:R-:W-:Y:S02]  /*4020*/  IMAD.IADD R16, R14, 0x1, R13 ;  /* 0x000000010e107824 */ /* 0x000fe400078e020d */
[----:B------:R-:W-:Y:S01]  /*4030*/  IMAD.IADD R35, R29, 0x1, -R14 ;  /* 0x000000011d237824 */ /* 0x000fe200078e0a0e */
[----:B------:R-:W-:Y:S01]  /*4040*/  SEL R14, R28, R31, !P3 ;  /* 0x0000001f1c0e7207 */ /* 0x000fe20005800000 */
[----:B------:R-:W-:Y:S01]  /*4050*/  IMAD.IADD R28, R12, 0x1, R28 ;  /* 0x000000010c1c7824 */ /* 0x000fe200078e021c */
[----:B------:R-:W-:Y:S01]  /*4060*/  ISETP.GE.AND P3, PT, R6, UR6, PT ;  /* 0x0000000606007c0c */ /* 0x000fe2000bf66270 */
[----:B------:R-:W-:Y:S01]  /*4070*/  VIADD R32, R33, 0x7 ;  /* 0x0000000721207836 */ /* 0x000fe20000000000 */
[----:B------:R-:W-:Y:S01]  /*4080*/  LEA R14, R14, UR5, 0x2 ;  /* 0x000000050e0e7c11 */ /* 0x000fe2000f8e10ff */
[----:B------:R-:W-:Y:S02]  /*4090*/  IMAD.IADD R12, R16, 0x1, R15 ;  /* 0x00000001100c7824 */ /* 0x000fe400078e020f */
[----:B------:R-:W-:Y:S01]  /*40a0*/  IMAD.IADD R37, R29, 0x1, -R16 ;  /* 0x000000011d257824 */ /* 0x000fe200078e0a10 */
[----:B------:R-:W-:Y:S01]  /*40b0*/  SEL R32, R28, R32, !P0 ;  /* 0x000000201c207207 */ /* 0x000fe20004000000 */
[----:B------:R-:W-:Y:S01]  /*40c0*/  IMAD R35, R42, 0x13, R35 ;  /* 0x000000132a237824 */ /* 0x000fe200078e0223 */
[----:B------:R-:W-:Y:S01]  /*40d0*/  ISETP.GE.AND P0, PT, R7, UR6, PT ;  /* 0x0000000607007c0c */ /* 0x000fe2000bf06270 */
[----:B------:R-:W-:-:S02]  /*40e0*/  IMAD.IADD R28, R11, 0x1, R28 ;  /* 0x000000010b1c7824 */ /* 0x000fc400078e021c */
[----:B------:R-:W-:Y:S01]  /*40f0*/  IMAD.IADD R31, R29, 0x1, -R12 ;  /* 0x000000011d1f7824 */ /* 0x000fe200078e0a0c */
[----:B------:R-:W-:Y:S01]  /*4100*/  SEL R11, RZ, 0x1, P0 ;  /* 0x00000001ff0b7807 */ /* 0x000fe20000000000 */
[C---:B------:R-:W-:Y:S02]  /*4110*/  IMAD R37, R42.reuse, 0x13, R37 ;  /* 0x000000132a257824 */ /* 0x040fe400078e0225 */
[----:B------:R-:W-:Y:S02]  /*4120*/  VIADD R33, R35, 0x8 ;  /* 0x0000000823217836 */ /* 0x000fe40000000000 */
[----:B------:R-:W-:Y:S02]  /*4130*/  IMAD.IADD R16, R13, 0x1, R28 ;  /* 0x000000010d107824 */ /* 0x000fe400078e021c */
[----:B------:R-:W-:Y:S01]  /*4140*/  IMAD R31, R42, 0x13, R31 ;  /* 0x000000132a1f7824 */ /* 0x000fe200078e021f */
[----:B------:R-:W-:Y:S01]  /*4150*/  SEL R33, R28, R33, !P2 ;  /* 0x000000211c217207 */ /* 0x000fe20005000000 */
[----:B------:R-:W-:Y:S01]  /*4160*/  VIADD R37, R37, 0x9 ;  /* 0x0000000925257836 */ /* 0x000fe20000000000 */
[----:B------:R-:W-:Y:S01]  /*4170*/  ISETP.GE.AND P2, PT, R5, UR6, PT ;  /* 0x0000000605007c0c */ /* 0x000fe2000bf46270 */
[----:B------:R-:W-:Y:S01]  /*4180*/  IMAD.IADD R13, R12, 0x1, R11 ;  /* 0x000000010c0d7824 */ /* 0x000fe200078e020b */
[----:B------:R-:W-:Y:S01]  /*4190*/  SEL R12, RZ, 0x1, P3 ;  /* 0x00000001ff0c7807 */ /* 0x000fe20001800000 */
[----:B------:R-:W-:Y:S01]  /*41a0*/  VIADD R18, R31, 0xa ;  /* 0x0000000a1f127836 */ /* 0x000fe20000000000 */
[----:B------:R-:W-:Y:S01]  /*41b0*/  SEL R28, R16, R37, !P1 ;  /* 0x00000025101c7207 */ /* 0x000fe20004800000 */
[----:B------:R-:W-:Y:S01]  /*41c0*/  IMAD.IADD R15, R15, 0x1, R16 ;  /* 0x000000010f0f7824 */ /* 0x000fe200078e0210 */
[----:B------:R-:W-:Y:S01]  /*41d0*/  ISETP.GE.AND P1, PT, R3, UR6, PT ;  /* 0x0000000603007c0c */ /* 0x000fe2000bf26270 */
[----:B------:R-:W-:-:S02]  /*41e0*/  IMAD.IADD R31, R29, 0x1, -R13 ;  /* 0x000000011d1f7824 */ /* 0x000fc400078e0a0d */
[----:B------:R-:W-:Y:S01]  /*41f0*/  IMAD.IADD R16, R13, 0x1, R12 ;  /* 0x000000010d107824 */ /* 0x000fe200078e020c */
[----:B------:R-:W-:Y:S01]  /*4200*/  SEL R13, RZ, 0x1, P2 ;  /* 0x00000001ff0d7807 */ /* 0x000fe20001000000 */
[----:B------:R-:W-:Y:S01]  /*4210*/  IMAD R31, R42, 0x13, R31 ;  /* 0x000000132a1f7824 */ /* 0x000fe200078e021f */
[----:B------:R-:W-:Y:S01]  /*4220*/  SEL R18, R15, R18, !P0 ;  /* 0x000000120f127207 */ /* 0x000fe20004000000 */
[----:B------:R-:W-:Y:S01]  /*4230*/  IMAD.IADD R35, R29, 0x1, -R16 ;  /* 0x000000011d237824 */ /* 0x000fe200078e0a10 */
[----:B------:R-:W-:Y:S01]  /*4240*/  ISETP.GE.AND P0, PT, R4, UR6, PT ;  /* 0x0000000604007c0c */ /* 0x000fe2000bf06270 */
[----:B------:R-:W-:Y:S01]  /*4250*/  IMAD.IADD R15, R11, 0x1, R15 ;  /* 0x000000010b0f7824 */ /* 0x000fe200078e020f */
[----:B------:R-:W-:Y:S01]  /*4260*/  IADD3 R11, PT, PT, R31, 0xb, RZ ;  /* 0x0000000b1f0b7810 */ /* 0x000fe20007ffe0ff */
[----:B------:R-:W-:Y:S01]  /*4270*/  IMAD.IADD R16, R16, 0x1, R13 ;  /* 0x0000000110107824 */ /* 0x000fe200078e020d */
[----:B------:R-:W-:Y:S01]  /*4280*/  SEL R31, RZ, 0x1, P0 ;  /* 0x00000001ff1f7807 */ /* 0x000fe20000000000 */
[----:B------:R-:W-:Y:S01]  /*4290*/  IMAD R35, R42, 0x13, R35 ;  /* 0x000000132a237824 */ /* 0x000fe200078e0223 */
[----:B------:R-:W-:Y:S01]  /*42a0*/  SEL R11, R15, R11, !P3 ;  /* 0x0000000b0f0b7207 */ /* 0x000fe20005800000 */
[----:B------:R-:W-:Y:S01]  /*42b0*/  IMAD.IADD R37, R29, 0x1, -R16 ;  /* 0x000000011d257824 */ /* 0x000fe200078e0a10 */
[----:B------:R-:W-:Y:S01]  /*42c0*/  ISETP.GE.AND P3, PT, R44, R17, PT ;  /* 0x000000112c00720c */ /* 0x000fe20003f66270 */
[----:B------:R-:W-:Y:S01]  /*42d0*/  IMAD.IADD R34, R12, 0x1, R15 ;  /* 0x000000010c227824 */ /* 0x000fe200078e020f */
[----:B------:R-:W-:Y:S01]  /*42e0*/  SEL R12, RZ, 0x1, P1 ;  /* 0x00000001ff0c7807 */ /* 0x000fe20000800000 */
[----:B------:R-:W-:Y:S01]  /*42f0*/  VIADD R15, R35, 0xc ;  /* 0x0000000c230f7836 */ /* 0x000fe20000000000 */
[----:B------:R-:W-:Y:S01]  /*4300*/  LEA R18, R18, UR5, 0x2 ;  /* 0x0000000512127c11 */ /* 0x000fe2000f8e10ff */
[----:B------:R-:W-:Y:S01]  /*4310*/  IMAD.IADD R16, R16, 0x1, R31 ;  /* 0x0000000110107824 */ /* 0x000fe200078e021f */
[----:B------:R-:W-:Y:S01]  /*4320*/  LEA R11, R11, UR5, 0x2 ;  /* 0x000000050b0b7c11 */ /* 0x000fe2000f8e10ff */
[----:B------:R-:W-:Y:S01]  /*4330*/  IMAD R37, R42, 0x13, R37 ;  /* 0x000000132a257824 */ /* 0x000fe200078e0225 */
[----:B------:R-:W-:Y:S01]  /*4340*/  SEL R15, R34, R15, !P2 ;  /* 0x0000000f220f7207 */ /* 0x000fe20005000000 */
[----:B------:R-:W-:Y:S01]  /*4350*/  IMAD.IADD R35, R29, 0x1, -R16 ;  /* 0x000000011d237824 */ /* 0x000fe200078e0a10 */
[----:B------:R-:W-:Y:S01]  /*4360*/  ISETP.GE.AND P2, PT, R38, UR6, PT ;  /* 0x0000000626007c0c */ /* 0x000fe2000bf46270 */
[----:B------:R-:W-:-:S02]  /*4370*/  IMAD.IADD R13, R13, 0x1, R34 ;  /* 0x000000010d0d7824 */ /* 0x000fc400078e0222 */
[----:B------:R-:W-:Y:S02]  /*4380*/  IMAD.IADD R34, R16, 0x1, R12 ;  /* 0x0000000110227824 */ /* 0x000fe400078e020c */
[----:B------:R-:W-:Y:S02]  /*4390*/  VIADD R16, R37, 0xd ;  /* 0x0000000d25107836 */ /* 0x000fe40000000000 */
[----:B------:R-:W-:Y:S02]  /*43a0*/  IMAD R35, R42, 0x13, R35 ;  /* 0x000000132a237824 */ /* 0x000fe400078e0223 */
[----:B------:R-:W-:Y:S01]  /*43b0*/  IMAD.IADD R37, R29, 0x1, -R34 ;  /* 0x000000011d257824 */ /* 0x000fe200078e0a22 */
[----:B------:R-:W-:Y:S01]  /*43c0*/  SEL R16, R13, R16, !P0 ;  /* 0x000000100d107207 */ /* 0x000fe20004000000 */
[----:B------:R-:W-:Y:S01]  /*43d0*/  IMAD.IADD R31, R31, 0x1, R13 ;  /* 0x000000011f1f7824 */ /* 0x000fe200078e020d */
[----:B------:R-:W-:Y:S01]  /*43e0*/  ISETP.GE.AND P0, PT, R2, UR6, PT ;  /* 0x0000000602007c0c */ /* 0x000fe2000bf06270 */
[----:B------:R-:W-:-:S02]  /*43f0*/  VIADD R13, R35, 0xe ;  /* 0x0000000e230d7836 */ /* 0x000fc40000000000 */
[----:B------:R-:W-:Y:S02]  /*4400*/  IMAD R37, R42, 0x13, R37 ;  /* 0x000000132a257824 */ /* 0x000fe400078e0225 */
[----:B------:R-:W-:Y:S01]  /*4410*/  IMAD.IADD R35, R12, 0x1, R31 ;  /* 0x000000010c237824 */ /* 0x000fe200078e021f */
[----:B------:R-:W-:Y:S01]  /*4420*/  SEL R13, R31, R13, !P1 ;  /* 0x0000000d1f0d7207 */ /* 0x000fe20004800000 */
[----:B------:R-:W-:Y:S01]  /*4430*/  VIADD R12, R37, 0xf ;  /* 0x0000000f250c7836 */ /* 0x000fe20000000000 */
[----:B------:R-:W-:Y:S01]  /*4440*/  SEL R31, RZ, 0x1, P0 ;  /* 0x00000001ff1f7807 */ /* 0x000fe20000000000 */
[----:B------:R-:W-:Y:S01]  /*4450*/  VIADD R44, R42, 0x980 ;  /* 0x000009802a2c7836 */ /* 0x000fe20000000000 */
[----:B------:R-:W-:Y:S02]  /*4460*/  ISETP.GE.AND P1, PT, R40, UR6, PT ;  /* 0x0000000628007c0c */ /* 0x000fe4000bf26270 */
[----:B------:R-:W-:Y:S01]  /*4470*/  SEL R12, R35, R12, !P0 ;  /* 0x0000000c230c7207 */ /* 0x000fe20004000000 */
[----:B------:R-:W-:Y:S01]  /*4480*/  IMAD.IADD R36, R34, 0x1, R31 ;  /* 0x0000000122247824 */ /* 0x000fe200078e021f */
[----:B------:R-:W-:Y:S01]  /*4490*/  ISETP.GE.AND P0, PT, R39, UR6, PT ;  /* 0x0000000627007c0c */ /* 0x000fe2000bf06270 */
[----:B------:R-:W-:Y:S01]  /*44a0*/  IMAD.IADD R34, R31, 0x1, R35 ;  /* 0x000000011f227824 */ /* 0x000fe200078e0223 */
[----:B------:R-:W-:Y:S01]  /*44b0*/  SEL R35, RZ, 0x1, P2 ;  /* 0x00000001ff237807 */ /* 0x000fe20001000000 */
[C---:B------:R-:W-:Y:S01]  /*44c0*/  IMAD.IADD R41, R29.reuse, 0x1, -R36 ;  /* 0x000000011d297824 */ /* 0x040fe200078e0a24 */
[----:B------:R-:W-:Y:S01]  /*44d0*/  IADD3 R31, PT, PT, R42, R0, -R29 ;  /* 0x000000002a1f7210 */ /* 0x000fe20007ffe81d */
[----:B------:R-:W0:Y:S01]  /*44e0*/  LDCU UR6, c[0x0][0x3b0] ;  /* 0x00007600ff0677ac */ /* 0x000e220008000800 */
[----:B------:R-:W-:Y:S01]  /*44f0*/  ISETP.GE.AND P5, PT, R44, R17, PT ;  /* 0x000000112c00720c */ /* 0x000fe20003fa6270 */
[----:B------:R-:W-:Y:S01]  /*4500*/  IMAD.IADD R0, R36, 0x1, R35 ;  /* 0x0000000124007824 */ /* 0x000fe200078e0223 */
[----:B------:R-:W-:Y:S01]  /*4510*/  SEL R36, RZ, 0x1, P1 ;  /* 0x00000001ff247807 */ /* 0x000fe20000800000 */
[C---:B------:R-:W-:Y:S01]  /*4520*/  IMAD R41, R42.reuse, 0x13, R41 ;  /* 0x000000132a297824 */ /* 0x040fe200078e0229 */
[----:B------:R-:W-:Y:S01]  /*4530*/  LOP3.LUT R31, RZ, R31, RZ, 0x33, !PT ;  /* 0x0000001fff1f7212 */ /* 0x000fe200078e33ff */
[C---:B------:R-:W-:Y:S01]  /*4540*/  IMAD.IADD R37, R29.reuse, 0x1, -R0 ;  /* 0x000000011d257824 */ /* 0x040fe200078e0a00 */
[----:B------:R-:W-:Y:S01]  /*4550*/  IADD3 R29, PT, PT, R29, -R0, -R36 ;  /* 0x800000001d1d7210 */ /* 0x000fe20007ffe824 */
[----:B------:R-:W-:Y:S01]  /*4560*/  VIADD R41, R41, 0x10 ;  /* 0x0000001029297836 */ /* 0x000fe20000000000 */
[----:B------:R-:W-:Y:S01]  /*4570*/  LEA R44, R19, UR5, 0x2 ;  /* 0x00000005132c7c11 */ /* 0x000fe2000f8e10ff */
[----:B------:R-:W-:-:S02]  /*4580*/  IMAD R37, R42, 0x13, R37 ;  /* 0x000000132a257824 */ /* 0x000fc400078e0225 */
[----:B------:R-:W-:Y:S01]  /*4590*/  IMAD R29, R42, 0x13, R29 ;  /* 0x000000132a1d7824 */ /* 0x000fe200078e021d */
[----:B------:R-:W-:Y:S01]  /*45a0*/  SEL R0, R34, R41, !P2 ;  /* 0x0000002922007207 */ /* 0x000fe20005000000 */
[----:B------:R-:W-:Y:S01]  /*45b0*/  IMAD.IADD R34, R35, 0x1, R34 ;  /* 0x0000000123227824 */ /* 0x000fe200078e0222 */
[----:B------:R1:W-:Y:S01]  /*45c0*/  STS [R44], R27 ;  /* 0x0000001b2c007388 */ /* 0x0003e20000000800 */
[----:B------:R-:W-:Y:S01]  /*45d0*/  VIADD R37, R37, 0x11 ;  /* 0x0000001125257836 */ /* 0x000fe20000000000 */
[----:B------:R-:W-:Y:S01]  /*45e0*/  IADD3 R35, PT, PT, R29, 0x12, RZ ;  /* 0x000000121d237810 */ /* 0x000fe20007ffe0ff */
[----:B------:R-:W-:Y:S02]  /*45f0*/  @!P0 IMAD.IADD R35, R36, 0x1, R34 ;  /* 0x0000000124238824 */ /* 0x000fe400078e0222 */
[----:B------:R-:W-:Y:S01]  /*4600*/  VIADD R29, R42, 0xe40 ;  /* 0x00000e402a1d7836 */ /* 0x000fe20000000000 */
[----:B------:R-:W-:Y:S01]  /*4610*/  SEL R36, R34, R37, !P1 ;  /* 0x0000002522247207 */ /* 0x000fe20004800000 */
[C---:B------:R-:W-:Y:S01]  /*4620*/  VIADD R34, R42.reuse, 0x260 ;  /* 0x000002602a227836 */ /* 0x040fe20000000000 */
[----:B------:R-:W-:Y:S01]  /*4630*/  LEA R37, R9, UR5, 0x2 ;  /* 0x0000000509257c11 */ /* 0x000fe2000f8e10ff */
[C---:B------:R-:W-:Y:S01]  /*4640*/  VIADD R41, R42.reuse, 0x1300 ;  /* 0x000013002a297836 */ /* 0x040fe20000000000 */
[-C--:B------:R-:W-:Y:S01]  /*4650*/  ISETP.GE.AND P0, PT, R29, R17.reuse, PT ;  /* 0x000000111d00720c */ /* 0x080fe20003f06270 */
[----:B-1----:R-:W-:Y:S01]  /*4660*/  VIADD R27, R42, 0x17c0 ;  /* 0x000017c02a1b7836 */ /* 0x002fe20000000000 */
[-C--:B------:R-:W-:Y:S01]  /*4670*/  ISETP.GE.AND P2, PT, R34, R17.reuse, PT ;  /* 0x000000112200720c */ /* 0x080fe20003f46270 */
[C---:B------:R-:W-:Y:S01]  /*4680*/  VIADD R34, R42.reuse, 0x720 ;  /* 0x000007202a227836 */ /* 0x040fe20000000000 */
[----:B------:R1:W-:Y:S01]  /*4690*/  STS [R37], R26 ;  /* 0x0000001a25007388 */ /* 0x0003e20000000800 */
[C---:B------:R-:W-:Y:S01]  /*46a0*/  ISETP.GE.AND P1, PT, R42.reuse, R17, PT ;  /* 0x000000112a00720c */ /* 0x040fe20003f26270 */
[----:B------:R-:W-:-:S02]  /*46b0*/  VIADD R29, R42, 0x10a0 ;  /* 0x000010a02a1d7836 */ /* 0x000fc40000000000 */
[----:B------:R-:W-:Y:S01]  /*46c0*/  ISETP.GE.AND P4, PT, R34, R17, PT ;  /* 0x000000112200720c */ /* 0x000fe20003f86270 */
[C---:B------:R-:W-:Y:S01]  /*46d0*/  VIADD R34, R42.reuse, 0xbe0 ;  /* 0x00000be02a227836 */ /* 0x040fe20000000000 */
[----:B------:R2:W-:Y:S01]  /*46e0*/  STS [R10], R25 ;  /* 0x000000190a007388 */ /* 0x0005e20000000800 */
[----:B------:R-:W-:-:S03]  /*46f0*/  VIADD R44, R42, 0x1560 ;  /* 0x000015602a2c7836 */ /* 0x000fc60000000000 */
[-C--:B------:R-:W-:Y:S01]  /*4700*/  ISETP.GE.AND P6, PT, R34, R17.reuse, PT ;  /* 0x000000112200720c */ /* 0x080fe20003fc6270 */
[----:B0-----:R-:W-:Y:S01]  /*4710*/  VIADD R34, R31, UR6 ;  /* 0x000000061f227c36 */ /* 0x001fe20008000000 */
[----:B-1----:R-:W-:Y:S01]  /*4720*/  LEA R37, R32, UR5, 0x2 ;  /* 0x0000000520257c11 */ /* 0x002fe2000f8e10ff */
[----:B------:R-:W-:Y:S01]  /*4730*/  VIADD R31, R8, 0xffffd2e0 ;  /* 0xffffd2e0081f7836 */ /* 0x000fe20000000000 */
[----:B------:R-:W-:Y:S01]  /*4740*/  LEA R26, R33, UR5, 0x2 ;  /* 0x00000005211a7c11 */ /* 0x000fe2000f8e10ff */
[----:B------:R-:W-:Y:S01]  /*4750*/  VIADD R9, R34, 0xfffff8e0 ;  /* 0xfffff8e022097836 */ /* 0x000fe20000000000 */
[----:B------:R-:W-:Y:S01]  /*4760*/  LEA R33, R28, UR5, 0x2 ;  /* 0x000000051c217c11 */ /* 0x000fe2000f8e10ff */
[----:B------:R-:W-:Y:S01]  /*4770*/  @P4 VIADD R9, R8, 0xffffda00 ;  /* 0xffffda0008094836 */ /* 0x000fe20000000000 */
[----:B------:R-:W-:Y:S01]  /*4780*/  ISETP.GE.AND P4, PT, R27, R17, PT ;  /* 0x000000111b00720c */ /* 0x000fe20003f86270 */
[----:B------:R-:W-:Y:S01]  /*4790*/  VIADD R19, R34, 0xfffffda0 ;  /* 0xfffffda022137836 */ /* 0x000fe20000000000 */
[----:B------:R-:W-:Y:S01]  /*47a0*/  LEA R27, R30, UR5, 0x2 ;  /* 0x000000051e1b7c11 */ /* 0x000fe2000f8e10ff */
[----:B------:R-:W-:Y:S01]  /*47b0*/  @P2 VIADD R19, R8, 0xffffd540 ;  /* 0xffffd54008132836 */ /* 0x000fe20000000000 */
[----:B------:R-:W-:-:S02]  /*47c0*/  LEA R28, R15, UR5, 0x2 ;  /* 0x000000050f1c7c11 */ /* 0x000fc4000f8e10ff */
[----:B------:R-:W-:Y:S01]  /*47d0*/  LEA R15, R16, UR5, 0x2 ;  /* 0x00000005100f7c11 */ /* 0x000fe2000f8e10ff */
[----:B------:R0:W-:Y:S01]  /*47e0*/  STS [R27], R24 ;  /* 0x000000181b007388 */ /* 0x0001e20000000800 */
[----:B--2---:R-:W-:Y:S02]  /*47f0*/  LEA R10, R13, UR5, 0x2 ;  /* 0x000000050d0a7c11 */ /* 0x004fe4000f8e10ff */
[----:B------:R-:W-:Y:S01]  /*4800*/  LEA R13, R12, UR5, 0x2 ;  /* 0x000000050c0d7c11 */ /* 0x000fe2000f8e10ff */
[----:B------:R1:W-:Y:S01]  /*4810*/  STS [R14], R23 ;  /* 0x000000170e007388 */ /* 0x0003e20000000800 */
[----:B------:R-:W-:Y:S02]  /*4820*/  LEA R25, R36, UR5, 0x2 ;  /* 0x0000000524197c11 */ /* 0x000fe4000f8e10ff */
[----:B------:R-:W-:Y:S01]  /*4830*/  LEA R12, R42, UR5, 0x2 ;  /* 0x000000052a0c7c11 */ /* 0x000fe2000f8e10ff */
[----:B------:R-:W-:Y:S01]  /*4840*/  STS [R37], R22 ;  /* 0x0000001625007388 */ /* 0x000fe20000000800 */
[C---:B------:R-:W-:Y:S01]  /*4850*/  SEL R31, R34.reuse, R31, !P1 ;  /* 0x0000001f221f7207 */ /* 0x040fe20004800000 */
[C---:B0-----:R-:W-:Y:S01]  /*4860*/  VIADD R24, R34.reuse, 0xffffdc60 ;  /* 0xffffdc6022187836 */ /* 0x041fe20000000000 */
[-C--:B------:R-:W-:Y:S01]  /*4870*/  ISETP.GE.AND P1, PT, R29, R17.reuse, PT ;  /* 0x000000111d00720c */ /* 0x080fe20003f26270 */
[----:B------:R0:W-:Y:S01]  /*4880*/  STS [R26], R21 ;  /* 0x000000151a007388 */ /* 0x0001e20000000800 */
[----:B------:R-:W-:Y:S01]  /*4890*/  VIADD R29, R34, 0xfffffb40 ;  /* 0xfffffb40221d7836 */ /* 0x000fe20000000000 */
[-C--:B------:R-:W-:Y:S01]  /*48a0*/  ISETP.GE.AND P2, PT, R41, R17.reuse, PT ;  /* 0x000000112900720c */ /* 0x080fe20003f46270 */
[----:B------:R-:W-:Y:S01]  /*48b0*/  @P3 VIADD R29, R8, 0xffffd7a0 ;  /* 0xffffd7a0081d3836 */ /* 0x000fe20000000000 */
[----:B------:R-:W-:Y:S01]  /*48c0*/  STS [R33], R20 ;  /* 0x0000001421007388 */ /* 0x000fe20000000800 */
[----:B------:R-:W-:Y:S01]  /*48d0*/  ISETP.GE.AND P3, PT, R44, R17, PT ;  /* 0x000000112c00720c */ /* 0x000fe20003f66270 */
[----:B-1----:R-:W-:-:S02]  /*48e0*/  VIADD R23, R34, 0xfffff680 ;  /* 0xfffff68022177836 */ /* 0x002fc40000000000 */
[----:B------:R1:W-:Y:S01]  /*48f0*/  STS [R18], R7 ;  /* 0x0000000712007388 */ /* 0x0003e20000000800 */
[----:B------:R-:W-:Y:S01]  /*4900*/  @P5 VIADD R23, R8, 0xffffdc60 ;  /* 0xffffdc6008175836 */ /* 0x000fe20000000000 */
[----:B0-----:R-:W-:Y:S01]  /*4910*/  LEA R21, R0, UR5, 0x2 ;  /* 0x0000000500157c11 */ /* 0x001fe2000f8e10ff */
[C---:B------:R-:W-:Y:S01]  /*4920*/  VIADD R26, R34.reuse, 0xffffdec0 ;  /* 0xffffdec0221a7836 */ /* 0x040fe20000000000 */
[----:B------:R0:W-:Y:S01]  /*4930*/  STS [R11], R6 ;  /* 0x000000060b007388 */ /* 0x0001e20000000800 */
[----:B------:R-:W-:Y:S01]  /*4940*/  LEA R0, R35, UR5, 0x2 ;  /* 0x0000000523007c11 */ /* 0x000fe2000f8e10ff */
[C---:B------:R-:W-:Y:S02]  /*4950*/  VIADD R27, R34.reuse, 0xffffd7a0 ;  /* 0xffffd7a0221b7836 */ /* 0x040fe40000000000 */
[----:B------:R2:W-:Y:S01]  /*4960*/  STS [R28], R5 ;  /* 0x000000051c007388 */ /* 0x0005e20000000800 */
[----:B-1----:R-:W-:-:S03]  /*4970*/  VIADD R7, R34, 0xffffef60 ;  /* 0xffffef6022077836 */ /* 0x002fc60000000000 */
[----:B------:R1:W-:Y:S01]  /*4980*/  STS [R15], R4 ;  /* 0x000000040f007388 */ /* 0x0003e20000000800 */
[----:B------:R-:W-:Y:S02]  /*4990*/  @P1 VIADD R7, R8, 0xffffe380 ;  /* 0xffffe38008071836 */ /* 0x000fe40000000000 */
[----:B0-----:R-:W-:Y:S01]  /*49a0*/  VIADD R6, R34, 0xfffff1c0 ;  /* 0xfffff1c022067836 */ /* 0x001fe20000000000 */
[----:B------:R0:W-:Y:S01]  /*49b0*/  STS [R10], R3 ;  /* 0x000000030a007388 */ /* 0x0001e20000000800 */
[----:B------:R-:W-:Y:S02]  /*49c0*/  @P0 VIADD R6, R8, 0xffffe120 ;  /* 0xffffe12008060836 */ /* 0x000fe40000000000 */
[----:B--2---:R-:W-:Y:S01]  /*49d0*/  VIADD R5, R34, 0xfffff420 ;  /* 0xfffff42022057836 */ /* 0x004fe20000000000 */
[----:B------:R2:W-:Y:S01]  /*49e0*/  STS [R13], R2 ;  /* 0x000000020d007388 */ /* 0x0005e20000000800 */
[----:B------:R-:W-:Y:S01]  /*49f0*/  @P6 VIADD R5, R8, 0xffffdec0 ;  /* 0xffffdec008056836 */ /* 0x000fe20000000000 */
[----:B-1----:R-:W-:Y:S01]  /*4a00*/  IADD3 R4, PT, PT, R42, 0x1a20, RZ ;  /* 0x00001a202a047810 */ /* 0x002fe20007ffe0ff */
[----:B------:R-:W-:Y:S01]  /*4a10*/  VIADD R11, R34, 0xffffeaa0 ;  /* 0xffffeaa0220b7836 */ /* 0x000fe20000000000 */
[----:B------:R-:W-:Y:S01]  /*4a20*/  STS [R21], R38 ;  /* 0x0000002615007388 */ /* 0x000fe20000000800 */
[----:B------:R-:W-:Y:S01]  /*4a30*/  @P3 VIADD R11, R8, 0xffffe840 ;  /* 0xffffe840080b3836 */ /* 0x000fe20000000000 */
[-C--:B------:R-:W-:Y:S01]  /*4a40*/  ISETP.GE.AND P5, PT, R4, R17.reuse, PT ;  /* 0x000000110400720c */ /* 0x080fe20003fa6270 */
[----:B------:R-:W-:Y:S01]  /*4a50*/  VIADD R4, R42, 0x1c80 ;  /* 0x00001c802a047836 */ /* 0x000fe20000000000 */
[----:B------:R-:W-:Y:S01]  /*4a60*/  STS [R25], R40 ;  /* 0x0000002819007388 */ /* 0x000fe20000000800 */
[----:B0-----:R-:W-:Y:S01]  /*4a70*/  VIADD R10, R34, 0xffffed00 ;  /* 0xffffed00220a7836 */ /* 0x001fe20000000000 */
[----:B--2---:R-:W0:Y:S01]  /*4a80*/  LDC.64 R2, c[0x0][0x390] ;  /* 0x0000e400ff027b82 */ /* 0x004e220000000a00 */
[----:B------:R-:W-:Y:S01]  /*4a90*/  @P2 VIADD R10, R8, 0xffffe5e0 ;  /* 0xffffe5e0080a2836 */ /* 0x000fe20000000000 */
[----:B------:R1:W-:Y:S01]  /*4aa0*/  STS [R0], R39 ;  /* 0x0000002700007388 */ /* 0x0003e20000000800 */
[----:B------:R-:W-:Y:S01]  /*4ab0*/  ISETP.GE.AND P6, PT, R4, R17, PT ;  /* 0x000000110400720c */ /* 0x000fe20003fc6270 */
[----:B------:R-:W-:-:S04]  /*4ac0*/  VIADD R4, R42, 0x23a0 ;  /* 0x000023a02a047836 */ /* 0x000fc80000000000 */
[----:B------:R-:W-:Y:S01]  /*4ad0*/  BAR.SYNC.DEFER_BLOCKING 0x0 ;  /* 0x0000000000007b1d */ /* 0x000fe20000010000 */
[----:B------:R-:W-:Y:S01]  /*4ae0*/  VIADD R15, R34, 0xffffe5e0 ;  /* 0xffffe5e0220f7836 */ /* 0x000fe20000000000 */
[-C--:B------:R-:W-:Y:S01]  /*4af0*/  ISETP.GE.AND P2, PT, R4, R17.reuse, PT ;  /* 0x000000110400720c */ /* 0x080fe20003f46270 */
[C---:B------:R-:W-:Y:S02]  /*4b00*/  VIADD R4, R42.reuse, 0x2860 ;  /* 0x000028602a047836 */ /* 0x040fe40000000000 */
[----:B-1----:R-:W-:Y:S02]  /*4b10*/  VIADD R0, R42, 0x1ee0 ;  /* 0x00001ee02a007836 */ /* 0x002fe40000000000 */
[----:B------:R-:W-:Y:S02]  /*4b20*/  @P5 VIADD R15, R8, 0xffffed00 ;  /* 0xffffed00080f5836 */ /* 0x000fe40000000000 */
[----:B------:R-:W-:Y:S01]  /*4b30*/  VIADD R13, R34, 0xffffe840 ;  /* 0xffffe840220d7836 */ /* 0x000fe20000000000 */
[----:B------:R-:W-:Y:S01]  /*4b40*/  ISETP.GE.AND P0, PT, R0, R17, PT ;  /* 0x000000110000720c */ /* 0x000fe20003f06270 */
[----:B------:R-:W-:-:S02]  /*4b50*/  VIADD R0, R42, 0x2140 ;  /* 0x000021402a007836 */ /* 0x000fc40000000000 */
[----:B------:R-:W-:Y:S01]  /*4b60*/  @P4 VIADD R13, R8, 0xffffeaa0 ;  /* 0xffffeaa0080d4836 */ /* 0x000fe20000000000 */
[-C--:B------:R-:W-:Y:S01]  /*4b70*/  ISETP.GE.AND P4, PT, R4, R17.reuse, PT ;  /* 0x000000110400720c */ /* 0x080fe20003f86270 */
[----:B------:R-:W-:Y:S01]  /*4b80*/  VIADD R25, R34, 0xffffda00 ;  /* 0xffffda0022197836 */ /* 0x000fe20000000000 */
[----:B------:R-:W-:Y:S01]  /*4b90*/  ISETP.GE.AND P1, PT, R0, R17, PT ;  /* 0x000000110000720c */ /* 0x000fe20003f26270 */
[----:B------:R-:W-:Y:S02]  /*4ba0*/  VIADD R0, R42, 0x2600 ;  /* 0x000026002a007836 */ /* 0x000fe40000000000 */
[----:B0-----:R-:W-:-:S03]  /*4bb0*/  IMAD.WIDE R20, R31, 0x4, R2 ;  /* 0x000000041f147825 */ /* 0x001fc600078e0202 */
[-C--:B------:R-:W-:Y:S01]  /*4bc0*/  ISETP.GE.AND P3, PT, R0, R17.reuse, PT ;  /* 0x000000110000720c */ /* 0x080fe20003f66270 */
[----:B------:R-:W0:Y:S01]  /*4bd0*/  LDS R33, [R12] ;  /* 0x000000000c217984 */ /* 0x000e220000000800 */
[----:B------:R-:W-:Y:S01]  /*4be0*/  IADD3 R0, PT, PT, R42, 0x2ac0, RZ ;  /* 0x00002ac02a007810 */ /* 0x000fe20007ffe0ff */
[--C-:B------:R-:W-:Y:S02]  /*4bf0*/  IMAD.WIDE R42, R19, 0x4, R2.reuse ;  /* 0x00000004132a7825 */ /* 0x100fe400078e0202 */
[----:B------:R-:W1:Y:S01]  /*4c00*/  LDS R35, [R12+0x980] ;  /* 0x000980000c237984 */ /* 0x000e620000000800 */
[----:B------:R-:W-:Y:S01]  /*4c10*/  ISETP.GE.AND P5, PT, R0, R17, PT ;  /* 0x000000110000720c */ /* 0x000fe20003fa6270 */
[--C-:B------:R-:W-:Y:S02]  /*4c20*/  IMAD.WIDE R44, R29, 0x4, R2.reuse ;  /* 0x000000041d2c7825 */ /* 0x100fe400078e0202 */
[----:B------:R-:W2:Y:S02]  /*4c30*/  LDS R37, [R12+0x1300] ;  /* 0x001300000c257984 */ /* 0x000ea40000000800 */
[----:B------:R-:W-:-:S02]  /*4c40*/  IMAD.WIDE R22, R23, 0x4, R2 ;  /* 0x0000000417167825 */ /* 0x000fc400078e0202 */
[----:B------:R-:W3:Y:S02]  /*4c50*/  LDS R36, [R12+0x1c80] ;  /* 0x001c80000c247984 */ /* 0x000ee40000000800 */
[----:B------:R-:W-:Y:S02]  /*4c60*/  IMAD.WIDE R4, R5, 0x4, R2 ;  /* 0x0000000405047825 */ /* 0x000fe400078e0202 */
[----:B------:R-:W4:Y:S02]  /*4c70*/  LDS R38, [R12+0x2600] ;  /* 0x002600000c267984 */ /* 0x000f240000000800 */
[C---:B------:R-:W-:Y:S02]  /*4c80*/  VIADD R17, R34.reuse, 0xffffe380 ;  /* 0xffffe38022117836 */ /* 0x040fe40000000000 */
[----:B------:R-:W5:Y:S01]  /*4c90*/  LDS R40, [R12+0x2f80] ;  /* 0x002f80000c287984 */ /* 0x000f620000000800 */
[C---:B------:R-:W-:Y:S02]  /*4ca0*/  VIADD R19, R34.reuse, 0xffffe120 ;  /* 0xffffe12022137836 */ /* 0x040fe40000000000 */
[----:B------:R-:W-:Y:S01]  /*4cb0*/  VIADD R34, R34, 0xffffd540 ;  /* 0xffffd54022227836 */ /* 0x000fe20000000000 */
[----:B------:R-:W5:Y:S01]  /*4cc0*/  LDS R32, [R12+0x3900] ;  /* 0x003900000c207984 */ /* 0x000f620000000800 */
[----:B------:R-:W-:-:S02]  /*4cd0*/  @P6 VIADD R17, R8, 0xffffef60 ;  /* 0xffffef6008116836 */ /* 0x000fc40000000000 */
[C---:B------:R-:W-:Y:S01]  /*4ce0*/  @P0 VIADD R19, R8.reuse, 0xfffff1c0 ;  /* 0xfffff1c008130836 */ /* 0x040fe20000000000 */
[----:B------:R-:W5:Y:S01]  /*4cf0*/  LDS R30, [R12+0x4280] ;  /* 0x004280000c1e7984 */ /* 0x000f620000000800 */
[C---:B------:R-:W-:Y:S02]  /*4d00*/  @P1 VIADD R26, R8.reuse, 0xfffff420 ;  /* 0xfffff420081a1836 */ /* 0x040fe40000000000 */
[C---:B------:R-:W-:Y:S01]  /*4d10*/  @P2 VIADD R24, R8.reuse, 0xfffff680 ;  /* 0xfffff68008182836 */ /* 0x040fe20000000000 */
[----:B------:R-:W5:Y:S01]  /*4d20*/  LDS R28, [R12+0x4c00] ;  /* 0x004c00000c1c7984 */ /* 0x000f620000000800 */
[C---:B------:R-:W-:Y:S02]  /*4d30*/  @P3 VIADD R25, R8.reuse, 0xfffff8e0 ;  /* 0xfffff8e008193836 */ /* 0x040fe40000000000 */
[C---:B------:R-:W-:Y:S01]  /*4d40*/  @P4 VIADD R27, R8.reuse, 0xfffffb40 ;  /* 0xfffffb40081b4836 */ /* 0x040fe20000000000 */
[----:B------:R-:W5:Y:S01]  /*4d50*/  LDS R0, [R12+0x5580] ;  /* 0x005580000c007984 */ /* 0x000f620000000800 */
[----:B------:R-:W-:-:S02]  /*4d60*/  @P5 VIADD R34, R8, 0xfffffda0 ;  /* 0xfffffda008225836 */ /* 0x000fc40000000000 */
[--C-:B------:R-:W-:Y:S01]  /*4d70*/  IMAD.WIDE R14, R15, 0x4, R2.reuse ;  /* 0x000000040f0e7825 */ /* 0x100fe200078e0202 */
[----:B0-----:R0:W-:Y:S03]  /*4d80*/  STG.E desc[UR8][R20.64], R33 ;  /* 0x0000002114007986 */ /* 0x0011e6000c101908 */
[--C-:B------:R-:W-:Y:S01]  /*4d90*/  IMAD.WIDE R16, R17, 0x4, R2.reuse ;  /* 0x0000000411107825 */ /* 0x100fe200078e0202 */
[----:B-1----:R-:W-:Y:S03]  /*4da0*/  STG.E desc[UR8][R42.64], R35 ;  /* 0x000000232a007986 */ /* 0x002fe6000c101908 */
[--C-:B------:R-:W-:Y:S01]  /*4db0*/  IMAD.WIDE R18, R19, 0x4, R2.reuse ;  /* 0x0000000413127825 */ /* 0x100fe200078e0202 */
[----:B--2---:R-:W-:Y:S04]  /*4dc0*/  STG.E desc[UR8][R44.64], R37 ;  /* 0x000000252c007986 */ /* 0x004fe8000c101908 */
[----:B------:R-:W1:Y:S01]  /*4dd0*/  LDS R45, [R12+0x5f00] ;  /* 0x005f00000c2d7984 */ /* 0x000e620000000800 */
[----:B0-----:R-:W-:-:S03]  /*4de0*/  IMAD.WIDE R20, R9, 0x4, R2 ;  /* 0x0000000409147825 */ /* 0x001fc600078e0202 */
[----:B------:R-:W0:Y:S01]  /*4df0*/  LDS R43, [R12+0x6880] ;  /* 0x006880000c2b7984 */ /* 0x000e220000000800 */
[----:B------:R-:W-:-:S03]  /*4e00*/  IMAD.WIDE R8, R10, 0x4, R2 ;  /* 0x000000040a087825 */ /* 0x000fc600078e0202 */
[----:B------:R-:W2:Y:S01]  /*4e10*/  LDS R41, [R12+0x7200] ;  /* 0x007200000c297984 */ /* 0x000ea20000000800 */
[----:B------:R-:W-:-:S03]  /*4e20*/  IMAD.WIDE R10, R11, 0x4, R2 ;  /* 0x000000040b0a7825 */ /* 0x000fc600078e0202 */
[----:B------:R-:W2:Y:S04]  /*4e30*/  LDS R39, [R12+0x7b80] ;  /* 0x007b80000c277984 */ /* 0x000ea80000000800 */
[----:B------:R-:W2:Y:S04]  /*4e40*/  LDS R37, [R12+0x8500] ;  /* 0x008500000c257984 */ /* 0x000ea80000000800 */
[----:B------:R-:W2:Y:S04]  /*4e50*/  LDS R35, [R12+0x8e80] ;  /* 0x008e80000c237984 */ /* 0x000ea80000000800 */
[----:B------:R-:W2:Y:S04]  /*4e60*/  LDS R33, [R12+0x9800] ;  /* 0x009800000c217984 */ /* 0x000ea80000000800 */
[----:B------:R-:W2:Y:S04]  /*4e70*/  LDS R31, [R12+0xa180] ;  /* 0x00a180000c1f7984 */ /* 0x000ea80000000800 */
[----:B------:R5:W2:Y:S04]  /*4e80*/  LDS R29, [R12+0xab00] ;  /* 0x00ab00000c1d7984 */ /* 0x000aa80000000800 */
[----:B---3--:R3:W-:Y:S04]  /*4e90*/  STG.E desc[UR8][R20.64], R36 ;  /* 0x0000002414007986 */ /* 0x0087e8000c101908 */
[----:B----4-:R4:W-:Y:S01]  /*4ea0*/  STG.E desc[UR8][R22.64], R38 ;  /* 0x0000002616007986 */ /* 0x0109e2000c101908 */
[----:B-----5:R-:W-:-:S03]  /*4eb0*/  IMAD.WIDE R12, R13, 0x4, R2 ;  /* 0x000000040d0c7825 */ /* 0x020fc600078e0202 */
[----:B------:R5:W-:Y:S01]  /*4ec0*/  STG.E desc[UR8][R4.64], R40 ;  /* 0x0000002804007986 */ /* 0x000be2000c101908 */
[----:B---3--:R-:W-:-:S04]  /*4ed0*/  IMAD.WIDE R20, R26, 0x4, R2 ;  /* 0x000000041a147825 */ /* 0x008fc800078e0202 */
[----:B----4-:R-:W-:-:S04]  /*4ee0*/  IMAD.WIDE R22, R24, 0x4, R2 ;  /* 0x0000000418167825 */ /* 0x010fc800078e0202 */
[----:B-----5:R-:W-:-:S04]  /*4ef0*/  IMAD.WIDE R4, R6, 0x4, R2 ;  /* 0x0000000406047825 */ /* 0x020fc800078e0202 */
[--C-:B------:R-:W-:Y:S01]  /*4f00*/  IMAD.WIDE R6, R7, 0x4, R2.reuse ;  /* 0x0000000407067825 */ /* 0x100fe200078e0202 */
[----:B------:R-:W-:Y:S03]  /*4f10*/  STG.E desc[UR8][R4.64], R32 ;  /* 0x0000002004007986 */ /* 0x000fe6000c101908 */
[--C-:B------:R-:W-:Y:S01]  /*4f20*/  IMAD.WIDE R24, R25, 0x4, R2.reuse ;  /* 0x0000000419187825 */ /* 0x100fe200078e0202 */
[----:B------:R-:W-:Y:S03]  /*4f30*/  STG.E desc[UR8][R6.64], R30 ;  /* 0x0000001e06007986 */ /* 0x000fe6000c101908 */
[--C-:B------:R-:W-:Y:S01]  /*4f40*/  IMAD.WIDE R26, R27, 0x4, R2.reuse ;  /* 0x000000041b1a7825 */ /* 0x100fe200078e0202 */
[----:B------:R-:W-:Y:S03]  /*4f50*/  STG.E desc[UR8][R8.64], R28 ;  /* 0x0000001c08007986 */ /* 0x000fe6000c101908 */
[----:B------:R-:W-:Y:S01]  /*4f60*/  IMAD.WIDE R2, R34, 0x4, R2 ;  /* 0x0000000422027825 */ /* 0x000fe200078e0202 */
[----:B------:R-:W-:Y:S04]  /*4f70*/  STG.E desc[UR8][R10.64], R0 ;  /* 0x000000000a007986 */ /* 0x000fe8000c101908 */
[----:B-1----:R-:W-:Y:S04]  /*4f80*/  STG.E desc[UR8][R12.64], R45 ;  /* 0x0000002d0c007986 */ /* 0x002fe8000c101908 */
[----:B0-----:R-:W-:Y:S04]  /*4f90*/  STG.E desc[UR8][R14.64], R43 ;  /* 0x0000002b0e007986 */ /* 0x001fe8000c101908 */
[----:B--2---:R-:W-:Y:S04]  /*4fa0*/  STG.E desc[UR8][R16.64], R41 ;  /* 0x0000002910007986 */ /* 0x004fe8000c101908 */
[----:B------:R-:W-:Y:S04]  /*4fb0*/  STG.E desc[UR8][R18.64], R39 ;  /* 0x0000002712007986 */ /* 0x000fe8000c101908 */
[----:B------:R-:W-:Y:S04]  /*4fc0*/  STG.E desc[UR8][R20.64], R37 ;  /* 0x0000002514007986 */ /* 0x000fe8000c101908 */
[----:B------:R-:W-:Y:S04]  /*4fd0*/  STG.E desc[UR8][R22.64], R35 ;  /* 0x0000002316007986 */ /* 0x000fe8000c101908 */
[----:B------:R-:W-:Y:S04]  /*4fe0*/  STG.E desc[UR8][R24.64], R33 ;  /* 0x0000002118007986 */ /* 0x000fe8000c101908 */
[----:B------:R-:W-:Y:S04]  /*4ff0*/  STG.E desc[UR8][R26.64], R31 ;  /* 0x0000001f1a007986 */ /* 0x000fe8000c101908 */
[----:B------:R-:W-:Y:S01]  /*5000*/  STG.E desc[UR8][R2.64], R29 ;  /* 0x0000001d02007986 */ /* 0x000fe2000c101908 */
[----:B------:R-:W-:Y:S05]  /*5010*/  EXIT ;  /* 0x000000000000794d */ /* 0x000fea0003800000 */
.L_x_376:
[----:B------:R-:W0:Y:S01]  /*5020*/  LDC R4, c[0x0][0x3b0] ;  /* 0x0000ec00ff047b82 */ /* 0x000e220000000800 */
[----:B------:R-:W-:Y:S01]  /*5030*/  ISETP.NE.AND P0, PT, R29, RZ, PT ;  /* 0x000000ff1d00720c */ /* 0x000fe20003f05270 */
[----:B------:R-:W-:Y:S01]  /*5040*/  BSSY.RECONVERGENT B0, `(.L_x_391) ;  /* 0x0000601000007945 */ /* 0x000fe20003800200 */
[----:B0-----:R-:W-:-:S11]  /*5050*/  IMAD.IADD R8, R4, 0x1, -R0 ;  /* 0x0000000104087824 */ /* 0x001fd600078e0a00 */
[----:B------:R-:W-:Y:S05]  /*5060*/  @P0 BRA `(.L_x_392) ;  /* 0x00000028004c0947 */ /* 0x000fea0003800000 */
[----:B------:R-:W0:Y:S01]  /*5070*/  S2R R5, SR_TID.X ;  /* 0x0000000000057919 */ /* 0x000e220000002100 */
[----:B------:R-:W1:Y:S01]  /*5080*/  LDC.64 R2, c[0x0][0x380] ;  /* 0x0000e000ff027b82 */ /* 0x000e620000000a00 */
[C---:B0-----:R-:W-:Y:S02]  /*5090*/  LOP3.LUT R13, R5.reuse, 0x1f, RZ, 0xc0, !PT ;  /* 0x0000001f050d7812 */ /* 0x041fe400078ec0ff */
[----:B------:R-:W-:-:S05]  /*50a0*/  LOP3.LUT R26, R5, 0x3e0, RZ, 0xc0, !PT ;  /* 0x000003e0051a7812 */ /* 0x000fca00078ec0ff */
[----:B------:R-:W-:-:S04]  /*50b0*/  IMAD R13, R26, 0x13, R13 ;  /* 0x000000131a0d7824 */ /* 0x000fc800078e020d */
[C---:B------:R-:W-:Y:S01]  /*50c0*/  VIADD R29, R13.reuse, 0x20 ;  /* 0x000000200d1d7836 */ /* 0x040fe20000000000 */
[CC--:B------:R-:W-:Y:S01]  /*50d0*/  ISETP.GE.AND P1, PT, R13.reuse, R8.reuse, PT ;  /* 0x000000080d00720c */ /* 0x0c0fe20003f26270 */
[C---:B------:R-:W-:Y:S02]  /*50e0*/  VIADD R31, R13.reuse, 0x40 ;  /* 0x000000400d1f7836 */ /* 0x040fe40000000000 */
[----:B------:R-:W-:Y:S01]  /*50f0*/  VIADD R33, R13, 0x60 ;  /* 0x000000600d217836 */ /* 0x000fe20000000000 */
[-C--:B------:R-:W-:Y:S01]  /*5100*/  ISETP.GE.AND P2, PT, R29, R8.reuse, PT ;  /* 0x000000081d00720c */ /* 0x080fe20003f46270 */
[----:B------:R-:W-:Y:S01]  /*5110*/  IMAD.IADD R29, R0, 0x1, R13 ;  /* 0x00000001001d7824 */ /* 0x000fe200078e020d */
[-C--:B------:R-:W-:Y:S02]  /*5120*/  ISETP.GE.AND P3, PT, R31, R8.reuse, PT ;  /* 0x000000081f00720c */ /* 0x080fe40003f66270 */
[----:B------:R-:W-:Y:S01]  /*5130*/  IADD3 R31, PT, PT, R13, 0x80, RZ ;  /* 0x000000800d1f7810 */ /* 0x000fe20007ffe0ff */
[----:B-1----:R-:W-:Y:S01]  /*5140*/  IMAD.WIDE.U32 R2, R29, 0x4, R2 ;  /* 0x000000041d027825 */ /* 0x002fe200078e0002 */
[----:B------:R-:W-:-:S02]  /*5150*/  ISETP.GE.AND P4, PT, R33, R8, PT ;  /* 0x000000082100720c */ /* 0x000fc40003f86270 */
[-C--:B------:R-:W-:Y:S01]  /*5160*/  ISETP.GE.AND P5, PT, R31, R8.reuse, PT ;  /* 0x000000081f00720c */ /* 0x080fe20003fa6270 */
[C---:B------:R-:W-:Y:S01]  /*5170*/  VIADD R31, R13.reuse, 0xc0 ;  /* 0x000000c00d1f7836 */ /* 0x040fe20000000000 */
[----:B------:R-:W2:Y:S01]  /*5180*/  @!P1 LDG.E R11, desc[UR8][R2.64] ;  /* 0x00000008020b9981 */ /* 0x000ea2000c1e1900 */
[C---:B------:R-:W-:Y:S02]  /*5190*/  VIADD R29, R13.reuse, 0xe0 ;  /* 0x000000e00d1d7836 */ /* 0x040fe40000000000 */
[----:B------:R-:W-:Y:S01]  /*51a0*/  VIADD R33, R13, 0xa0 ;  /* 0x000000a00d217836 */ /* 0x000fe20000000000 */
[-C--:B------:R-:W-:Y:S01]  /*51b0*/  ISETP.GE.AND P0, PT, R31, R8.reuse, PT ;  /* 0x000000081f00720c */ /* 0x080fe20003f06270 */
[----:B------:R-:W-:Y:S01]  /*51c0*/  VIADD R31, R13, 0x100 ;  /* 0x000001000d1f7836 */ /* 0x000fe20000000000 */
[-C--:B------:R-:W-:Y:S01]  /*51d0*/  ISETP.GE.AND P1, PT, R29, R8.reuse, PT ;  /* 0x000000081d00720c */ /* 0x080fe20003f26270 */
[----:B------:R-:W-:Y:S01]  /*51e0*/  VIADD R29, R13, 0x120 ;  /* 0x000001200d1d7836 */ /* 0x000fe20000000000 */
[-C--:B------:R-:W-:Y:S01]  /*51f0*/  ISETP.GE.AND P6, PT, R33, R8.reuse, PT ;  /* 0x000000082100720c */ /* 0x080fe20003fc6270 */
[----:B------:R-:W3:Y:S01]  /*5200*/  @!P2 LDG.E R9, desc[UR8][R2.64+0x80] ;  /* 0x000080080209a981 */ /* 0x000ee2000c1e1900 */
[----:B------:R-:W-:Y:S01]  /*5210*/  ISETP.GE.AND P2, PT, R31, R8, PT ;  /* 0x000000081f00720c */ /* 0x000fe20003f46270 */
[----:B------:R-:W-:-:S02]  /*5220*/  VIADD R31, R13, 0x140 ;  /* 0x000001400d1f7836 */ /* 0x000fc40000000000 */
[----:B------:R-:W4:Y:S01]  /*5230*/  @!P3 LDG.E R10, desc[UR8][R2.64+0x100] ;  /* 0x00010008020ab981 */ /* 0x000f22000c1e1900 */
[-C--:B------:R-:W-:Y:S01]  /*5240*/  ISETP.GE.AND P3, PT, R29, R8.reuse, PT ;  /* 0x000000081d00720c */ /* 0x080fe20003f66270 */
[----:B------:R-:W-:Y:S02]  /*5250*/  VIADD R29, R13, 0x160 ;  /* 0x000001600d1d7836 */ /* 0x000fe40000000000 */
[----:B------:R-:W5:Y:S01]  /*5260*/  @!P4 LDG.E R19, desc[UR8][R2.64+0x180] ;  /* 0x000180080213c981 */ /* 0x000f62000c1e1900 */
[-C--:B------:R-:W-:Y:S01]  /*5270*/  ISETP.GE.AND P4, PT, R31, R8.reuse, PT ;  /* 0x000000081f00720c */ /* 0x080fe20003f86270 */
[----:B------:R-:W-:Y:S02]  /*5280*/  VIADD R31, R13, 0x180 ;  /* 0x000001800d1f7836 */ /* 0x000fe40000000000 */
[----:B------:R-:W5:Y:S01]  /*5290*/  @!P5 LDG.E R18, desc[UR8][R2.64+0x200] ;  /* 0x000200080212d981 */ /* 0x000f62000c1e1900 */
[----:B------:R-:W-:Y:S01]  /*52a0*/  ISETP.GE.AND P5, PT, R29, R8, PT ;  /* 0x000000081d00720c */ /* 0x000fe20003fa6270 */
[----:B------:R-:W-:-:S02]  /*52b0*/  VIADD R29, R13, 0x1a0 ;  /* 0x000001a00d1d7836 */ /* 0x000fc40000000000 */
[----:B------:R-:W5:Y:S01]  /*52c0*/  @!P6 LDG.E R17, desc[UR8][R2.64+0x280] ;  /* 0x000280080211e981 */ /* 0x000f62000c1e1900 */
        /* <DEDUP_REMOVED lines=10> */
[C---:B------:R-:W-:Y:S02]  /*5370*/  VIADD R29, R13.reuse, 0x220 ;  /* 0x000002200d1d7836 */ /* 0x040fe40000000000 */
[----:B------:R-:W-:Y:S01]  /*5380*/  VIADD R13, R13, 0x240 ;  /* 0x000002400d0d7836 */ /* 0x000fe20000000000 */
[----:B------:R-:W5:Y:S01]  /*5390*/  @!P3 LDG.E R15, desc[UR8][R2.64+0x480] ;  /* 0x00048008020fb981 */ /* 0x000f62000c1e1900 */
[----:B------:R-:W-:-:S03]  /*53a0*/  ISETP.GE.AND P3, PT, R31, R8, PT ;  /* 0x000000081f00720c */ /* 0x000fc60003f66270 */
[----:B------:R-:W5:Y:S01]  /*53b0*/  @!P4 LDG.E R14, desc[UR8][R2.64+0x500] ;  /* 0x00050008020ec981 */ /* 0x000f62000c1e1900 */
[----:B------:R-:W-:-:S03]  /*53c0*/  ISETP.GE.AND P4, PT, R29, R8, PT ;  /* 0x000000081d00720c */ /* 0x000fc60003f86270 */
[----:B------:R-:W5:Y:S01]  /*53d0*/  @!P5 LDG.E R12, desc[UR8][R2.64+0x580] ;  /* 0x00058008020cd981 */ /* 0x000f62000c1e1900 */
[----:B------:R-:W-:-:S03]  /*53e0*/  ISETP.GE.AND P5, PT, R13, R8, PT ;  /* 0x000000080d00720c */ /* 0x000fc60003fa6270 */
[----:B------:R-:W5:Y:S04]  /*53f0*/  @!P6 LDG.E R25, desc[UR8][R2.64+0x600] ;  /* 0x000600080219e981 */ /* 0x000f68000c1e1900 */
[----:B------:R-:W5:Y:S04]  /*5400*/  @!P0 LDG.E R24, desc[UR8][R2.64+0x680] ;  /* 0x0006800802188981 */ /* 0x000f68000c1e1900 */
[----:B------:R-:W5:Y:S04]  /*5410*/  @!P1 LDG.E R23, desc[UR8][R2.64+0x700] ;  /* 0x0007000802179981 */ /* 0x000f68000c1e1900 */
[----:B------:R-:W5:Y:S04]  /*5420*/  @!P2 LDG.E R22, desc[UR8][R2.64+0x780] ;  /* 0x000780080216a981 */ /* 0x000f68000c1e1900 */
[----:B------:R-:W5:Y:S04]  /*5430*/  @!P3 LDG.E R21, desc[UR8][R2.64+0x800] ;  /* 0x000800080215b981 */ /* 0x000f68000c1e1900 */
[----:B------:R-:W5:Y:S04]  /*5440*/  @!P4 LDG.E R20, desc[UR8][R2.64+0x880] ;  /* 0x000880080214c981 */ /* 0x000f68000c1e1900 */
[----:B------:R0:W5:Y:S01]  /*5450*/  @!P5 LDG.E R8, desc[UR8][R2.64+0x900] ;  /* 0x000900080208d981 */ /* 0x000162000c1e1900 */
[----:B------:R-:W1:Y:S01]  /*5460*/  S2R R13, SR_LANEID ;  /* 0x00000000000d7919 */ /* 0x000e620000000000 */
[----:B------:R-:W0:Y:S01]  /*5470*/  S2UR UR5, SR_CgaCtaId ;  /* 0x00000000000579c3 */ /* 0x000e220000008800 */
[----:B------:R-:W-:Y:S01]  /*5480*/  SHF.R.U32.HI R40, RZ, 0x5, R5 ;  /* 0x00000005ff287819 */ /* 0x000fe20000011605 */
[----:B------:R-:W-:-:S02]  /*5490*/  UMOV UR4, 0x400 ;  /* 0x0000040000047882 */ /* 0x000fc40000000000 */
[----:B0-----:R-:W-:-:S04]  /*54a0*/  ULEA UR4, UR5, UR4, 0x18 ;  /* 0x0000000405047291 */ /* 0x001fc8000f8ec0ff */
[----:B------:R-:W0:Y:S01]  /*54b0*/  LDC R2, c[0x0][0x374] ;  /* 0x0000dd00ff027b82 */ /* 0x000e220000000800 */
[----:B------:R-:W5:Y:S01]  /*54c0*/  LDCU UR5, c[0x0][0x3a8] ;  /* 0x00007500ff0577ac */ /* 0x000f620008000800 */
[----:B-1----:R-:W-:-:S05]  /*54d0*/  IMAD R26, R40, 0x260, R13 ;  /* 0x00000260281a7824 */ /* 0x002fca00078e020d */
[----:B------:R-:W-:-:S05]  /*54e0*/  LEA R26, R26, UR4, 0x2 ;  /* 0x000000041a1a7c11 */ /* 0x000fca000f8e10ff */
[----:B------:R-:W-:Y:S02]  /*54f0*/  IMAD R36, R13, 0x48, R26 ;  /* 0x000000480d247824 */ /* 0x000fe400078e021a */
[----:B0-----:R-:W-:-:S04]  /*5500*/  IMAD R3, R2, UR6, R27 ;  /* 0x0000000602037c24 */ /* 0x001fc8000f8e021b */
[----:B------:R-:W-:Y:S01]  /*5510*/  IMAD R3, R3, -0x2d20, R4 ;  /* 0xffffd2e003037824 */ /* 0x000fe200078e0204 */
[----:B------:R-:W-:Y:S01]  /*5520*/  LOP3.LUT R0, R0, 0xffffff7f, RZ, 0xc0, !PT ;  /* 0xffffff7f00007812 */ /* 0x000fe200078ec0ff */
[----:B--2---:R-:W-:Y:S04]  /*5530*/  STS [R26], R11 ;  /* 0x0000000b1a007388 */ /* 0x004fe80000000800 */
[----:B---3--:R-:W-:Y:S04]  /*5540*/  STS [R26+0x80], R9 ;  /* 0x000080091a007388 */ /* 0x008fe80000000800 */
        /* <DEDUP_REMOVED lines=9> */
[----:B------:R0:W-:Y:S04]  /*55e0*/  STS [R26+0x580], R12 ;  /* 0x0005800c1a007388 */ /* 0x0001e80000000800 */
        /* <DEDUP_REMOVED lines=8> */
[----:B------:R-:W1:Y:S04]  /*5670*/  LDS R33, [R36] ;  /* 0x0000000024217984 */ /* 0x000e680000000800 */
[----:B------:R-:W2:Y:S04]  /*5680*/  LDS R32, [R36+0x4] ;  /* 0x0000040024207984 */ /* 0x000ea80000000800 */
[----:B------:R-:W3:Y:S04]  /*5690*/  LDS R31, [R36+0x8] ;  /* 0x00000800241f7984 */ /* 0x000ee80000000800 */
[----:B------:R-:W4:Y:S04]  /*56a0*/  LDS R30, [R36+0xc] ;  /* 0x00000c00241e7984 */ /* 0x000f280000000800 */
[----:B------:R-:W5:Y:S01]  /*56b0*/  LDS R6, [R36+0x10] ;  /* 0x0000100024067984 */ /* 0x000f620000000800 */
[----:B0-----:R-:W-:-:S03]  /*56c0*/  IMAD R12, R5, 0x13, RZ ;  /* 0x00000013050c7824 */ /* 0x001fc600078e02ff */
[----:B------:R-:W0:Y:S01]  /*56d0*/  LDS R7, [R36+0x14] ;  /* 0x0000140024077984 */ /* 0x000e220000000800 */
[----:B------:R-:W-:-:S03]  /*56e0*/  VIADD R2, R12, 0x1 ;  /* 0x000000010c027836 */ /* 0x000fc60000000000 */
[----:B------:R-:W0:Y:S01]  /*56f0*/  LDS R8, [R36+0x18] ;  /* 0x0000180024087984 */ /* 0x000e220000000800 */
[----:B------:R-:W-:-:S03]  /*5700*/  VIADD R10, R12, 0x2 ;  /* 0x000000020c0a7836 */ /* 0x000fc60000000000 */
[----:B------:R-:W0:Y:S04]  /*5710*/  LDS R9, [R36+0x1c] ;  /* 0x00001c0024097984 */ /* 0x000e280000000800 */
[----:B------:R-:W-:Y:S04]  /*5720*/  LDS R16, [R36+0x24] ;  /* 0x0000240024107984 */ /* 0x000fe80000000800 */
[----:B------:R-:W-:Y:S01]  /*5730*/  LDS R20, [R36+0x28] ;  /* 0x0000280024147984 */ /* 0x000fe20000000800 */
[----:B-1----:R-:W-:-:S03]  /*5740*/  ISETP.GE.AND P0, PT, R33, UR5, PT ;  /* 0x0000000521007c0c */ /* 0x002fc6000bf06270 */
[----:B------:R-:W-:Y:S01]  /*5750*/  LDS R21, [R36+0x2c] ;  /* 0x00002c0024157984 */ /* 0x000fe20000000800 */
[----:B------:R-:W-:-:S03]  /*5760*/  ISETP.GE.OR P2, PT, R12, R3, !P0 ;  /* 0x000000030c00720c */ /* 0x000fc60004746670 */
[----:B------:R-:W-:Y:S01]  /*5770*/  LDS R22, [R36+0x30] ;  /* 0x0000300024167984 */ /* 0x000fe20000000800 */
[----:B--2---:R-:W-:-:S03]  /*5780*/  ISETP.GE.AND P0, PT, R32, UR5, PT ;  /* 0x0000000520007c0c */ /* 0x004fc6000bf06270 */
[----:B------:R-:W-:Y:S01]  /*5790*/  LDS R24, [R36+0x38] ;  /* 0x0000380024187984 */ /* 0x000fe20000000800 */
[-C--:B------:R-:W-:Y:S02]  /*57a0*/  ISETP.GE.OR P3, PT, R2, R3.reuse, !P0 ;  /* 0x000000030200720c */ /* 0x080fe40004766670 */
[----:B---3--:R-:W-:Y:S01]  /*57b0*/  ISETP.GE.AND P1, PT, R31, UR5, PT ;  /* 0x000000051f007c0c */ /* 0x008fe2000bf26270 */
[----:B------:R-:W-:Y:S02]  /*57c0*/  LDS R27, [R36+0x3c] ;  /* 0x00003c00241b7984 */ /* 0x000fe40000000800 */
[----:B------:R-:W-:Y:S02]  /*57d0*/  @P2 LOP3.LUT R0, R0, 0x80, RZ, 0xfc, !PT ;  /* 0x0000008000002812 */ /* 0x000fe400078efcff */
[----:B------:R-:W-:Y:S01]  /*57e0*/  LDS R29, [R36+0x44] ;  /* 0x00004400241d7984 */ /* 0x000fe20000000800 */
[----:B------:R-:W-:Y:S02]  /*57f0*/  ISETP.GE.OR P6, PT, R10, R3, !P1 ;  /* 0x000000030a00720c */ /* 0x000fe40004fc6670 */
[----:B------:R-:W-:Y:S01]  /*5800*/  LOP3.LUT R0, R0, 0xffffffbf, RZ, 0xc0, !PT ;  /* 0xffffffbf00007812 */ /* 0x000fe200078ec0ff */
[----:B------:R-:W-:Y:S01]  /*5810*/  VIADD R28, R12, 0x3 ;  /* 0x000000030c1c7836 */ /* 0x000fe20000000000 */
[----:B------:R-:W1:Y:S01]  /*5820*/  LDS R10, [R36+0x20] ;  /* 0x00002000240a7984 */ /* 0x000e620000000800 */
[----:B----4-:R-:W-:-:S02]  /*5830*/  ISETP.GE.AND P1, PT, R30, UR5, PT ;  /* 0x000000051e007c0c */ /* 0x010fc4000bf26270 */
[----:B------:R-:W-:Y:S02]  /*5840*/  @P3 LOP3.LUT R0, R0, 0x40, RZ, 0xfc, !PT ;  /* 0x0000004000003812 */ /* 0x000fe400078efcff */
[-C--:B------:R-:W-:Y:S01]  /*5850*/  ISETP.GE.OR P1, PT, R28, R3.reuse, !P1 ;  /* 0x000000031c00720c */ /* 0x080fe20004f26670 */
[----:B------:R-:W-:Y:S01]  /*5860*/  IMAD.MOV.U32 R2, RZ, RZ, 0x2 ;  /* 0x00000002ff027424 */ /* 0x000fe200078e00ff */
[----:B------:R-:W-:Y:S01]  /*5870*/  LOP3.LUT R0, R0, 0xffffffdf, RZ, 0xc0, !PT ;  /* 0xffffffdf00007812 */ /* 0x000fe200078ec0ff */
[----:B------:R-:W-:Y:S01]  /*5880*/  @!P2 IMAD.MOV R2, RZ, RZ, 0x1 ;  /* 0x00000001ff02a424 */ /* 0x000fe200078e02ff */
[----:B------:R-:W-:Y:S02]  /*5890*/  SEL R11, RZ, 0x1, !P2 ;  /* 0x00000001ff0b7807 */ /* 0x000fe40005000000 */
[C---:B------:R-:W-:Y:S01]  /*58a0*/  IADD3 R43, PT, PT, R12.reuse, 0x4, RZ ;  /* 0x000000040c2b7810 */ /* 0x040fe20007ffe0ff */
[----:B------:R-:W-:Y:S01]  /*58b0*/  VIADD R14, R12, 0x5 ;  /* 0x000000050c0e7836 */ /* 0x000fe20000000000 */
[----:B-----5:R-:W-:Y:S01]  /*58c0*/  ISETP.GE.AND P2, PT, R6, UR5, PT ;  /* 0x0000000506007c0c */ /* 0x020fe2000bf46270 */
[----:B------:R-:W-:Y:S01]  /*58d0*/  VIADD R42, R12, 0x6 ;  /* 0x000000060c2a7836 */ /* 0x000fe20000000000 */
[----:B------:R-:W-:Y:S01]  /*58e0*/  @P6 LOP3.LUT R0, R0, 0x20, RZ, 0xfc, !PT ;  /* 0x0000002000006812 */ /* 0x000fe200078efcff */
[----:B------:R-:W-:Y:S01]  /*58f0*/  LDS R28, [R36+0x40] ;  /* 0x00004000241c7984 */ /* 0x000fe20000000800 */
[----:B------:R-:W-:-:S02]  /*5900*/  ISETP.GE.OR P2, PT, R43, R3, !P2 ;  /* 0x000000032b00720c */ /* 0x000fc40005746670 */
[----:B------:R-:W-:Y:S01]  /*5910*/  LOP3.LUT R0, R0, 0xffffefff, RZ, 0xc0, !PT ;  /* 0xffffefff00007812 */ /* 0x000fe200078ec0ff */
[----:B------:R-:W-:Y:S01]  /*5920*/  @!P3 IMAD.MOV R2, RZ, RZ, R11 ;  /* 0x000000ffff02b224 */ /* 0x000fe200078e020b */
[----:B0-----:R-:W-:Y:S02]  /*5930*/  ISETP.GE.AND P0, PT, R7, UR5, PT ;  /* 0x0000000507007c0c */ /* 0x001fe4000bf06270 */
[----:B------:R-:W-:Y:S01]  /*5940*/  @P1 LOP3.LUT R0, R0, 0x1000, RZ, 0xfc, !PT ;  /* 0x0000100000001812 */ /* 0x000fe200078efcff */
[----:B------:R-:W-:Y:S01]  /*5950*/  VIADD R15, R2, 0x1 ;  /* 0x00000001020f7836 */ /* 0x000fe20000000000 */
[----:B------:R-:W-:Y:S01]  /*5960*/  ISETP.GE.OR P3, PT, R14, R3, !P0 ;  /* 0x000000030e00720c */ /* 0x000fe20004766670 */
[----:B------:R-:W-:Y:S01]  /*5970*/  @!P6 IMAD.MOV R15, RZ, RZ, R2 ;  /* 0x000000ffff0fe224 */ /* 0x000fe200078e0202 */
[----:B------:R-:W-:Y:S02]  /*5980*/  SEL R17, RZ, 0x1, !P1 ;  /* 0x00000001ff117807 */ /* 0x000fe40004800000 */
[----:B------:R-:W-:-:S02]  /*5990*/  LOP3.LUT R0, R0, 0xfffff7ff, RZ, 0xc0, !PT ;  /* 0xfffff7ff00007812 */ /* 0x000fc400078ec0ff */
[----:B------:R-:W-:Y:S02]  /*59a0*/  SEL R18, RZ, 0x1, !P2 ;  /* 0x00000001ff127807 */ /* 0x000fe40005000000 */
[----:B------:R-:W-:Y:S02]  /*59b0*/  ISETP.GE.AND P0, PT, R8, UR5, PT ;  /* 0x0000000508007c0c */ /* 0x000fe4000bf06270 */
[----:B------:R-:W-:Y:S02]  /*59c0*/  @P2 LOP3.LUT R0, R0, 0x800, RZ, 0xfc, !PT ;  /* 0x0000080000002812 */ /* 0x000fe400078efcff */
[----:B------:R-:W-:Y:S02]  /*59d0*/  SEL R19, RZ, 0x1, !P3 ;  /* 0x00000001ff137807 */ /* 0x000fe40005800000 */
[----:B------:R-:W-:Y:S02]  /*59e0*/  IADD3 R14, PT, PT, R18, R15, R17 ;  /* 0x0000000f120e7210 */ /* 0x000fe40007ffe011 */
[----:B------:R-:W-:-:S02]  /*59f0*/  ISETP.GE.OR P1, PT, R42, R3, !P0 ;  /* 0x000000032a00720c */ /* 0x000fc40004726670 */
[----:B------:R-:W-:Y:S01]  /*5a00*/  LOP3.LUT R0, R0, 0xfffffbff, RZ, 0xc0, !PT ;  /* 0xfffffbff00007812 */ /* 0x000fe200078ec0ff */
[----:B------:R-:W-:Y:S01]  /*5a10*/  IMAD.IADD R15, R19, 0x1, R14 ;  /* 0x00000001130f7824 */ /* 0x000fe200078e020e */
[----:B------:R-:W-:Y:S01]  /*5a20*/  ISETP.GE.AND P0, PT, R9, UR5, PT ;  /* 0x0000000509007c0c */ /* 0x000fe2000bf06270 */
[----:B------:R-:W-:Y:S01]  /*5a30*/  VIADD R14, R12, 0x7 ;  /* 0x000000070c0e7836 */ /* 0x000fe20000000000 */
[----:B------:R-:W-:-:S04]  /*5a40*/  @P3 LOP3.LUT R0, R0, 0x400, RZ, 0xfc, !PT ;  /* 0x0000040000003812 */ /* 0x000fc800078efcff */
[-C--:B------:R-:W-:Y:S02]  /*5a50*/  ISETP.GE.OR P2, PT, R14, R3.reuse, !P0 ;  /* 0x000000030e00720c */ /* 0x080fe40004746670 */
[----:B------:R-:W-:Y:S01]  /*5a60*/  LOP3.LUT R0, R0, 0xffffffef, RZ, 0xc0, !PT ;  /* 0xffffffef00007812 */ /* 0x000fe200078ec0ff */
[----:B------:R-:W-:Y:S01]  /*5a70*/  VIADD R14, R12, 0x8 ;  /* 0x000000080c0e7836 */ /* 0x000fe20000000000 */
[----:B-1----:R-:W-:Y:S01]  /*5a80*/  ISETP.GE.AND P0, PT, R10, UR5, PT ;  /* 0x000000050a007c0c */ /* 0x002fe2000bf06270 */
[----:B------:R-:W-:Y:S01]  /*5a90*/  VIADD R23, R15, 0x1 ;  /* 0x000000010f177836 */ /* 0x000fe20000000000 */
[----:B------:R-:W-:Y:S01]  /*5aa0*/  @P1 LOP3.LUT R0, R0, 0x10, RZ, 0xfc, !PT ;  /* 0x0000001000001812 */ /* 0x000fe200078efcff */
[----:B------:R-:W-:Y:S01]  /*5ab0*/  @!P1 IMAD.MOV R23, RZ, RZ, R15 ;  /* 0x000000ffff179224 */ /* 0x000fe200078e020f */
[-C--:B------:R-:W-:Y:S02]  /*5ac0*/  ISETP.GE.OR P1, PT, R14, R3.reuse, !P0 ;  /* 0x000000030e00720c */ /* 0x080fe40004726670 */
[----:B------:R-:W-:Y:S01]  /*5ad0*/  LOP3.LUT R0, R0, 0xfffffff7, RZ, 0xc0, !PT ;  /* 0xfffffff700007812 */ /* 0x000fe200078ec0ff */
[----:B------:R-:W-:Y:S01]  /*5ae0*/  VIADD R14, R12, 0x9 ;  /* 0x000000090c0e7836 */ /* 0x000fe20000000000 */
[----:B------:R-:W-:Y:S01]  /*5af0*/  ISETP.GE.AND P0, PT, R16, UR5, PT ;  /* 0x0000000510007c0c */ /* 0x000fe2000bf06270 */
[----:B------:R-:W-:Y:S01]  /*5b00*/  VIADD R15, R23, 0x1 ;  /* 0x00000001170f7836 */ /* 0x000fe20000000000 */
[----:B------:R-:W-:Y:S01]  /*5b10*/  @P2 LOP3.LUT R0, R0, 0x8, RZ, 0xfc, !PT ;  /* 0x0000000800002812 */ /* 0x000fe200078efcff */
[----:B------:R-:W-:Y:S01]  /*5b20*/  @!P2 IMAD.MOV R15, RZ, RZ, R23 ;  /* 0x000000ffff0fa224 */ /* 0x000fe200078e0217 */
[----:B------:R-:W-:-:S02]  /*5b30*/  ISETP.GE.OR P2, PT, R14, R3, !P0 ;  /* 0x000000030e00720c */ /* 0x000fc40004746670 */
[----:B------:R-:W-:Y:S01]  /*5b40*/  LOP3.LUT R0, R0, 0xfffffffb, RZ, 0xc0, !PT ;  /* 0xfffffffb00007812 */ /* 0x000fe200078ec0ff */
[----:B------:R-:W-:Y:S01]  /*5b50*/  VIADD R14, R12, 0xa ;  /* 0x0000000a0c0e7836 */ /* 0x000fe20000000000 */
[----:B------:R-:W-:Y:S01]  /*5b60*/  ISETP.GE.AND P0, PT, R20, UR5, PT ;  /* 0x0000000514007c0c */ /* 0x000fe2000bf06270 */
[----:B------:R-:W-:Y:S01]  /*5b70*/  VIADD R26, R15, 0x1 ;  /* 0x000000010f1a7836 */ /* 0x000fe20000000000 */
[----:B------:R-:W-:Y:S01]  /*5b80*/  @P1 LOP3.LUT R0, R0, 0x4, RZ, 0xfc, !PT ;  /* 0x0000000400001812 */ /* 0x000fe200078efcff */
[----:B------:R-:W-:Y:S01]  /*5b90*/  @!P1 IMAD.MOV R26, RZ, RZ, R15 ;  /* 0x000000ffff1a9224 */ /* 0x000fe200078e020f */
[----:B------:R-:W-:Y:S01]  /*5ba0*/  ISETP.GE.OR P1, PT, R14, R3, !P0 ;  /* 0x000000030e00720c */ /* 0x000fe20004726670 */
[----:B------:R-:W0:Y:S01]  /*5bb0*/  LDS R23, [R36+0x34] ;  /* 0x0000340024177984 */ /* 0x000e220000000800 */
[----:B------:R-:W-:-:S04]  /*5bc0*/  LOP3.LUT R0, R0, 0xfffffffd, RZ, 0xc0, !PT ;  /* 0xfffffffd00007812 */ /* 0x000fc800078ec0ff */
[----:B------:R-:W-:Y:S01]  /*5bd0*/  @P2 LOP3.LUT R0, R0, 0x2, RZ, 0xfc, !PT ;  /* 0x0000000200002812 */ /* 0x000fe200078efcff */
[----:B------:R-:W-:Y:S01]  /*5be0*/  VIADD R14, R12, 0xb ;  /* 0x0000000b0c0e7836 */ /* 0x000fe20000000000 */
[----:B------:R-:W-:Y:S02]  /*5bf0*/  ISETP.GE.AND P0, PT, R21, UR5, PT ;  /* 0x0000000515007c0c */ /* 0x000fe4000bf06270 */
[----:B------:R-:W-:Y:S01]  /*5c00*/  LOP3.LUT R0, R0, 0xfffffdff, RZ, 0xc0, !PT ;  /* 0xfffffdff00007812 */ /* 0x000fe200078ec0ff */
[----:B------:R-:W-:Y:S02]  /*5c10*/  VIADD R25, R26, 0x1 ;  /* 0x000000011a197836 */ /* 0x000fe40000000000 */
[----:B------:R-:W-:Y:S01]  /*5c20*/  @!P2 IMAD.MOV R25, RZ, RZ, R26 ;  /* 0x000000ffff19a224 */ /* 0x000fe200078e021a */
[----:B------:R-:W-:Y:S02]  /*5c30*/  @P1 LOP3.LUT R0, R0, 0x200, RZ, 0xfc, !PT ;  /* 0x0000020000001812 */ /* 0x000fe400078efcff */
[----:B------:R-:W-:-:S02]  /*5c40*/  SEL R26, RZ, 0x1, !P1 ;  /* 0x00000001ff1a7807 */ /* 0x000fc40004800000 */
[----:B------:R-:W-:Y:S02]  /*5c50*/  ISETP.GE.OR P1, PT, R14, R3, !P0 ;  /* 0x000000030e00720c */ /* 0x000fe40004726670 */
[----:B------:R-:W-:Y:S02]  /*5c60*/  IADD3 R14, PT, PT, R12, 0xc, RZ ;  /* 0x0000000c0c0e7810 */ /* 0x000fe40007ffe0ff */
[----:B------:R-:W-:Y:S01]  /*5c70*/  ISETP.GE.AND P5, PT, R22, UR5, PT ;  /* 0x0000000516007c0c */ /* 0x000fe2000bfa6270 */
[----:B------:R-:W-:-:S03]  /*5c80*/  IMAD.IADD R15, R26, 0x1, R25 ;  /* 0x000000011a0f7824 */ /* 0x000fc600078e0219 */
[----:B------:R-:W-:Y:S01]  /*5c90*/  ISETP.GE.OR P5, PT, R14, R3, !P5 ;  /* 0x000000030e00720c */ /* 0x000fe20006fa6670 */
[----:B------:R-:W-:-:S04]  /*5ca0*/  VIADD R34, R15, 0x1 ;  /* 0x000000010f227836 */ /* 0x000fc80000000000 */
[----:B------:R-:W-:-:S04]  /*5cb0*/  @!P1 IMAD.MOV R34, RZ, RZ, R15 ;  /* 0x000000ffff229224 */ /* 0x000fc800078e020f */
[----:B------:R-:W-:-:S04]  /*5cc0*/  VIADD R15, R34, 0x1 ;  /* 0x00000001220f7836 */ /* 0x000fc80000000000 */
[----:B------:R-:W-:Y:S02]  /*5cd0*/  @!P5 IMAD.MOV R15, RZ, RZ, R34 ;  /* 0x000000ffff0fd224 */ /* 0x000fe400078e0222 */
[----:B------:R-:W1:Y:S01]  /*5ce0*/  LDS R34, [R36+0x48] ;  /* 0x0000480024227984 */ /* 0x000e620000000800 */
[----:B------:R-:W-:Y:S01]  /*5cf0*/  VIADD R14, R12, 0xd ;  /* 0x0000000d0c0e7836 */ /* 0x000fe20000000000 */
[----:B0-----:R-:W-:Y:S02]  /*5d00*/  ISETP.GE.AND P4, PT, R23, UR5, PT ;  /* 0x0000000517007c0c */ /* 0x001fe4000bf86270 */
[----:B------:R-:W-:Y:S02]  /*5d10*/  ISETP.GE.AND P3, PT, R24, UR5, PT ;  /* 0x0000000518007c0c */ /* 0x000fe4000bf66270 */
[----:B------:R-:W-:Y:S01]  /*5d20*/  ISETP.GE.OR P4, PT, R14, R3, !P4 ;  /* 0x000000030e00720c */ /* 0x000fe20006786670 */
[----:B------:R-:W-:Y:S01]  /*5d30*/  VIADD R14, R12, 0xe ;  /* 0x0000000e0c0e7836 */ /* 0x000fe20000000000 */
[----:B------:R-:W-:-:S04]  /*5d40*/  ISETP.GE.AND P2, PT, R27, UR5, PT ;  /* 0x000000051b007c0c */ /* 0x000fc8000bf46270 */
[----:B------:R-:W-:Y:S01]  /*5d50*/  ISETP.GE.OR P3, PT, R14, R3, !P3 ;  /* 0x000000030e00720c */ /* 0x000fe20005f66670 */
[----:B------:R-:W-:Y:S01]  /*5d60*/  VIADD R14, R12, 0xf ;  /* 0x0000000f0c0e7836 */ /* 0x000fe20000000000 */
[----:B------:R-:W-:-:S04]  /*5d70*/  LOP3.LUT R0, R0, 0xfffffffe, RZ, 0xc0, !PT ;  /* 0xfffffffe00007812 */ /* 0x000fc800078ec0ff */
[-C--:B------:R-:W-:Y:S01]  /*5d80*/  ISETP.GE.OR P2, PT, R14, R3.reuse, !P2 ;  /* 0x000000030e00720c */ /* 0x080fe20005746670 */
[----:B------:R-:W-:Y:S01]  /*5d90*/  VIADD R14, R12, 0x10 ;  /* 0x000000100c0e7836 */ /* 0x000fe20000000000 */
[----:B------:R-:W-:Y:S02]  /*5da0*/  @P1 LOP3.LUT R0, R0, 0x1, RZ, 0xfc, !PT ;  /* 0x0000000100001812 */ /* 0x000fe400078efcff */
[----:B------:R-:W-:Y:S01]  /*5db0*/  ISETP.GE.AND P1, PT, R28, UR5, PT ;  /* 0x000000051c007c0c */ /* 0x000fe2000bf26270 */
[----:B------:R-:W-:Y:S02]  /*5dc0*/  VIADD R37, R15, 0x1 ;  /* 0x000000010f257836 */ /* 0x000fe40000000000 */
[----:B------:R-:W-:Y:S01]  /*5dd0*/  @!P4 IMAD.MOV R37, RZ, RZ, R15 ;  /* 0x000000ffff25c224 */ /* 0x000fe200078e020f */
[----:B------:R-:W-:Y:S01]  /*5de0*/  ISETP.GE.OR P1, PT, R14, R3, !P1 ;  /* 0x000000030e00720c */ /* 0x000fe20004f26670 */
[----:B------:R-:W-:Y:S01]  /*5df0*/  VIADD R14, R12, 0x11 ;  /* 0x000000110c0e7836 */ /* 0x000fe20000000000 */
[----:B------:R-:W-:Y:S01]  /*5e00*/  ISETP.GE.AND P0, PT, R29, UR5, PT ;  /* 0x000000051d007c0c */ /* 0x000fe2000bf06270 */
[----:B------:R-:W-:-:S02]  /*5e10*/  VIADD R15, R37, 0x1 ;  /* 0x00000001250f7836 */ /* 0x000fc40000000000 */
[----:B------:R-:W-:Y:S01]  /*5e20*/  @!P3 IMAD.MOV R15, RZ, RZ, R37 ;  /* 0x000000ffff0fb224 */ /* 0x000fe200078e0225 */
[-C--:B------:R-:W-:Y:S01]  /*5e30*/  ISETP.GE.OR P0, PT, R14, R3.reuse, !P0 ;  /* 0x000000030e00720c */ /* 0x080fe20004706670 */
[----:B------:R-:W-:Y:S02]  /*5e40*/  VIADD R12, R12, 0x12 ;  /* 0x000000120c0c7836 */ /* 0x000fe40000000000 */
[----:B------:R-:W-:Y:S02]  /*5e50*/  VIADD R39, R15, 0x1 ;  /* 0x000000010f277836 */ /* 0x000fe40000000000 */
[----:B------:R-:W-:Y:S01]  /*5e60*/  @!P2 IMAD.MOV R39, RZ, RZ, R15 ;  /* 0x000000ffff27a224 */ /* 0x000fe200078e020f */
[----:B-1----:R-:W-:Y:S02]  /*5e70*/  ISETP.GE.AND P6, PT, R34, UR5, PT ;  /* 0x0000000522007c0c */ /* 0x002fe4000bfc6270 */
[----:B------:R-:W-:Y:S01]  /*5e80*/  P2R R35, PR, RZ, 0x20 ;  /* 0x00000020ff237803 */ /* 0x000fe20000000000 */
[----:B------:R-:W-:Y:S01]  /*5e90*/  VIADD R15, R39, 0x1 ;  /* 0x00000001270f7836 */ /* 0x000fe20000000000 */
[----:B------:R-:W-:Y:S01]  /*5ea0*/  BAR.SYNC.DEFER_BLOCKING 0x0 ;  /* 0x0000000000007b1d */ /* 0x000fe20000010000 */
[----:B------:R-:W-:Y:S01]  /*5eb0*/  ISETP.GE.OR P5, PT, R12, R3, !P6 ;  /* 0x000000030c00720c */ /* 0x000fe200077a6670 */
[----:B------:R-:W-:-:S04]  /*5ec0*/  @!P1 IMAD.MOV R15, RZ, RZ, R39 ;  /* 0x000000ffff0f9224 */ /* 0x000fc800078e0227 */
[----:B------:R-:W-:Y:S02]  /*5ed0*/  VIADD R14, R15, 0x1 ;  /* 0x000000010f0e7836 */ /* 0x000fe40000000000 */
[----:B------:R-:W-:-:S05]  /*5ee0*/  @!P0 IMAD.MOV R14, RZ, RZ, R15 ;  /* 0x000000ffff0e8224 */ /* 0x000fca00078e020f */
[----:B------:R-:W-:Y:S01]  /*5ef0*/  IADD3 R12, PT, PT, R14, 0x1, RZ ;  /* 0x000000010e0c7810 */ /* 0x000fe20007ffe0ff */
[----:B------:R-:W-:-:S05]  /*5f00*/  @!P5 IMAD.MOV R12, RZ, RZ, R14 ;  /* 0x000000ffff0cd224 */ /* 0x000fca00078e020e */
[----:B------:R-:W0:Y:S02]  /*5f10*/  SHFL.UP P6, R15, R12, 0x1, RZ ;  /* 0x042000000c0f7989 */ /* 0x000e2400000c00ff */
[----:B0-----:R-:W-:-:S05]  /*5f20*/  @P6 IMAD.IADD R15, R15, 0x1, R12 ;  /* 0x000000010f0f6824 */ /* 0x001fca00078e020c */
[----:B------:R-:W0:Y:S02]  /*5f30*/  SHFL.UP P6, R14, R15, 0x2, RZ ;  /* 0x044000000f0e7989 */ /* 0x000e2400000c00ff */
[----:B0-----:R-:W-:-:S05]  /*5f40*/  @P6 IMAD.IADD R14, R15, 0x1, R14 ;  /* 0x000000010f0e6824 */ /* 0x001fca00078e020e */
[----:B------:R-:W0:Y:S02]  /*5f50*/  SHFL.UP P6, R45, R14, 0x4, RZ ;  /* 0x048000000e2d7989 */ /* 0x000e2400000c00ff */
[----:B0-----:R-:W-:-:S05]  /*5f60*/  @P6 IMAD.IADD R45, R14, 0x1, R45 ;  /* 0x000000010e2d6824 */ /* 0x001fca00078e022d */
[----:B------:R-:W0:Y:S02]  /*5f70*/  SHFL.UP P6, R44, R45, 0x8, RZ ;  /* 0x050000002d2c7989 */ /* 0x000e2400000c00ff */
[----:B0-----:R-:W-:-:S05]  /*5f80*/  @P6 IMAD.IADD R44, R45, 0x1, R44 ;  /* 0x000000012d2c6824 */ /* 0x001fca00078e022c */
[----:B------:R-:W0:Y:S02]  /*5f90*/  SHFL.UP P6, R41, R44, 0x10, RZ ;  /* 0x060000002c297989 */ /* 0x000e2400000c00ff */
[----:B0-----:R-:W-:Y:S01]  /*5fa0*/  @P6 IMAD.IADD R41, R44, 0x1, R41 ;  /* 0x000000012c296824 */ /* 0x001fe200078e0229 */
[----:B------:R-:W-:-:S13]  /*5fb0*/  ISETP.NE.AND P6, PT, R13, 0x1f, PT ;  /* 0x0000001f0d00780c */ /* 0x000fda0003fc5270 */
[----:B------:R-:W-:-:S05]  /*5fc0*/  @!P6 LEA R44, R40, UR4, 0x2 ;  /* 0x00000004282cec11 */ /* 0x000fca000f8e10ff */
[----:B------:R0:W-:Y:S01]  /*5fd0*/  @!P6 STS [R44], R41 ;  /* 0x000000292c00e388 */ /* 0x0001e20000000800 */
[----:B------:R-:W-:Y:S01]  /*5fe0*/  IMAD.IADD R12, R41, 0x1, -R12 ;  /* 0x00000001290c7824 */ /* 0x000fe200078e0a0c */
[----:B------:R-:W-:Y:S01]  /*5ff0*/  BAR.SYNC.DEFER_BLOCKING 0x0 ;  /* 0x0000000000007b1d */ /* 0x000fe20000010000 */
[----:B------:R-:W-:-:S04]  /*6000*/  ISETP.NE.AND P6, PT, R13, RZ, PT ;  /* 0x000000ff0d00720c */ /* 0x000fc80003fc5270 */
[----:B0-----:R-:W-:Y:S02]  /*6010*/  SEL R41, R12, RZ, P6 ;  /* 0x000000ff0c297207 */ /* 0x001fe40003000000 */
[----:B------:R-:W0:Y:S01]  /*6020*/  LDS.128 R12, [UR4] ;  /* 0x00000004ff0c7984 */ /* 0x000e220008000c00 */
[----:B------:R-:W-:Y:S01]  /*6030*/  ISETP.NE.AND P6, PT, R40, 0x2, PT ;  /* 0x000000022800780c */ /* 0x000fe20003fc5270 */
[----:B0-----:R-:W-:-:S04]  /*6040*/  IMAD.IADD R13, R12, 0x1, R13 ;  /* 0x000000010c0d7824 */ /* 0x001fc800078e020d */
[----:B------:R-:W-:Y:S01]  /*6050*/  IMAD.IADD R14, R14, 0x1, R13 ;  /* 0x000000010e0e7824 */ /* 0x000fe200078e020d */
[----:B------:R-:W-:Y:S02]  /*6060*/  SEL R12, R13, R12, !P6 ;  /* 0x0000000c0d0c7207 */ /* 0x000fe40007000000 */
[----:B------:R-:W-:Y:S01]  /*6070*/  ISETP.NE.AND P6, PT, R40, 0x3, PT ;  /* 0x000000032800780c */ /* 0x000fe20003fc5270 */
[----:B------:R-:W-:-:S03]  /*6080*/  IMAD.IADD R44, R15, 0x1, R14 ;  /* 0x000000010f2c7824 */ /* 0x000fc600078e020e */
[----:B------:R-:W-:Y:S02]  /*6090*/  SEL R45, R14, R12, !P6 ;  /* 0x0000000c0e2d7207 */ /* 0x000fe40007000000 */
[----:B------:R-:W0:Y:S01]  /*60a0*/  LDS.128 R12, [UR4+0x10] ;  /* 0x00001004ff0c7984 */ /* 0x000e220008000c00 */
[----:B------:R-:W-:-:S04]  /*60b0*/  ISETP.NE.AND P6, PT, R40, 0x4, PT ;  /* 0x000000042800780c */ /* 0x000fc80003fc5270 */
[----:B------:R-:W-:Y:S02]  /*60c0*/  SEL R45, R44, R45, !P6 ;  /* 0x0000002d2c2d7207 */ /* 0x000fe40007000000 */
[----:B------:R-:W-:Y:S01]  /*60d0*/  ISETP.NE.AND P6, PT, R40, 0x5, PT ;  /* 0x000000052800780c */ /* 0x000fe20003fc5270 */
[----:B0-----:R-:W-:-:S04]  /*60e0*/  IMAD.IADD R12, R44, 0x1, R12 ;  /* 0x000000012c0c7824 */ /* 0x001fc800078e020c */
        /* <DEDUP_REMOVED lines=28> */
[----:B------:R-:W-:Y:S02]  /*62b0*/  ISETP.NE.AND P6, PT, R40, 0xe, PT ;  /* 0x0000000e2800780c */ /* 0x000fe40003fc5270 */
[----:B------:R-:W-:Y:S02]  /*62c0*/  IADD3 R14, PT, PT, R14, R13, RZ ;  /* 0x0000000d0e0e7210 */ /* 0x000fe40007ffe0ff */
[----:B------:R-:W-:Y:S02]  /*62d0*/  SEL R45, R13, R45, !P6 ;  /* 0x0000002d0d2d7207 */ /* 0x000fe40007000000 */
[----:B------:R-:W-:Y:S01]  /*62e0*/  ISETP.NE.AND P6, PT, R40, 0xf, PT ;  /* 0x0000000f2800780c */ /* 0x000fe20003fc5270 */
[----:B------:R-:W-:-:S03]  /*62f0*/  IMAD.IADD R44, R15, 0x1, R14 ;  /* 0x000000010f2c7824 */ /* 0x000fc600078e020e */
[----:B------:R-:W-:Y:S02]  /*6300*/  SEL R45, R14, R45, !P6 ;  /* 0x0000002d0e2d7207 */ /* 0x000fe40007000000 */
[----:B------:R-:W0:Y:S01]  /*6310*/  LDS.128 R12, [UR4+0x40] ;  /* 0x00004004ff0c7984 */ /* 0x000e220008000c00 */
[----:B------:R-:W-:-:S04]  /*6320*/  ISETP.NE.AND P6, PT, R40, 0x10, PT ;  /* 0x000000102800780c */ /* 0x000fc80003fc5270 */
[----:B------:R-:W-:Y:S02]  /*6330*/  SEL R45, R44, R45, !P6 ;  /* 0x0000002d2c2d7207 */ /* 0x000fe40007000000 */
[----:B------:R-:W-:Y:S02]  /*6340*/  ISETP.NE.AND P6, PT, R40, 0x11, PT ;  /* 0x000000112800780c */ /* 0x000fe40003fc5270 */
[----:B------:R-:W-:-:S04]  /*6350*/  LOP3.LUT R0, R0, 0xfffffeff, RZ, 0xc0, !PT ;  /* 0xfffffeff00007812 */ /* 0x000fc800078ec0ff */
[----:B------:R-:W-:Y:S02]  /*6360*/  @P5 LOP3.LUT R0, R0, 0x100, RZ, 0xfc, !PT ;  /* 0x0000010000005812 */ /* 0x000fe400078efcff */
[----:B------:R-:W-:Y:S01]  /*6370*/  P2R R38, PR, RZ, 0x4 ;  /* 0x00000004ff267803 */ /* 0x000fe20000000000 */
[----:B0-----:R-:W-:-:S05]  /*6380*/  IMAD.IADD R12, R44, 0x1, R12 ;  /* 0x000000012c0c7824 */ /* 0x001fca00078e020c */
[----:B------:R-:W-:Y:S01]  /*6390*/  SEL R45, R12, R45, !P6 ;  /* 0x0000002d0c2d7207 */ /* 0x000fe20007000000 */
[----:B------:R-:W-:Y:S01]  /*63a0*/  IMAD.IADD R12, R13, 0x1, R12 ;  /* 0x000000010d0c7824 */ /* 0x000fe200078e020c */
[----:B------:R-:W-:-:S04]  /*63b0*/  ISETP.NE.AND P6, PT, R40, 0x12, PT ;  /* 0x000000122800780c */ /* 0x000fc80003fc5270 */
[C---:B------:R-:W-:Y:S02]  /*63c0*/  SEL R45, R12.reuse, R45, !P6 ;  /* 0x0000002d0c2d7207 */ /* 0x040fe40007000000 */
[----:B------:R-:W-:Y:S02]  /*63d0*/  ISETP.GE.U32.AND P6, PT, R5, 0x20, PT ;  /* 0x000000200500780c */ /* 0x000fe40003fc6070 */
[----:B------:R-:W-:Y:S02]  /*63e0*/  IADD3 R14, PT, PT, R12, R3, R14 ;  /* 0x000000030c0e7210 */ /* 0x000fe40007ffe00e */
[----:B------:R-:W-:-:S03]  /*63f0*/  SEL R40, R45, RZ, P6 ;  /* 0x000000ff2d287207 */ /* 0x000fc60003000000 */
[----:B------:R-:W-:Y:S02]  /*6400*/  VIADD R14, R14, 0xffffd2e0 ;  /* 0xffffd2e00e0e7836 */ /* 0x000fe40000000000 */
[----:B------:R-:W-:Y:S02]  /*6410*/  IMAD.IADD R40, R40, 0x1, R41 ;  /* 0x0000000128287824 */ /* 0x000fe400078e0229 */
[----:B------:R-:W-:Y:S01]  /*6420*/  IMAD.IADD R12, R3, 0x1, -R14 ;  /* 0x00000001030c7824 */ /* 0x000fe200078e0a0e */
[C---:B------:R-:W-:Y:S01]  /*6430*/  LOP3.LUT P2, RZ, R0.reuse, 0x40, RZ, 0xc0, !PT ;  /* 0x0000004000ff7812 */ /* 0x040fe2000784c0ff */
[--C-:B------:R-:W-:Y:S01]  /*6440*/  IMAD.IADD R15, R11, 0x1, R40.reuse ;  /* 0x000000010b0f7824 */ /* 0x100fe200078e0228 */
[----:B------:R-:W-:Y:S01]  /*6450*/  P2R R39, PR, RZ, 0x2 ;  /* 0x00000002ff277803 */ /* 0x000fe20000000000 */
[----:B------:R-:W-:Y:S01]  /*6460*/  IMAD R13, R5, 0x13, -R40 ;  /* 0x00000013050d7824 */ /* 0x000fe200078e0a28 */
[----:B------:R-:W-:Y:S01]  /*6470*/  LOP3.LUT P1, RZ, R0, 0x80, RZ, 0xc0, !PT ;  /* 0x0000008000ff7812 */ /* 0x000fe2000782c0ff */
[----:B------:R-:W-:-:S02]  /*6480*/  IMAD.IADD R44, R40, 0x1, R12 ;  /* 0x00000001282c7824 */ /* 0x000fc400078e020c */
[----:B------:R-:W-:-:S03]  /*6490*/  IMAD R15, R5, 0x13, -R15 ;  /* 0x00000013050f7824 */ /* 0x000fc600078e0a0f */
[----:B------:R-:W-:Y:S01]  /*64a0*/  SEL R13, R44, R13, P1 ;  /* 0x0000000d2c0d7207 */ /* 0x000fe20000800000 */
[----:B------:R-:W-:Y:S01]  /*64b0*/  IMAD.IADD R44, R11, 0x1, R44 ;  /* 0x000000010b2c7824 */ /* 0x000fe200078e022c */
[----:B------:R-:W-:Y:S01]  /*64c0*/  P2R R37, PR, RZ, 0x8 ;  /* 0x00000008ff257803 */ /* 0x000fe20000000000 */
[----:B------:R-:W-:Y:S01]  /*64d0*/  VIADD R11, R15, 0x1 ;  /* 0x000000010f0b7836 */ /* 0x000fe20000000000 */
[----:B------:R-:W-:Y:S01]  /*64e0*/  LOP3.LUT P3, RZ, R0, 0x20, RZ, 0xc0, !PT ;  /* 0x0000002000ff7812 */ /* 0x000fe2000786c0ff */
[----:B------:R-:W-:Y:S02]  /*64f0*/  IMAD.IADD R2, R2, 0x1, R40 ;  /* 0x0000000102027824 */ /* 0x000fe400078e0228 */
[C---:B------:R-:W-:Y:S01]  /*6500*/  VIADD R41, R44.reuse, 0x1 ;  /* 0x000000012c297836 */ /* 0x040fe20000000000 */
[----:B------:R-:W-:Y:S01]  /*6510*/  SEL R11, R44, R11, P2 ;  /* 0x0000000b2c0b7207 */ /* 0x000fe20001000000 */
[----:B------:R-:W-:Y:S01]  /*6520*/  @!P2 IMAD.MOV R41, RZ, RZ, R44 ;  /* 0x000000ffff29a224 */ /* 0x000fe200078e022c */
[----:B------:R-:W-:Y:S01]  /*6530*/  SEL R44, RZ, 0x1, !P3 ;  /* 0x00000001ff2c7807 */ /* 0x000fe20005800000 */
[----:B------:R-:W-:-:S02]  /*6540*/  IMAD R15, R5, 0x13, -R2 ;  /* 0x00000013050f7824 */ /* 0x000fc400078e0a02 */
[----:B------:R-:W-:Y:S02]  /*6550*/  IMAD R45, R5, 0x13, RZ ;  /* 0x00000013052d7824 */ /* 0x000fe400078e02ff */
[----:B------:R-:W-:Y:S02]  /*6560*/  VIADD R15, R15, 0x2 ;  /* 0x000000020f0f7836 */ /* 0x000fe40000000000 */
[----:B------:R-:W-:Y:S02]  /*6570*/  VIADD R45, R45, 0x3 ;  /* 0x000000032d2d7836 */ /* 0x000fe40000000000 */
[----:B------:R-:W-:Y:S01]  /*6580*/  IMAD.IADD R2, R2, 0x1, R44 ;  /* 0x0000000102027824 */ /* 0x000fe200078e022c */
[----:B------:R-:W-:Y:S01]  /*6590*/  SEL R15, R41, R15, P3 ;  /* 0x0000000f290f7207 */ /* 0x000fe20001800000 */
[----:B------:R-:W-:Y:S01]  /*65a0*/  IMAD.IADD R44, R44, 0x1, R41 ;  /* 0x000000012c2c7824 */ /* 0x000fe200078e0229 */
[----:B------:R-:W-:Y:S01]  /*65b0*/  P2R R36, PR, RZ, 0x10 ;  /* 0x00000010ff247803 */ /* 0x000fe20000000000 */
[--C-:B------:R-:W-:Y:S01]  /*65c0*/  IMAD.IADD R41, R45, 0x1, -R2.reuse ;  /* 0x000000012d297824 */ /* 0x100fe200078e0a02 */
[----:B------:R-:W-:Y:S01]  /*65d0*/  LOP3.LUT P4, RZ, R0, 0x1000, RZ, 0xc0, !PT ;  /* 0x0000100000ff7812 */ /* 0x000fe2000788c0ff */
[----:B------:R-:W-:-:S02]  /*65e0*/  IMAD.IADD R45, R17, 0x1, R2 ;  /* 0x00000001112d7824 */ /* 0x000fc400078e0202 */
[----:B------:R-:W-:Y:S01]  /*65f0*/  IMAD.IADD R17, R17, 0x1, R44 ;  /* 0x0000000111117824 */ /* 0x000fe200078e022c */
[----:B------:R-:W-:Y:S01]  /*6600*/  SEL R41, R44, R41, P4 ;  /* 0x000000292c297207 */ /* 0x000fe20002000000 */
[----:B------:R-:W-:Y:S01]  /*6610*/  IMAD.IADD R44, R18, 0x1, R45 ;  /* 0x00000001122c7824 */ /* 0x000fe200078e022d */
[C---:B------:R-:W-:Y:S02]  /*6620*/  LOP3.LUT P5, RZ, R0.reuse, 0x800, RZ, 0xc0, !PT ;  /* 0x0000080000ff7812 */ /* 0x040fe400078ac0ff */
[----:B------:R-:W-:Y:S01]  /*6630*/  IADD3 R2, PT, PT, R43, -R45, RZ ;  /* 0x8000002d2b027210 */ /* 0x000fe20007ffe0ff */
[--C-:B------:R-:W-:Y:S01]  /*6640*/  IMAD R43, R5, 0x13, -R44.reuse ;  /* 0x00000013052b7824 */ /* 0x100fe200078e0a2c */
[----:B------:R-:W-:Y:S01]  /*6650*/  LOP3.LUT P1, RZ, R0, 0x10, RZ, 0xc0, !PT ;  /* 0x0000001000ff7812 */ /* 0x000fe2000782c0ff */
[----:B------:R-:W-:Y:S01]  /*6660*/  IMAD.IADD R18, R18, 0x1, R17 ;  /* 0x0000000112127824 */ /* 0x000fe200078e0211 */
[----:B------:R-:W-:Y:S01]  /*6670*/  SEL R2, R17, R2, P5 ;  /* 0x0000000211027207 */ /* 0x000fe20002800000 */
[----:B------:R-:W-:Y:S01]  /*6680*/  VIADD R17, R43, 0x5 ;  /* 0x000000052b117836 */ /* 0x000fe20000000000 */
[----:B------:R-:W-:Y:S01]  /*6690*/  LOP3.LUT P6, RZ, R0, 0x400, RZ, 0xc0, !PT ;  /* 0x0000040000ff7812 */ /* 0x000fe200078cc0ff */
[C---:B------:R-:W-:Y:S01]  /*66a0*/  IMAD.IADD R43, R19.reuse, 0x1, R44 ;  /* 0x00000001132b7824 */ /* 0x040fe200078e022c */
[----:B------:R-:W-:Y:S01]  /*66b0*/  SEL R44, RZ, 0x1, !P1 ;  /* 0x00000001ff2c7807 */ /* 0x000fe20004800000 */
[----:B------:R-:W-:Y:S01]  /*66c0*/  IMAD.IADD R19, R19, 0x1, R18 ;  /* 0x0000000113137824 */ /* 0x000fe200078e0212 */
[----:B------:R-:W-:Y:S01]  /*66d0*/  SEL R17, R18, R17, P6 ;  /* 0x0000001112117207 */ /* 0x000fe20003000000 */
[----:B------:R-:W-:-:S02]  /*66e0*/  IMAD.IADD R18, R42, 0x1, -R43 ;  /* 0x000000012a127824 */ /* 0x000fc400078e0a2b */
[----:B------:R-:W-:-:S03]  /*66f0*/  IMAD.IADD R42, R43, 0x1, R44 ;  /* 0x000000012b2a7824 */ /* 0x000fc600078e022c */
[----:B------:R-:W-:Y:S02]  /*6700*/  SEL R18, R19, R18, P1 ;  /* 0x0000001213127207 */ /* 0x000fe40000800000 */
[----:B------:R-:W-:Y:S01]  /*6710*/  ISETP.NE.AND P1, PT, R39, RZ, PT ;  /* 0x000000ff2700720c */ /* 0x000fe20003f25270 */
[----:B------:R-:W-:Y:S01]  /*6720*/  IMAD R39, R5, 0x13, -R42 ;  /* 0x0000001305277824 */ /* 0x000fe200078e0a2a */
[----:B------:R-:W-:Y:S01]  /*6730*/  LOP3.LUT P2, RZ, R0, 0x8, RZ, 0xc0, !PT ;  /* 0x0000000800ff7812 */ /* 0x000fe2000784c0ff */
[----:B------:R-:W-:Y:S02]  /*6740*/  IMAD.IADD R44, R44, 0x1, R19 ;  /* 0x000000012c2c7824 */ /* 0x000fe400078e0213 */
[----:B------:R-:W-:Y:S01]  /*6750*/  VIADD R19, R39, 0x7 ;  /* 0x0000000727137836 */ /* 0x000fe20000000000 */
[----:B------:R-:W-:Y:S02]  /*6760*/  SEL R39, RZ, 0x1, !P2 ;  /* 0x00000001ff277807 */ /* 0x000fe40005000000 */
[----:B------:R-:W-:-:S03]  /*6770*/  LOP3.LUT P3, RZ, R0, 0x4, RZ, 0xc0, !PT ;  /* 0x0000000400ff7812 */ /* 0x000fc6000786c0ff */
[----:B------:R-:W-:Y:S01]  /*6780*/  IMAD.IADD R42, R42, 0x1, R39 ;  /* 0x000000012a2a7824 */ /* 0x000fe200078e0227 */
[----:B------:R-:W-:Y:S02]  /*6790*/  SEL R19, R44, R19, P2 ;  /* 0x000000132c137207 */ /* 0x000fe40001000000 */
[----:B------:R-:W-:Y:S02]  /*67a0*/  SEL R43, RZ, 0x1, !P3 ;  /* 0x00000001ff2b7807 */ /* 0x000fe40005800000 */
[----:B------:R-:W-:Y:S01]  /*67b0*/  ISETP.NE.AND P2, PT, R38, RZ, PT ;  /* 0x000000ff2600720c */ /* 0x000fe20003f45270 */
[----:B------:R-:W-:Y:S01]  /*67c0*/  IMAD R38, R5, 0x13, -R42 ;  /* 0x0000001305267824 */ /* 0x000fe200078e0a2a */
[----:B------:R-:W-:Y:S01]  /*67d0*/  LOP3.LUT P4, RZ, R0, 0x2, RZ, 0xc0, !PT ;  /* 0x0000000200ff7812 */ /* 0x000fe2000788c0ff */
[----:B------:R-:W-:Y:S02]  /*67e0*/  IMAD.IADD R42, R42, 0x1, R43 ;  /* 0x000000012a2a7824 */ /* 0x000fe400078e022b */
[----:B------:R-:W-:-:S02]  /*67f0*/  IMAD.IADD R39, R39, 0x1, R44 ;  /* 0x0000000127277824 */ /* 0x000fc400078e022c */
[----:B------:R-:W-:Y:S02]  /*6800*/  VIADD R38, R38, 0x8 ;  /* 0x0000000826267836 */ /* 0x000fe40000000000 */
[----:B------:R-:W-:-:S03]  /*6810*/  IMAD R42, R5, 0x13, -R42 ;  /* 0x00000013052a7824 */ /* 0x000fc600078e0a2a */
[----:B------:R-:W-:Y:S01]  /*6820*/  SEL R38, R39, R38, P3 ;  /* 0x0000002627267207 */ /* 0x000fe20001800000 */
[----:B------:R-:W-:Y:S01]  /*6830*/  IMAD.IADD R44, R43, 0x1, R39 ;  /* 0x000000012b2c7824 */ /* 0x000fe200078e0227 */
[----:B------:R-:W-:Y:S01]  /*6840*/  BAR.SYNC.DEFER_BLOCKING 0x0 ;  /* 0x0000000000007b1d */ /* 0x000fe20000010000 */
[----:B------:R-:W-:Y:S01]  /*6850*/  ISETP.NE.AND P3, PT, R37, RZ, PT ;  /* 0x000000ff2500720c */ /* 0x000fe20003f65270 */
[----:B------:R-:W-:Y:S02]  /*6860*/  VIADD R37, R42, 0x9 ;  /* 0x000000092a257836 */ /* 0x000fe40000000000 */
[C---:B------:R-:W-:Y:S02]  /*6870*/  VIADD R39, R44.reuse, 0x1 ;  /* 0x000000012c277836 */ /* 0x040fe40000000000 */
[----:B------:R-:W-:Y:S01]  /*6880*/  @!P4 IMAD.MOV R39, RZ, RZ, R44 ;  /* 0x000000ffff27c224 */ /* 0x000fe200078e022c */
[----:B------:R-:W-:Y:S02]  /*6890*/  SEL R37, R44, R37, P4 ;  /* 0x000000252c257207 */ /* 0x000fe40002000000 */
[----:B------:R-:W-:Y:S01]  /*68a0*/  ISETP.NE.AND P4, PT, R36, RZ, PT ;  /* 0x000000ff2400720c */ /* 0x000fe20003f85270 */
[----:B------:R-:W-:-:S04]  /*68b0*/  IMAD.IADD R36, R25, 0x1, R40 ;  /* 0x0000000119247824 */ /* 0x000fc800078e0228 */
[----:B------:R-:W-:Y:S01]  /*68c0*/  IMAD R25, R5, 0x13, -R36 ;  /* 0x0000001305197824 */ /* 0x000fe200078e0a24 */
[----:B------:R-:W-:-:S03]  /*68d0*/  LOP3.LUT P5, RZ, R0, 0x200, RZ, 0xc0, !PT ;  /* 0x0000020000ff7812 */ /* 0x000fc600078ac0ff */
[----:B------:R-:W-:Y:S02]  /*68e0*/  VIADD R40, R25, 0xa ;  /* 0x0000000a19287836 */ /* 0x000fe40000000000 */
[----:B------:R-:W-:-:S03]  /*68f0*/  IMAD.IADD R36, R26, 0x1, R36 ;  /* 0x000000011a247824 */ /* 0x000fc600078e0224 */
[----:B------:R-:W-:Y:S02]  /*6900*/  SEL R25, R39, R40, P5 ;  /* 0x0000002827197207 */ /* 0x000fe40002800000 */
[----:B------:R-:W-:Y:S01]  /*6910*/  ISETP.NE.AND P5, PT, R35, RZ, PT ;  /* 0x000000ff2300720c */ /* 0x000fe20003fa5270 */
[----:B------:R-:W-:Y:S01]  /*6920*/  IMAD R35, R5, 0x13, -R36 ;  /* 0x0000001305237824 */ /* 0x000fe200078e0a24 */
[----:B------:R-:W-:Y:S02]  /*6930*/  IADD3 R40, PT, PT, R26, R39, RZ ;  /* 0x000000271a287210 */ /* 0x000fe40007ffe0ff */
[----:B------:R-:W-:Y:S01]  /*6940*/  LOP3.LUT P6, RZ, R0, 0x1, RZ, 0xc0, !PT ;  /* 0x0000000100ff7812 */ /* 0x000fe200078cc0ff */
[----:B------:R-:W-:-:S03]  /*6950*/  VIADD R39, R35, 0xb ;  /* 0x0000000b23277836 */ /* 0x000fc60000000000 */
[----:B------:R-:W-:Y:S02]  /*6960*/  SEL R35, RZ, 0x1, !P6 ;  /* 0x00000001ff237807 */ /* 0x000fe40007000000 */
[----:B------:R-:W-:Y:S02]  /*6970*/  SEL R26, R40, R39, P6 ;  /* 0x00000027281a7207 */ /* 0x000fe40003000000 */
[----:B------:R-:W-:Y:S02]  /*6980*/  LOP3.LUT P6, RZ, R0, 0x100, RZ, 0xc0, !PT ;  /* 0x0000010000ff7812 */ /* 0x000fe400078cc0ff */
[----:B------:R-:W-:Y:S02]  /*6990*/  LEA R0, R13, UR4, 0x2 ;  /* 0x000000040d007c11 */ /* 0x000fe4000f8e10ff */
[----:B------:R-:W-:Y:S02]  /*69a0*/  LEA R11, R11, UR4, 0x2 ;  /* 0x000000040b0b7c11 */ /* 0x000fe4000f8e10ff */
[----:B------:R-:W-:-:S02]  /*69b0*/  LEA R42, R15, UR4, 0x2 ;  /* 0x000000040f2a7c11 */ /* 0x000fc4000f8e10ff */
[----:B------:R-:W-:Y:S01]  /*69c0*/  LEA R41, R41, UR4, 0x2 ;  /* 0x0000000429297c11 */ /* 0x000fe2000f8e10ff */
[----:B------:R-:W-:Y:S01]  /*69d0*/  STS [R0], R33 ;  /* 0x0000002100007388 */ /* 0x000fe20000000800 */
[----:B------:R-:W-:Y:S01]  /*69e0*/  LEA R13, R2, UR4, 0x2 ;  /* 0x00000004020d7c11 */ /* 0x000fe2000f8e10ff */
[----:B------:R-:W-:Y:S01]  /*69f0*/  IMAD.IADD R36, R36, 0x1, R35 ;  /* 0x0000000124247824 */ /* 0x000fe200078e0223 */
[----:B------:R-:W-:Y:S01]  /*6a00*/  LEA R2, R17, UR4, 0x2 ;  /* 0x0000000411027c11 */ /* 0x000fe2000f8e10ff */
[----:B------:R0:W-:Y:S04]  /*6a10*/  STS [R11], R32 ;  /* 0x000000200b007388 */ /* 0x0001e80000000800 */
[----:B------:R-:W-:Y:S04]  /*6a20*/  STS [R42], R31 ;  /* 0x0000001f2a007388 */ /* 0x000fe80000000800 */
[----:B------:R-:W-:Y:S01]  /*6a30*/  STS [R41], R30 ;  /* 0x0000001e29007388 */ /* 0x000fe20000000800 */
[----:B0-----:R-:W-:-:S03]  /*6a40*/  IMAD R11, R5, 0x13, -R36 ;  /* 0x00000013050b7824 */ /* 0x001fc600078e0a24 */
[----:B------:R-:W-:Y:S01]  /*6a50*/  STS [R13], R6 ;  /* 0x000000060d007388 */ /* 0x000fe20000000800 */
[----:B------:R-:W-:-:S03]  /*6a60*/  IMAD.IADD R35, R35, 0x1, R40 ;  /* 0x0000000123237824 */ /* 0x000fc600078e0228 */
[----:B------:R0:W-:Y:S01]  /*6a70*/  STS [R2], R7 ;  /* 0x0000000702007388 */ /* 0x0001e20000000800 */
[----:B------:R-:W-:Y:S02]  /*6a80*/  LEA R15, R18, UR4, 0x2 ;  /* 0x00000004120f7c11 */ /* 0x000fe4000f8e10ff */
[----:B------:R-:W-:Y:S02]  /*6a90*/  LEA R0, R19, UR4, 0x2 ;  /* 0x0000000413007c11 */ /* 0x000fe4000f8e10ff */
[----:B0-----:R-:W-:Y:S01]  /*6aa0*/  SEL R7, RZ, 0x1, !P5 ;  /* 0x00000001ff077807 */ /* 0x001fe20006800000 */
[----:B------:R-:W-:Y:S01]  /*6ab0*/  VIADD R2, R11, 0xc ;  /* 0x0000000c0b027836 */ /* 0x000fe20000000000 */
[----:B------:R-:W-:-:S03]  /*6ac0*/  SEL R11, RZ, 0x1, !P4 ;  /* 0x00000001ff0b7807 */ /* 0x000fc60006000000 */
[----:B------:R-:W-:Y:S01]  /*6ad0*/  IMAD.IADD R36, R36, 0x1, R7 ;  /* 0x0000000124247824 */ /* 0x000fe200078e0207 */
[----:B------:R-:W-:Y:S01]  /*6ae0*/  SEL R2, R35, R2, P5 ;  /* 0x0000000223027207 */ /* 0x000fe20002800000 */
[----:B------:R-:W-:Y:S01]  /*6af0*/  IMAD.IADD R35, R7, 0x1, R35 ;  /* 0x0000000107237824 */ /* 0x000fe200078e0223 */
[----:B------:R-:W-:Y:S01]  /*6b00*/  SEL R7, RZ, 0x1, !P3 ;  /* 0x00000001ff077807 */ /* 0x000fe20005800000 */
[----:B------:R-:W-:Y:S01]  /*6b10*/  IMAD R6, R5, 0x13, -R36 ;  /* 0x0000001305067824 */ /* 0x000fe200078e0a24 */
[----:B------:R0:W-:Y:S01]  /*6b20*/  STS [R15], R8 ;  /* 0x000000080f007388 */ /* 0x0001e20000000800 */
[----:B------:R-:W-:Y:S02]  /*6b30*/  IMAD.IADD R36, R36, 0x1, R11 ;  /* 0x0000000124247824 */ /* 0x000fe400078e020b */
[----:B------:R-:W-:Y:S01]  /*6b40*/  VIADD R6, R6, 0xd ;  /* 0x0000000d06067836 */ /* 0x000fe20000000000 */
[----:B------:R1:W-:Y:S01]  /*6b50*/  STS [R0], R9 ;  /* 0x0000000900007388 */ /* 0x0003e20000000800 */
[----:B------:R-:W-:-:S02]  /*6b60*/  LEA R17, R38, UR4, 0x2 ;  /* 0x0000000426117c11 */ /* 0x000fc4000f8e10ff */
[----:B------:R-:W-:Y:S02]  /*6b70*/  SEL R13, RZ, 0x1, !P1 ;  /* 0x00000001ff0d7807 */ /* 0x000fe40004800000 */
[----:B0-----:R-:W-:Y:S02]  /*6b80*/  LEA R15, R2, UR4, 0x2 ;  /* 0x00000004020f7c11 */ /* 0x001fe4000f8e10ff */
[----:B-1----:R-:W-:Y:S01]  /*6b90*/  SEL R9, RZ, 0x1, !P2 ;  /* 0x00000001ff097807 */ /* 0x002fe20005000000 */
[----:B------:R-:W-:Y:S01]  /*6ba0*/  IMAD.IADD R0, R36, 0x1, R7 ;  /* 0x0000000124007824 */ /* 0x000fe200078e0207 */
[----:B------:R-:W-:Y:S01]  /*6bb0*/  SEL R8, R35, R6, P4 ;  /* 0x0000000623087207 */ /* 0x000fe20002000000 */
[----:B------:R-:W-:Y:S02]  /*6bc0*/  IMAD.IADD R35, R11, 0x1, R35 ;  /* 0x000000010b237824 */ /* 0x000fe400078e0223 */
[----:B------:R-:W-:Y:S01]  /*6bd0*/  IMAD.IADD R2, R0, 0x1, R9 ;  /* 0x0000000100027824 */ /* 0x000fe200078e0209 */
[----:B------:R-:W-:Y:S01]  /*6be0*/  SEL R11, RZ, 0x1, !P0 ;  /* 0x00000001ff0b7807 */ /* 0x000fe20004000000 */
[----:B------:R-:W-:Y:S01]  /*6bf0*/  IMAD R36, R5, 0x13, -R36 ;  /* 0x0000001305247824 */ /* 0x000fe200078e0a24 */
[----:B------:R0:W-:Y:S01]  /*6c00*/  STS [R17], R10 ;  /* 0x0000000a11007388 */ /* 0x0001e20000000800 */
[----:B------:R-:W-:-:S02]  /*6c10*/  IMAD.IADD R6, R2, 0x1, R13 ;  /* 0x0000000102067824 */ /* 0x000fc400078e020d */
[----:B------:R-:W-:Y:S02]  /*6c20*/  IMAD.IADD R7, R7, 0x1, R35 ;  /* 0x0000000107077824 */ /* 0x000fe400078e0223 */
[----:B------:R-:W-:Y:S02]  /*6c30*/  VIADD R36, R36, 0xe ;  /* 0x0000000e24247836 */ /* 0x000fe40000000000 */
[C---:B------:R-:W-:Y:S02]  /*6c40*/  IMAD R2, R5.reuse, 0x13, -R2 ;  /* 0x0000001305027824 */ /* 0x040fe400078e0a02 */
[----:B0-----:R-:W-:Y:S02]  /*6c50*/  IMAD R10, R5, 0x13, -R0 ;  /* 0x00000013050a7824 */ /* 0x001fe400078e0a00 */
[----:B------:R-:W-:Y:S01]  /*6c60*/  IMAD.IADD R0, R6, 0x1, R11 ;  /* 0x0000000106007824 */ /* 0x000fe200078e020b */
[----:B------:R-:W-:Y:S01]  /*6c70*/  LEA R37, R37, UR4, 0x2 ;  /* 0x0000000425257c11 */ /* 0x000fe2000f8e10ff */
[----:B------:R-:W-:-:S02]  /*6c80*/  VIADD R10, R10, 0xf ;  /* 0x0000000f0a0a7836 */ /* 0x000fc40000000000 */
[----:B------:R-:W-:Y:S02]  /*6c90*/  IMAD.IADD R9, R9, 0x1, R7 ;  /* 0x0000000109097824 */ /* 0x000fe400078e0207 */
[----:B------:R-:W-:Y:S01]  /*6ca0*/  IMAD R6, R5, 0x13, -R6 ;  /* 0x0000001305067824 */ /* 0x000fe200078e0a06 */
[----:B------:R-:W-:Y:S01]  /*6cb0*/  LEA R25, R25, UR4, 0x2 ;  /* 0x0000000419197c11 */ /* 0x000fe2000f8e10ff */
[----:B------:R-:W-:Y:S01]  /*6cc0*/  VIADD R2, R2, 0x10 ;  /* 0x0000001002027836 */ /* 0x000fe20000000000 */
[----:B------:R-:W-:Y:S01]  /*6cd0*/  SEL R36, R35, R36, P3 ;  /* 0x0000002423247207 */ /* 0x000fe20001800000 */
[----:B------:R-:W-:Y:S01]  /*6ce0*/  IMAD R0, R5, 0x13, -R0 ;  /* 0x0000001305007824 */ /* 0x000fe200078e0a00 */
[----:B------:R-:W-:Y:S01]  /*6cf0*/  LEA R26, R26, UR4, 0x2 ;  /* 0x000000041a1a7c11 */ /* 0x000fe2000f8e10ff */
[----:B------:R-:W-:Y:S01]  /*6d00*/  IMAD.IADD R13, R13, 0x1, R9 ;  /* 0x000000010d0d7824 */ /* 0x000fe200078e0209 */
[----:B------:R-:W-:Y:S01]  /*6d10*/  LEA R8, R8, UR4, 0x2 ;  /* 0x0000000408087c11 */ /* 0x000fe2000f8e10ff */
[----:B------:R-:W-:Y:S01]  /*6d20*/  STS [R37], R16 ;  /* 0x0000001025007388 */ /* 0x000fe20000000800 */
[----:B------:R-:W-:-:S02]  /*6d30*/  SEL R10, R7, R10, P2 ;  /* 0x0000000a070a7207 */ /* 0x000fc40001000000 */
[----:B------:R-:W-:Y:S01]  /*6d40*/  IADD3 R6, PT, PT, R6, 0x11, RZ ;  /* 0x0000001106067810 */ /* 0x000fe20007ffe0ff */
[----:B------:R-:W-:Y:S01]  /*6d50*/  STS [R25], R20 ;  /* 0x0000001419007388 */ /* 0x000fe20000000800 */
[----:B------:R-:W-:Y:S01]  /*6d60*/  LEA R7, R36, UR4, 0x2 ;  /* 0x0000000424077c11 */ /* 0x000fe2000f8e10ff */
[----:B------:R-:W-:Y:S01]  /*6d70*/  VIADD R0, R0, 0x12 ;  /* 0x0000001200007836 */ /* 0x000fe20000000000 */
[----:B------:R-:W-:Y:S01]  /*6d80*/  SEL R2, R9, R2, P1 ;  /* 0x0000000209027207 */ /* 0x000fe20000800000 */
[----:B------:R-:W-:Y:S01]  /*6d90*/  STS [R26], R21 ;  /* 0x000000151a007388 */ /* 0x000fe20000000800 */
[----:B------:R-:W-:Y:S01]  /*6da0*/  @P6 IMAD.IADD R0, R11, 0x1, R13 ;  /* 0x000000010b006824 */ /* 0x000fe200078e020d */
[----:B------:R-:W-:Y:S02]  /*6db0*/  SEL R6, R13, R6, P0 ;  /* 0x000000060d067207 */ /* 0x000fe40000000000 */
[----:B------:R-:W-:Y:S01]  /*6dc0*/  STS [R15], R22 ;  /* 0x000000160f007388 */ /* 0x000fe20000000800 */
[----:B------:R-:W-:-:S03]  /*6dd0*/  LEA R10, R10, UR4, 0x2 ;  /* 0x000000040a0a7c11 */ /* 0x000fc6000f8e10ff */
[----:B------:R-:W-:Y:S01]  /*6de0*/  STS [R8], R23 ;  /* 0x0000001708007388 */ /* 0x000fe20000000800 */
[----:B------:R-:W-:-:S03]  /*6df0*/  LEA R6, R6, UR4, 0x2 ;  /* 0x0000000406067c11 */ /* 0x000fc6000f8e10ff */
[----:B------:R0:W-:Y:S01]  /*6e00*/  STS [R7], R24 ;  /* 0x0000001807007388 */ /* 0x0001e20000000800 */
[----:B------:R-:W-:-:S03]  /*6e10*/  LEA R9, R0, UR4, 0x2 ;  /* 0x0000000400097c11 */ /* 0x000fc6000f8e10ff */
[----:B------:R1:W-:Y:S01]  /*6e20*/  STS [R10], R27 ;  /* 0x0000001b0a007388 */ /* 0x0003e20000000800 */
[----:B0-----:R-:W-:-:S05]  /*6e30*/  LEA R7, R2, UR4, 0x2 ;  /* 0x0000000402077c11 */ /* 0x001fca000f8e10ff */
[----:B------:R-:W-:Y:S04]  /*6e40*/  STS [R7], R28 ;  /* 0x0000001c07007388 */ /* 0x000fe80000000800 */
[----:B------:R-:W-:Y:S04]  /*6e50*/  STS [R6], R29 ;  /* 0x0000001d06007388 */ /* 0x000fe80000000800 */
[----:B------:R0:W-:Y:S01]  /*6e60*/  STS [R9], R34 ;  /* 0x0000002209007388 */ /* 0x0001e20000000800 */
[C---:B------:R-:W-:Y:S02]  /*6e70*/  VIADD R13, R5.reuse, 0x260 ;  /* 0x00000260050d7836 */ /* 0x040fe40000000000 */
[----:B------:R-:W-:-:S02]  /*6e80*/  VIADD R23, R5, 0x4c0 ;  /* 0x000004c005177836 */ /* 0x000fc40000000000 */
[C---:B------:R-:W-:Y:S02]  /*6e90*/  VIADD R33, R5.reuse, 0x720 ;  /* 0x0000072005217836 */ /* 0x040fe40000000000 */
[----:B------:R-:W-:Y:S01]  /*6ea0*/  VIADD R35, R5, 0x980 ;  /* 0x0000098005237836 */ /* 0x000fe20000000000 */
[----:B------:R-:W-:Y:S01]  /*6eb0*/  BAR.SYNC.DEFER_BLOCKING 0x0 ;  /* 0x0000000000007b1d */ /* 0x000fe20000010000 */
[-C--:B------:R-:W-:Y:S02]  /*6ec0*/  ISETP.GE.AND P0, PT, R13, R3.reuse, PT ;  /* 0x000000030d00720c */ /* 0x080fe40003f06270 */
[-C--:B------:R-:W-:Y:S02]  /*6ed0*/  ISETP.GE.AND P2, PT, R23, R3.reuse, PT ;  /* 0x000000031700720c */ /* 0x080fe40003f46270 */
[-C--:B------:R-:W-:Y:S02]  /*6ee0*/  ISETP.GE.AND P1, PT, R33, R3.reuse, PT ;  /* 0x000000032100720c */ /* 0x080fe40003f26270 */
[----:B------:R-:W-:-:S02]  /*6ef0*/  ISETP.GE.AND P5, PT, R35, R3, PT ;  /* 0x000000032300720c */ /* 0x000fc40003fa6270 */
[----:B------:R-:W-:Y:S02]  /*6f00*/  LEA R0, R5, UR4, 0x2 ;  /* 0x0000000405007c11 */ /* 0x000fe4000f8e10ff */
[-C--:B------:R-:W-:Y:S02]  /*6f10*/  ISETP.GE.AND P6, PT, R33, R12.reuse, !P1 ;  /* 0x0000000c2100720c */ /* 0x080fe40004fc6270 */
[----:B------:R-:W-:Y:S01]  /*6f20*/  ISETP.GE.AND P4, PT, R13, R12, !P0 ;  /* 0x0000000c0d00720c */ /* 0x000fe20004786270 */
[----:B-1----:R-:W1:Y:S01]  /*6f30*/  @!P0 LDC.64 R10, c[0x0][0x390] ;  /* 0x0000e400ff0a8b82 */ /* 0x002e620000000a00 */
[----:B------:R-:W-:-:S07]  /*6f40*/  IMAD.IADD R2, R4, 0x1, -R5 ;  /* 0x0000000104027824 */ /* 0x000fce00078e0a05 */
[----:B------:R-:W2:Y:S01]  /*6f50*/  @!P2 LDC.64 R16, c[0x0][0x390] ;  /* 0x0000e400ff10ab82 */ /* 0x000ea20000000a00 */
[----:B------:R3:W4:Y:S04]  /*6f60*/  @!P0 LDS R25, [R0+0x980] ;  /* 0x0009800000198984 */ /* 0x0007280000000800 */
[----:B------:R3:W2:Y:S03]  /*6f70*/  @!P2 LDS R31, [R0+0x1300] ;  /* 0x00130000001fa984 */ /* 0x0006a60000000800 */
[----:B0-----:R-:W0:Y:S01]  /*6f80*/  @!P1 LDC.64 R8, c[0x0][0x390] ;  /* 0x0000e400ff089b82 */ /* 0x001e220000000a00 */
[----:B------:R3:W0:Y:S04]  /*6f90*/  @!P1 LDS R18, [R0+0x1c80] ;  /* 0x001c800000129984 */ /* 0x0006280000000800 */
[----:B------:R3:W0:Y:S03]  /*6fa0*/  @!P5 LDS R15, [R0+0x2600] ;  /* 0x00260000000fd984 */ /* 0x0006260000000800 */
[----:B------:R-:W0:Y:S01]  /*6fb0*/  @!P5 LDC.64 R6, c[0x0][0x390] ;  /* 0x0000e400ff06db82 */ /* 0x000e220000000a00 */
[----:B------:R-:W-:Y:S01]  /*6fc0*/  ISETP.GE.AND P3, PT, R23, R12, !P2 ;  /* 0x0000000c1700720c */ /* 0x000fe20005766270 */
[----:B------:R-:W-:-:S02]  /*6fd0*/  @!P1 VIADD R27, R2, 0xfffff8df ;  /* 0xfffff8df021b9836 */ /* 0x000fc40000000000 */
[--C-:B------:R-:W-:Y:S01]  /*6fe0*/  @P6 IMAD.IADD R27, R33, 0x1, -R12.reuse ;  /* 0x00000001211b6824 */ /* 0x100fe200078e0a0c */
[----:B------:R-:W-:Y:S01]  /*6ff0*/  ISETP.GE.AND P6, PT, R5, R3, PT ;  /* 0x000000030500720c */ /* 0x000fe20003fc6270 */
[C---:B------:R-:W-:Y:S02]  /*7000*/  @!P0 VIADD R19, R2.reuse, 0xfffffd9f ;  /* 0xfffffd9f02138836 */ /* 0x040fe40000000000 */
[--C-:B------:R-:W-:Y:S01]  /*7010*/  @P4 IMAD.IADD R19, R13, 0x1, -R12.reuse ;  /* 0x000000010d134824 */ /* 0x100fe200078e0a0c */
[----:B------:R-:W-:Y:S01]  /*7020*/  ISETP.GE.AND P4, PT, R35, R12, !P5 ;  /* 0x0000000c2300720c */ /* 0x000fe20006f86270 */
[----:B------:R-:W-:Y:S02]  /*7030*/  @!P2 VIADD R21, R2, 0xfffffb3f ;  /* 0xfffffb3f0215a836 */ /* 0x000fe40000000000 */
[----:B------:R-:W-:Y:S01]  /*7040*/  VIADD R13, R5, 0xbe0 ;  /* 0x00000be0050d7836 */ /* 0x000fe20000000000 */
[----:B------:R-:W-:Y:S01]  /*7050*/  BSSY.RECONVERGENT B1, `(.L_x_393) ;  /* 0x0000010000017945 */ /* 0x000fe20003800200 */
[----:B------:R-:W-:-:S02]  /*7060*/  @P3 IMAD.IADD R21, R23, 0x1, -R12 ;  /* 0x0000000117153824 */ /* 0x000fc400078e0a0c */
[----:B------:R-:W-:Y:S01]  /*7070*/  @!P5 VIADD R29, R2, 0xfffff67f ;  /* 0xfffff67f021dd836 */ /* 0x000fe20000000000 */
[----:B------:R-:W-:Y:S01]  /*7080*/  ISETP.GE.AND P3, PT, R13, R3, PT ;  /* 0x000000030d00720c */ /* 0x000fe20003f66270 */
[----:B-1----:R-:W-:-:S04]  /*7090*/  @!P0 IMAD.WIDE R10, R19, 0x4, R10 ;  /* 0x00000004130a8825 */ /* 0x002fc800078e020a */
[----:B------:R-:W-:Y:S02]  /*70a0*/  @P4 IMAD.IADD R29, R35, 0x1, -R12 ;  /* 0x00000001231d4824 */ /* 0x000fe400078e0a0c */
[----:B--2---:R-:W-:Y:S01]  /*70b0*/  @!P2 IMAD.WIDE R16, R21, 0x4, R16 ;  /* 0x000000041510a825 */ /* 0x004fe200078e0210 */
[----:B---34-:R-:W-:Y:S06]  /*70c0*/  @P6 BRA `(.L_x_394) ;  /* 0x0000000000206947 */ /* 0x018fec0003800000 */
[----:B------:R-:W1:Y:S01]  /*70d0*/  LDS R19, [R0] ;  /* 0x0000000000137984 */ /* 0x000e620000000800 */
[----:B------:R-:W2:Y:S01]  /*70e0*/  LDC.64 R20, c[0x0][0x390] ;  /* 0x0000e400ff147b82 */ /* 0x000ea20000000a00 */
[----:B------:R-:W-:Y:S02]  /*70f0*/  ISETP.GE.AND P4, PT, R5, R12, PT ;  /* 0x0000000c0500720c */ /* 0x000fe40003f86270 */
[----:B------:R-:W-:-:S05]  /*7100*/  LOP3.LUT R23, RZ, R5, RZ, 0x33, !PT ;  /* 0x00000005ff177212 */ /* 0x000fca00078e33ff */
[----:B------:R-:W-:-:S06]  /*7110*/  IMAD.IADD R23, R23, 0x1, R4 ;  /* 0x0000000117177824 */ /* 0x000fcc00078e0204 */
[----:B------:R-:W-:-:S04]  /*7120*/  @P4 IMAD.IADD R23, R5, 0x1, -R12 ;  /* 0x0000000105174824 */ /* 0x000fc800078e0a0c */
[----:B--2---:R-:W-:-:S05]  /*7130*/  IMAD.WIDE R20, R23, 0x4, R20 ;  /* 0x0000000417147825 */ /* 0x004fca00078e0214 */
[----:B-1----:R1:W-:Y:S02]  /*7140*/  STG.E desc[UR8][R20.64], R19 ;  /* 0x0000001314007986 */ /* 0x0023e4000c101908 */
.L_x_394:
[----:B------:R-:W-:Y:S05]  /*7150*/  BSYNC.RECONVERGENT B1 ;  /* 0x0000000000017941 */ /* 0x000fea0003800200 */
.L_x_393:
[C---:B-1----:R-:W-:Y:S01]  /*7160*/  VIADD R19, R5.reuse, 0xe40 ;  /* 0x00000e4005137836 */ /* 0x042fe20000000000 */
[----:B------:R1:W-:Y:S01]  /*7170*/  @!P0 STG.E desc[UR8][R10.64], R25 ;  /* 0x000000190a008986 */ /* 0x0003e2000c101908 */
[----:B------:R-:W-:Y:S01]  /*7180*/  VIADD R21, R5, 0x10a0 ;  /* 0x000010a005157836 */ /* 0x000fe20000000000 */
[-C--:B------:R-:W-:Y:S01]  /*7190*/  ISETP.GE.AND P6, PT, R13, R12.reuse, !P3 ;  /* 0x0000000c0d00720c */ /* 0x080fe20005fc6270 */
[----:B0-----:R-:W-:Y:S01]  /*71a0*/  @!P1 IMAD.WIDE R8, R27, 0x4, R8 ;  /* 0x000000041b089825 */ /* 0x001fe200078e0208 */
[----:B------:R-:W0:Y:S01]  /*71b0*/  @!P3 LDS R23, [R0+0x2f80] ;  /* 0x002f80000017b984 */ /* 0x000e220000000800 */
[----:B------:R-:W-:Y:S02]  /*71c0*/  ISETP.GE.AND P0, PT, R19, R3, PT ;  /* 0x000000031300720c */ /* 0x000fe40003f06270 */
[----:B------:R-:W-:Y:S01]  /*71d0*/  @!P5 IMAD.WIDE R6, R29, 0x4, R6 ;  /* 0x000000041d06d825 */ /* 0x000fe200078e0206 */
[----:B------:R2:W-:Y:S01]  /*71e0*/  @!P2 STG.E desc[UR8][R16.64], R31 ;  /* 0x0000001f1000a986 */ /* 0x0005e2000c101908 */
[----:B------:R-:W-:-:S02]  /*71f0*/  ISETP.GE.AND P4, PT, R19, R12, !P0 ;  /* 0x0000000c1300720c */ /* 0x000fc40004786270 */
[----:B------:R-:W-:Y:S01]  /*7200*/  VIADD R29, R5, 0x1300 ;  /* 0x00001300051d7836 */ /* 0x000fe20000000000 */
[-C--:B------:R-:W-:Y:S01]  /*7210*/  ISETP.GE.AND P2, PT, R21, R3.reuse, PT ;  /* 0x000000031500720c */ /* 0x080fe20003f46270 */
[----:B------:R3:W-:Y:S01]  /*7220*/  @!P1 STG.E desc[UR8][R8.64], R18 ;  /* 0x0000001208009986 */ /* 0x0007e2000c101908 */
[----:B-1----:R-:W1:Y:S01]  /*7230*/  @!P3 LDC.64 R10, c[0x0][0x390] ;  /* 0x0000e400ff0abb82 */ /* 0x002e620000000a00 */
[----:B------:R-:W-:Y:S01]  /*7240*/  VIADD R33, R5, 0x1560 ;  /* 0x0000156005217836 */ /* 0x000fe20000000000 */
[-C--:B------:R-:W-:Y:S01]  /*7250*/  ISETP.GE.AND P1, PT, R29, R3.reuse, PT ;  /* 0x000000031d00720c */ /* 0x080fe20003f26270 */
[----:B------:R1:W-:Y:S01]  /*7260*/  @!P5 STG.E desc[UR8][R6.64], R15 ;  /* 0x0000000f0600d986 */ /* 0x0003e2000c101908 */
[-C--:B------:R-:W-:Y:S01]  /*7270*/  ISETP.GE.AND P5, PT, R21, R12.reuse, !P2 ;  /* 0x0000000c1500720c */ /* 0x080fe200057a6270 */
[C---:B------:R-:W-:Y:S01]  /*7280*/  @!P0 VIADD R25, R2.reuse, 0xfffff1bf ;  /* 0xfffff1bf02198836 */ /* 0x040fe20000000000 */
[C---:B--2---:R-:W-:Y:S01]  /*7290*/  @!P3 IADD3 R17, PT, PT, R2.reuse, -0xbe1, RZ ;  /* 0xfffff41f0211b810 */ /* 0x044fe20007ffe0ff */
[--C-:B------:R-:W-:Y:S01]  /*72a0*/  @P6 IMAD.IADD R17, R13, 0x1, -R12.reuse ;  /* 0x000000010d116824 */ /* 0x100fe200078e0a0c */
[-C--:B------:R-:W-:Y:S01]  /*72b0*/  ISETP.GE.AND P6, PT, R29, R12.reuse, !P1 ;  /* 0x0000000c1d00720c */ /* 0x080fe20004fc6270 */
[--C-:B------:R-:W-:Y:S01]  /*72c0*/  @P4 IMAD.IADD R25, R19, 0x1, -R12.reuse ;  /* 0x0000000113194824 */ /* 0x100fe200078e0a0c */
[----:B------:R-:W-:Y:S01]  /*72d0*/  ISETP.GE.AND P4, PT, R33, R3, PT ;  /* 0x000000032100720c */ /* 0x000fe20003f86270 */
[C---:B------:R-:W-:Y:S01]  /*72e0*/  @!P2 VIADD R27, R2.reuse, 0xffffef5f ;  /* 0xffffef5f021ba836 */ /* 0x040fe20000000000 */
[----:B------:R-:W2:Y:S01]  /*72f0*/  @!P0 LDS R13, [R0+0x3900] ;  /* 0x00390000000d8984 */ /* 0x000ea20000000800 */
[----:B------:R-:W-:Y:S01]  /*7300*/  VIADD R41, R5, 0x17c0 ;  /* 0x000017c005297836 */ /* 0x000fe20000000000 */
[----:B---3--:R-:W3:Y:S01]  /*7310*/  @!P2 LDC.64 R18, c[0x0][0x390] ;  /* 0x0000e400ff12ab82 */ /* 0x008ee20000000a00 */
[----:B------:R-:W-:Y:S01]  /*7320*/  @!P1 VIADD R31, R2, 0xffffecff ;  /* 0xffffecff021f9836 */ /* 0x000fe20000000000 */
[----:B------:R-:W4:Y:S01]  /*7330*/  @!P2 LDS R15, [R0+0x4280] ;  /* 0x00428000000fa984 */ /* 0x000f220000000800 */
[----:B------:R-:W-:Y:S01]  /*7340*/  @P5 IMAD.IADD R27, R21, 0x1, -R12 ;  /* 0x00000001151b5824 */ /* 0x000fe200078e0a0c */
[----:B------:R-:W-:Y:S01]  /*7350*/  ISETP.GE.AND P5, PT, R33, R12, !P4 ;  /* 0x0000000c2100720c */ /* 0x000fe200067a6270 */
[----:B------:R-:W-:-:S02]  /*7360*/  VIADD R43, R5, 0x1a20 ;  /* 0x00001a20052b7836 */ /* 0x000fc40000000000 */
[----:B------:R-:W-:Y:S01]  /*7370*/  @P6 IMAD.IADD R31, R29, 0x1, -R12 ;  /* 0x000000011d1f6824 */ /* 0x000fe200078e0a0c */
[-C--:B------:R-:W-:Y:S01]  /*7380*/  ISETP.GE.AND P6, PT, R41, R3.reuse, PT ;  /* 0x000000032900720c */ /* 0x080fe20003fc6270 */
[----:B------:R-:W-:Y:S01]  /*7390*/  @!P4 VIADD R35, R2, 0xffffea9f ;  /* 0xffffea9f0223c836 */ /* 0x000fe20000000000 */
[----:B------:R-:W5:Y:S01]  /*73a0*/  @!P1 LDS R29, [R0+0x4c00] ;  /* 0x004c0000001d9984 */ /* 0x000f620000000800 */
[----:B-1----:R-:W-:Y:S01]  /*73b0*/  @!P3 IMAD.WIDE R6, R17, 0x4, R10 ;  /* 0x000000041106b825 */ /* 0x002fe200078e020a */
[----:B------:R-:W1:Y:S04]  /*73c0*/  @!P0 LDC.64 R20, c[0x0][0x390] ;  /* 0x0000e400ff148b82 */ /* 0x000e680000000a00 */
[----:B0-----:R0:W-:Y:S01]  /*73d0*/  @!P3 STG.E desc[UR8][R6.64], R23 ;  /* 0x000000170600b986 */ /* 0x0011e2000c101908 */
[----:B------:R-:W-:Y:S01]  /*73e0*/  @P5 IMAD.IADD R35, R33, 0x1, -R12 ;  /* 0x0000000121235824 */ /* 0x000fe200078e0a0c */
[----:B------:R-:W-:-:S02]  /*73f0*/  ISETP.GE.AND P3, PT, R43, R3, PT ;  /* 0x000000032b00720c */ /* 0x000fc40003f66270 */
[----:B------:R-:W5:Y:S01]  /*7400*/  @!P4 LDS R33, [R0+0x5580] ;  /* 0x005580000021c984 */ /* 0x000f620000000800 */
[----:B------:R-:W4:Y:S01]  /*7410*/  @!P1 LDC.64 R16, c[0x0][0x390] ;  /* 0x0000e400ff109b82 */ /* 0x000f220000000a00 */
[----:B------:R-:W-:Y:S01]  /*7420*/  ISETP.GE.AND P5, PT, R41, R12, !P6 ;  /* 0x0000000c2900720c */ /* 0x000fe200077a6270 */
[----:B------:R-:W-:Y:S01]  /*7430*/  @!P6 VIADD R39, R2, 0xffffe83f ;  /* 0xffffe83f0227e836 */ /* 0x000fe20000000000 */
[----:B------:R-:W5:Y:S01]  /*7440*/  @!P6 LDS R37, [R0+0x5f00] ;  /* 0x005f00000025e984 */ /* 0x000f620000000800 */
[----:B---3--:R-:W-:-:S04]  /*7450*/  @!P2 IMAD.WIDE R18, R27, 0x4, R18 ;  /* 0x000000041b12a825 */ /* 0x008fc800078e0212 */
[----:B------:R-:W3:Y:S01]  /*7460*/  @!P4 LDC.64 R10, c[0x0][0x390] ;  /* 0x0000e400ff0acb82 */ /* 0x000ee20000000a00 */
[----:B------:R-:W-:Y:S01]  /*7470*/  VIADD R27, R5, 0x1ee0 ;  /* 0x00001ee0051b7836 */ /* 0x000fe20000000000 */
[----:B------:R-:W3:Y:S01]  /*7480*/  @!P3 LDS R4, [R0+0x6880] ;  /* 0x006880000004b984 */ /* 0x000ee20000000800 */
[----:B0-----:R-:W-:-:S03]  /*7490*/  @!P3 VIADD R23, R2, 0xffffe5df ;  /* 0xffffe5df0217b836 */ /* 0x001fc60000000000 */
[----:B------:R-:W-:Y:S01]  /*74a0*/  @P5 IMAD.IADD R39, R41, 0x1, -R12 ;  /* 0x0000000129275824 */ /* 0x000fe200078e0a0c */
[----:B------:R-:W-:Y:S01]  /*74b0*/  ISETP.GE.AND P5, PT, R43, R12, !P3 ;  /* 0x0000000c2b00720c */ /* 0x000fe20005fa6270 */
[----:B------:R-:W0:Y:S01]  /*74c0*/  @!P6 LDC.64 R8, c[0x0][0x390] ;  /* 0x0000e400ff08eb82 */ /* 0x000e220000000a00 */
[----:B-1----:R-:W-:-:S04]  /*74d0*/  @!P0 IMAD.WIDE R20, R25, 0x4, R20 ;  /* 0x0000000419148825 */ /* 0x002fc800078e0214 */
[C---:B------:R-:W-:Y:S01]  /*74e0*/  VIADD R25, R5.reuse, 0x1c80 ;  /* 0x00001c8005197836 */ /* 0x040fe20000000000 */
[----:B--2---:R1:W-:Y:S01]  /*74f0*/  @!P0 STG.E desc[UR8][R20.64], R13 ;  /* 0x0000000d14008986 */ /* 0x0043e2000c101908 */
[----:B------:R-:W-:Y:S01]  /*7500*/  VIADD R41, R5, 0x2600 ;  /* 0x0000260005297836 */ /* 0x000fe20000000000 */
[----:B------:R-:W2:Y:S01]  /*7510*/  @!P3 LDC.64 R6, c[0x0][0x390] ;  /* 0x0000e400ff06bb82 */ /* 0x000ea20000000a00 */
[----:B----4-:R-:W-:Y:S01]  /*7520*/  @!P1 IMAD.WIDE R16, R31, 0x4, R16 ;  /* 0x000000041f109825 */ /* 0x010fe200078e0210 */
[----:B------:R4:W-:Y:S01]  /*7530*/  @!P2 STG.E desc[UR8][R18.64], R15 ;  /* 0x0000000f1200a986 */ /* 0x0009e2000c101908 */
[----:B------:R-:W-:Y:S02]  /*7540*/  ISETP.GE.AND P2, PT, R25, R3, PT ;  /* 0x000000031900720c */ /* 0x000fe40003f46270 */
[----:B------:R-:W-:Y:S01]  /*7550*/  VIADD R31, R5, 0x2140 ;  /* 0x00002140051f7836 */ /* 0x000fe20000000000 */
[----:B-----5:R5:W-:Y:S01]  /*7560*/  @!P1 STG.E desc[UR8][R16.64], R29 ;  /* 0x0000001d10009986 */ /* 0x020be2000c101908 */
[----:B------:R-:W-:Y:S01]  /*7570*/  ISETP.GE.AND P0, PT, R25, R12, !P2 ;  /* 0x0000000c1900720c */ /* 0x000fe20005706270 */
[----:B---3--:R-:W-:-:S02]  /*7580*/  @!P4 IMAD.WIDE R10, R35, 0x4, R10 ;  /* 0x00000004230ac825 */ /* 0x008fc400078e020a */
[-C--:B------:R-:W-:Y:S02]  /*7590*/  ISETP.GE.AND P1, PT, R31, R3.reuse, PT ;  /* 0x000000031f00720c */ /* 0x080fe40003f26270 */
[----:B------:R-:W-:Y:S02]  /*75a0*/  @P5 IMAD.IADD R23, R43, 0x1, -R12 ;  /* 0x000000012b175824 */ /* 0x000fe400078e0a0c */
[-C--:B------:R-:W-:Y:S01]  /*75b0*/  ISETP.GE.AND P5, PT, R31, R12.reuse, !P1 ;  /* 0x0000000c1f00720c */ /* 0x080fe20004fa6270 */
[----:B------:R3:W-:Y:S01]  /*75c0*/  @!P4 STG.E desc[UR8][R10.64], R33 ;  /* 0x000000210a00c986 */ /* 0x0007e2000c101908 */
[----:B0-----:R-:W-:Y:S01]  /*75d0*/  @!P6 IMAD.WIDE R8, R39, 0x4, R8 ;  /* 0x000000042708e825 */ /* 0x001fe200078e0208 */
[----:B------:R-:W-:Y:S01]  /*75e0*/  ISETP.GE.AND P4, PT, R27, R3, PT ;  /* 0x000000031b00720c */ /* 0x000fe20003f86270 */
[----:B-1----:R-:W0:Y:S01]  /*75f0*/  @!P2 LDC.64 R20, c[0x0][0x390] ;  /* 0x0000e400ff14ab82 */ /* 0x002e220000000a00 */
[----:B----4-:R-:W-:Y:S01]  /*7600*/  IADD3 R19, PT, PT, R5, 0x23a0, RZ ;  /* 0x000023a005137810 */ /* 0x010fe20007ffe0ff */
[----:B------:R-:W-:Y:S01]  /*7610*/  @!P2 VIADD R15, R2, 0xffffe37f ;  /* 0xffffe37f020fa836 */ /* 0x000fe20000000000 */
[----:B------:R1:W-:Y:S01]  /*7620*/  @!P6 STG.E desc[UR8][R8.64], R37 ;  /* 0x000000250800e986 */ /* 0x0003e2000c101908 */
[----:B------:R-:W-:Y:S01]  /*7630*/  ISETP.GE.AND P6, PT, R27, R12, !P4 ;  /* 0x0000000c1b00720c */ /* 0x000fe200067c6270 */
[----:B------:R-:W-:-:S02]  /*7640*/  VIADD R43, R5, 0x2860 ;  /* 0x00002860052b7836 */ /* 0x000fc40000000000 */
[----:B--2---:R-:W-:Y:S01]  /*7650*/  @!P3 IMAD.WIDE R6, R23, 0x4, R6 ;  /* 0x000000041706b825 */ /* 0x004fe200078e0206 */
[----:B------:R-:W2:Y:S01]  /*7660*/  @!P2 LDS R13, [R0+0x7200] ;  /* 0x00720000000da984 */ /* 0x000ea20000000800 */
[----:B-----5:R-:W4:Y:S02]  /*7670*/  @!P1 LDC.64 R16, c[0x0][0x390] ;  /* 0x0000e400ff109b82 */ /* 0x020f240000000a00 */
[--C-:B------:R-:W-:Y:S01]  /*7680*/  @P0 IMAD.IADD R15, R25, 0x1, -R12.reuse ;  /* 0x00000001190f0824 */ /* 0x100fe200078e0a0c */
[----:B------:R5:W-:Y:S01]  /*7690*/  @!P3 STG.E desc[UR8][R6.64], R4 ;  /* 0x000000040600b986 */ /* 0x000be2000c101908 */
[C---:B------:R-:W-:Y:S01]  /*76a0*/  @!P4 VIADD R25, R2.reuse, 0xffffe11f ;  /* 0xffffe11f0219c836 */ /* 0x040fe20000000000 */
[-C--:B------:R-:W-:Y:S01]  /*76b0*/  ISETP.GE.AND P3, PT, R19, R3.reuse, PT ;  /* 0x000000031300720c */ /* 0x080fe20003f66270 */
[----:B------:R-:W-:Y:S01]  /*76c0*/  @!P1 VIADD R29, R2, 0xffffdebf ;  /* 0xffffdebf021d9836 */ /* 0x000fe20000000000 */
[----:B------:R-:W5:Y:S01]  /*76d0*/  @!P4 LDS R23, [R0+0x7b80] ;  /* 0x007b80000017c984 */ /* 0x000f620000000800 */
[--C-:B------:R-:W-:Y:S01]  /*76e0*/  @P6 IMAD.IADD R25, R27, 0x1, -R12.reuse ;  /* 0x000000011b196824 */ /* 0x100fe200078e0a0c */
[-C--:B------:R-:W-:Y:S01]  /*76f0*/  ISETP.GE.AND P6, PT, R41, R3.reuse, PT ;  /* 0x000000032900720c */ /* 0x080fe20003fc6270 */
[----:B------:R-:W-:Y:S01]  /*7700*/  @P5 IMAD.IADD R29, R31, 0x1, -R12 ;  /* 0x000000011f1d5824 */ /* 0x000fe200078e0a0c */
[----:B------:R-:W-:Y:S01]  /*7710*/  ISETP.GE.AND P5, PT, R43, R3, PT ;  /* 0x000000032b00720c */ /* 0x000fe20003fa6270 */
[----:B------:R-:W5:Y:S01]  /*7720*/  @!P1 LDS R27, [R0+0x8500] ;  /* 0x00850000001b9984 */ /* 0x000f620000000800 */
[----:B------:R-:W-:Y:S01]  /*7730*/  ISETP.GE.AND P0, PT, R19, R12, !P3 ;  /* 0x0000000c1300720c */ /* 0x000fe20005f06270 */
[----:B------:R-:W-:-:S02]  /*7740*/  VIADD R5, R5, 0x2ac0 ;  /* 0x00002ac005057836 */ /* 0x000fc40000000000 */
[----:B0-----:R-:W-:Y:S02]  /*7750*/  @!P2 IMAD.WIDE R20, R15, 0x4, R20 ;  /* 0x000000040f14a825 */ /* 0x001fe400078e0214 */
[----:B------:R-:W0:Y:S01]  /*7760*/  @!P3 LDS R31, [R0+0x8e80] ;  /* 0x008e8000001fb984 */ /* 0x000e220000000800 */
[----:B---3--:R-:W3:Y:S01]  /*7770*/  @!P3 LDC.64 R10, c[0x0][0x390] ;  /* 0x0000e400ff0abb82 */ /* 0x008ee20000000a00 */
[C---:B------:R-:W-:Y:S02]  /*7780*/  @!P3 VIADD R33, R2.reuse, 0xffffdc5f ;  /* 0xffffdc5f0221b836 */ /* 0x040fe40000000000 */
[----:B------:R-:W0:Y:S01]  /*7790*/  @!P6 LDS R35, [R0+0x9800] ;  /* 0x009800000023e984 */ /* 0x000e220000000800 */
[----:B-1----:R-:W-:Y:S02]  /*77a0*/  @!P6 VIADD R37, R2, 0xffffd9ff ;  /* 0xffffd9ff0225e836 */ /* 0x002fe40000000000 */
[----:B----4-:R-:W-:Y:S01]  /*77b0*/  @!P1 IMAD.WIDE R16, R29, 0x4, R16 ;  /* 0x000000041d109825 */ /* 0x010fe200078e0210 */
[----:B------:R-:W1:Y:S01]  /*77c0*/  @!P5 LDS R39, [R0+0xa180] ;  /* 0x00a180000027d984 */ /* 0x000e620000000800 */
[----:B------:R-:W4:Y:S02]  /*77d0*/  @!P6 LDC.64 R8, c[0x0][0x390] ;  /* 0x0000e400ff08eb82 */ /* 0x000f240000000a00 */
[----:B------:R-:W-:Y:S01]  /*77e0*/  @P0 IMAD.IADD R33, R19, 0x1, -R12 ;  /* 0x0000000113210824 */ /* 0x000fe200078e0a0c */
[----:B------:R-:W-:-:S05]  /*77f0*/  ISETP.GE.AND P0, PT, R41, R12, !P6 ;  /* 0x0000000c2900720c */ /* 0x000fca0007706270 */
[----:B------:R-:W0:Y:S01]  /*7800*/  @!P4 LDC.64 R18, c[0x0][0x390] ;  /* 0x0000e400ff12cb82 */ /* 0x000e220000000a00 */
[----:B--2---:R2:W-:Y:S07]  /*7810*/  @!P2 STG.E desc[UR8][R20.64], R13 ;  /* 0x0000000d1400a986 */ /* 0x0045ee000c101908 */
[----:B-----5:R-:W5:Y:S01]  /*7820*/  @!P5 LDC.64 R6, c[0x0][0x390] ;  /* 0x0000e400ff06db82 */ /* 0x020f620000000a00 */
[----:B------:R-:W-:Y:S01]  /*7830*/  @P0 IMAD.IADD R37, R41, 0x1, -R12 ;  /* 0x0000000129250824 */ /* 0x000fe200078e0a0c */
[----:B------:R-:W-:Y:S01]  /*7840*/  ISETP.GE.AND P0, PT, R43, R12, !P5 ;  /* 0x0000000c2b00720c */ /* 0x000fe20006f06270 */
[----:B------:R-:W-:-:S02]  /*7850*/  @!P5 VIADD R41, R2, 0xffffd79f ;  /* 0xffffd79f0229d836 */ /* 0x000fc40000000000 */
[----:B---3--:R-:W-:-:S04]  /*7860*/  @!P3 IMAD.WIDE R10, R33, 0x4, R10 ;  /* 0x00000004210ab825 */ /* 0x008fc800078e020a */
[----:B----4-:R-:W-:-:S06]  /*7870*/  @!P6 IMAD.WIDE R8, R37, 0x4, R8 ;  /* 0x000000042508e825 */ /* 0x010fcc00078e0208 */
[----:B------:R-:W-:Y:S01]  /*7880*/  @P0 IMAD.IADD R41, R43, 0x1, -R12 ;  /* 0x000000012b290824 */ /* 0x000fe200078e0a0c */
[----:B------:R-:W-:Y:S01]  /*7890*/  ISETP.GE.AND P0, PT, R5, R12, PT ;  /* 0x0000000c0500720c */ /* 0x000fe20003f06270 */
[----:B0-----:R-:W-:-:S05]  /*78a0*/  @!P4 IMAD.WIDE R18, R25, 0x4, R18 ;  /* 0x000000041912c825 */ /* 0x001fca00078e0212 */
[----:B------:R2:W-:Y:S01]  /*78b0*/  @!P4 STG.E desc[UR8][R18.64], R23 ;  /* 0x000000171200c986 */ /* 0x0005e2000c101908 */
[----:B-----5:R-:W-:-:S03]  /*78c0*/  @!P5 IMAD.WIDE R6, R41, 0x4, R6 ;  /* 0x000000042906d825 */ /* 0x020fc600078e0206 */
[----:B------:R2:W-:Y:S01]  /*78d0*/  @!P1 STG.E desc[UR8][R16.64], R27 ;  /* 0x0000001b10009986 */ /* 0x0005e2000c101908 */
[C---:B------:R-:W-:Y:S01]  /*78e0*/  ISETP.GE.AND P1, PT, R5.reuse, R3, PT ;  /* 0x000000030500720c */ /* 0x040fe20003f26270 */
[----:B------:R-:W-:Y:S02]  /*78f0*/  IMAD.IADD R5, R5, 0x1, -R12 ;  /* 0x0000000105057824 */ /* 0x000fe400078e0a0c */
[----:B------:R2:W-:Y:S01]  /*7900*/  @!P3 STG.E desc[UR8][R10.64], R31 ;  /* 0x0000001f0a00b986 */ /* 0x0005e2000c101908 */
[----:B------:R-:W-:-:S03]  /*7910*/  @!P0 VIADD R5, R2, 0xffffd53f ;  /* 0xffffd53f02058836 */ /* 0x000fc60000000000 */
[----:B------:R2:W-:Y:S04]  /*7920*/  @!P6 STG.E desc[UR8][R8.64], R35 ;  /* 0x000000230800e986 */ /* 0x0005e8000c101908 */
[----:B-1----:R2:W-:Y:S02]  /*7930*/  @!P5 STG.E desc[UR8][R6.64], R39 ;  /* 0x000000270600d986 */ /* 0x0025e4000c101908 */
[----:B------:R-:W-:Y:S05]  /*7940*/  @P1 BRA `(.L_x_395) ;  /* 0x0000003400c01947 */ /* 0x000fea0003800000 */
[----:B--2---:R-:W0:Y:S01]  /*7950*/  LDS R7, [R0+0xab00] ;  /* 0x00ab000000077984 */ /* 0x004e220000000800 */
[----:B------:R-:W1:Y:S02]  /*7960*/  LDC.64 R2, c[0x0][0x390] ;  /* 0x0000e400ff027b82 */ /* 0x000e640000000a00 */
[----:B-1----:R-:W-:-:S05]  /*7970*/  IMAD.WIDE R2, R5, 0x4, R2 ;  /* 0x0000000405027825 */ /* 0x002fca00078e0202 */
[----:B0-----:R0:W-:Y:S01]  /*7980*/  STG.E desc[UR8][R2.64], R7 ;  /* 0x0000000702007986 */ /* 0x0011e2000c101908 */
[----:B------:R-:W-:Y:S05]  /*7990*/  BRA `(.L_x_395) ;  /* 0x0000003400ac7947 */ /* 0x000fea0003800000 */
.L_x_392:
[----:B------:R-:W0:Y:S01]  /*79a0*/  S2R R2, SR_TID.X ;  /* 0x0000000000027919 */ /* 0x000e220000002100 */
[----:B------:R-:W1:Y:S01]  /*79b0*/  LDCU.64 UR4, c[0x0][0x380] ;  /* 0x00007000ff0477ac */ /* 0x000e620008000a00 */
        /* <DEDUP_REMOVED lines=8> */
[----:B------:R-:W-:Y:S01]  /*7a40*/  VIADD R35, R29, 0xc0 ;  /* 0x000000c01d237836 */ /* 0x000fe20000000000 */
[C---:B------:R-:W-:Y:S02]  /*7a50*/  IADD3 R7, P0, PT, R0.reuse, R29, RZ ;  /* 0x0000001d00077210 */ /* 0x040fe40007f1e0ff */
[----:B------:R-:W-:Y:S01]  /*7a60*/  ISETP.GE.AND P2, PT, R31, R8, PT ;  /* 0x000000081f00720c */ /* 0x000fe20003f46270 */
[----:B------:R-:W-:Y:S01]  /*7a70*/  VIADD R31, R29, 0x80 ;  /* 0x000000801d1f7836 */ /* 0x000fe20000000000 */
[----:B------:R-:W-:-:S02]  /*7a80*/  LEA.HI.X.SX32 R18, R0, RZ, 0x1, P0 ;  /* 0x000000ff00127211 */ /* 0x000fc400000f0eff */
[----:B-1----:R-:W-:Y:S02]  /*7a90*/  LEA R6, P5, R7, UR4, 0x2 ;  /* 0x0000000407067c11 */ /* 0x002fe4000f8a10ff */
[-C--:B------:R-:W-:Y:S01]  /*7aa0*/  ISETP.GE.AND P0, PT, R31, R8.reuse, PT ;  /* 0x000000081f00720c */ /* 0x080fe20003f06270 */
[----:B------:R-:W-:Y:S01]  /*7ab0*/  VIADD R31, R29, 0xe0 ;  /* 0x000000e01d1f7836 */ /* 0x000fe20000000000 */
[----:B------:R-:W-:Y:S02]  /*7ac0*/  LEA.HI.X R7, R7, UR5, R18, 0x2, P5 ;  /* 0x0000000507077c11 */ /* 0x000fe4000a8f1412 */
[-C--:B------:R-:W-:Y:S02]  /*7ad0*/  ISETP.GE.AND P1, PT, R33, R8.reuse, PT ;  /* 0x000000082100720c */ /* 0x080fe40003f26270 */
[----:B------:R-:W-:Y:S01]  /*7ae0*/  IADD3 R33, PT, PT, R29, 0xa0, RZ ;  /* 0x000000a01d217810 */ /* 0x000fe20007ffe0ff */
[----:B------:R-:W2:Y:S01]  /*7af0*/  @!P4 LDG.E R11, desc[UR8][R6.64] ;  /* 0x00000008060bc981 */ /* 0x000ea2000c1e1900 */
[-C--:B------:R-:W-:Y:S01]  /*7b00*/  ISETP.GE.AND P4, PT, R31, R8.reuse, PT ;  /* 0x000000081f00720c */ /* 0x080fe20003f86270 */
[----:B------:R-:W-:Y:S01]  /*7b10*/  VIADD R31, R29, 0x120 ;  /* 0x000001201d1f7836 */ /* 0x000fe20000000000 */
[-C--:B------:R-:W-:Y:S01]  /*7b20*/  ISETP.GE.AND P6, PT, R33, R8.reuse, PT ;  /* 0x000000082100720c */ /* 0x080fe20003fc6270 */
[----:B------:R-:W-:Y:S01]  /*7b30*/  VIADD R33, R29, 0x100 ;  /* 0x000001001d217836 */ /* 0x000fe20000000000 */
[-C--:B------:R-:W-:Y:S01]  /*7b40*/  ISETP.GE.AND P5, PT, R35, R8.reuse, PT ;  /* 0x000000082300720c */ /* 0x080fe20003fa6270 */
[----:B------:R-:W3:Y:S03]  /*7b50*/  @!P3 LDG.E R9, desc[UR8][R6.64+0x80] ;  /* 0x000080080609b981 */ /* 0x000ee6000c1e1900 */
[-C--:B------:R-:W-:Y:S01]  /*7b60*/  ISETP.GE.AND P3, PT, R33, R8.reuse, PT ;  /* 0x000000082100720c */ /* 0x080fe20003f66270 */
[----:B------:R-:W4:Y:S01]  /*7b70*/  @!P2 LDG.E R10, desc[UR8][R6.64+0x100] ;  /* 0x00010008060aa981 */ /* 0x000f22000c1e1900 */
[----:B------:R-:W-:Y:S01]  /*7b80*/  ISETP.GE.AND P2, PT, R31, R8, PT ;  /* 0x000000081f00720c */ /* 0x000fe20003f46270 */
[----:B------:R-:W-:-:S02]  /*7b90*/  VIADD R33, R29, 0x140 ;  /* 0x000001401d217836 */ /* 0x000fc40000000000 */
[----:B------:R-:W-:Y:S01]  /*7ba0*/  VIADD R31, R29, 0x160 ;  /* 0x000001601d1f7836 */ /* 0x000fe20000000000 */
[----:B------:R-:W5:Y:S02]  /*7bb0*/  @!P1 LDG.E R19, desc[UR8][R6.64+0x180] ;  /* 0x0001800806139981 */ /* 0x000f64000c1e1900 */
[-C--:B------:R-:W-:Y:S02]  /*7bc0*/  ISETP.GE.AND P1, PT, R33, R8.reuse, PT ;  /* 0x000000082100720c */ /* 0x080fe40003f26270 */
[----:B------:R-:W5:Y:S01]  /*7bd0*/  @!P0 LDG.E R17, desc[UR8][R6.64+0x200] ;  /* 0x0002000806118981 */ /* 0x000f62000c1e1900 */
[-C--:B------:R-:W-:Y:S01]  /*7be0*/  ISETP.GE.AND P0, PT, R31, R8.reuse, PT ;  /* 0x000000081f00720c */ /* 0x080fe20003f06270 */
[C---:B------:R-:W-:Y:S02]  /*7bf0*/  VIADD R33, R29.reuse, 0x180 ;  /* 0x000001801d217836 */ /* 0x040fe40000000000 */
[----:B------:R-:W-:Y:S01]  /*7c00*/  VIADD R31, R29, 0x1a0 ;  /* 0x000001a01d1f7836 */ /* 0x000fe20000000000 */
[----:B------:R-:W5:Y:S02]  /*7c10*/  @!P6 LDG.E R5, desc[UR8][R6.64+0x280] ;  /* 0x000280080605e981 */ /* 0x000f64000c1e1900 */
[----:B------:R-:W-:-:S02]  /*7c20*/  ISETP.GE.AND P6, PT, R33, R8, PT ;  /* 0x000000082100720c */ /* 0x000fc40003fc6270 */
[----:B------:R-:W5:Y:S01]  /*7c30*/  @!P5 LDG.E R3, desc[UR8][R6.64+0x300] ;  /* 0x000300080603d981 */ /* 0x000f62000c1e1900 */
[-C--:B------:R-:W-:Y:S01]  /*7c40*/  ISETP.GE.AND P5, PT, R31, R8.reuse, PT ;  /* 0x000000081f00720c */ /* 0x080fe20003fa6270 */
[C---:B------:R-:W-:Y:S02]  /*7c50*/  VIADD R33, R29.reuse, 0x1c0 ;  /* 0x000001c01d217836 */ /* 0x040fe40000000000 */
[----:B------:R-:W-:Y:S01]  /*7c60*/  VIADD R31, R29, 0x1e0 ;  /* 0x000001e01d1f7836 */ /* 0x000fe20000000000 */
[----:B------:R-:W5:Y:S02]  /*7c70*/  @!P4 LDG.E R16, desc[UR8][R6.64+0x380] ;  /* 0x000380080610c981 */ /* 0x000f64000c1e1900 */
[-C--:B------:R-:W-:Y:S02]  /*7c80*/  ISETP.GE.AND P4, PT, R33, R8.reuse, PT ;  /* 0x000000082100720c */ /* 0x080fe40003f86270 */
[----:B------:R-:W5:Y:S01]  /*7c90*/  @!P3 LDG.E R15, desc[UR8][R6.64+0x400] ;  /* 0x00040008060fb981 */ /* 0x000f62000c1e1900 */
[----:B------:R-:W-:Y:S01]  /*7ca0*/  ISETP.GE.AND P3, PT, R31, R8, PT ;  /* 0x000000081f00720c */ /* 0x000fe20003f66270 */
[----:B------:R-:W-:-:S02]  /*7cb0*/  VIADD R33, R29, 0x200 ;  /* 0x000002001d217836 */ /* 0x000fc40000000000 */
[C---:B------:R-:W-:Y:S01]  /*7cc0*/  VIADD R31, R29.reuse, 0x220 ;  /* 0x000002201d1f7836 */ /* 0x040fe20000000000 */
[----:B------:R-:W5:Y:S01]  /*7cd0*/  @!P2 LDG.E R14, desc[UR8][R6.64+0x480] ;  /* 0x00048008060ea981 */ /* 0x000f62000c1e1900 */
[----:B------:R-:W-:Y:S01]  /*7ce0*/  VIADD R29, R29, 0x240 ;  /* 0x000002401d1d7836 */ /* 0x000fe20000000000 */
[-C--:B------:R-:W-:Y:S02]  /*7cf0*/  ISETP.GE.AND P2, PT, R33, R8.reuse, PT ;  /* 0x000000082100720c */ /* 0x080fe40003f46270 */
        /* <DEDUP_REMOVED lines=17> */
[----:B------:R-:W0:Y:S01]  /*7e10*/  LDCU UR5, c[0x0][0x3a8] ;  /* 0x00007500ff0577ac */ /* 0x000e220008000800 */
[----:B-1----:R-:W-:-:S05]  /*7e20*/  IMAD R28, R20, 0x260, R18 ;  /* 0x00000260141c7824 */ /* 0x002fca00078e0212 */
[----:B------:R-:W-:Y:S02]  /*7e30*/  LEA R28, R28, UR4, 0x2 ;  /* 0x000000041c1c7c11 */ /* 0x000fe4000f8e10ff */
[----:B------:R-:W-:-:S03]  /*7e40*/  LOP3.LUT R0, R0, 0xffffdfff, RZ, 0xc0, !PT ;  /* 0xffffdfff00007812 */ /* 0x000fc600078ec0ff */
        /* <DEDUP_REMOVED lines=8> */
[----:B------:R1:W-:Y:S04]  /*7ed0*/  STS [R28+0x400], R15 ;  /* 0x0004000f1c007388 */ /* 0x0003e80000000800 */
[----:B------:R-:W-:Y:S01]  /*7ee0*/  STS [R28+0x480], R14 ;  /* 0x0004800e1c007388 */ /* 0x000fe20000000800 */
[----:B-1----:R-:W-:-:S03]  /*7ef0*/  IMAD R15, R18, 0x48, R28 ;  /* 0x00000048120f7824 */ /* 0x002fc600078e021c */
        /* <DEDUP_REMOVED lines=10> */
[----:B------:R-:W2:Y:S04]  /*7fa0*/  LDS R38, [R15] ;  /* 0x000000000f267984 */ /* 0x000ea80000000800 */
[----:B------:R-:W3:Y:S04]  /*7fb0*/  LDS R37, [R15+0x4] ;  /* 0x000004000f257984 */ /* 0x000ee80000000800 */
[----:B------:R-:W4:Y:S04]  /*7fc0*/  LDS R32, [R15+0x8] ;  /* 0x000008000f207984 */ /* 0x000f280000000800 */
[----:B------:R-:W5:Y:S04]  /*7fd0*/  LDS R31, [R15+0xc] ;  /* 0x00000c000f1f7984 */ /* 0x000f680000000800 */
[----:B------:R-:W5:Y:S01]  /*7fe0*/  LDS R30, [R15+0x10] ;  /* 0x000010000f1e7984 */ /* 0x000f620000000800 */
[----:B0-----:R-:W-:-:S03]  /*7ff0*/  IMAD R17, R6, UR6, R27 ;  /* 0x0000000606117c24 */ /* 0x001fc6000f8e021b */
[----:B------:R-:W0:Y:S01]  /*8000*/  LDS R28, [R15+0x14] ;  /* 0x000014000f1c7984 */ /* 0x000e220000000800 */
[----:B-1----:R-:W-:Y:S02]  /*8010*/  IMAD R12, R2, 0x13, RZ ;  /* 0x00000013020c7824 */ /* 0x002fe400078e02ff */
[----:B------:R-:W-:Y:S01]  /*8020*/  IMAD R17, R17, -0x2d20, R4 ;  /* 0xffffd2e011117824 */ /* 0x000fe200078e0204 */
[----:B------:R-:W1:Y:S01]  /*8030*/  LDS R26, [R15+0x18] ;  /* 0x000018000f1a7984 */ /* 0x000e620000000800 */
[C---:B------:R-:W-:Y:S02]  /*8040*/  VIADD R4, R12.reuse, 0x1 ;  /* 0x000000010c047836 */ /* 0x040fe40000000000 */
[----:B------:R-:W-:Y:S01]  /*8050*/  VIADD R6, R12, 0x2 ;  /* 0x000000020c067836 */ /* 0x000fe20000000000 */
[----:B------:R-:W1:Y:S04]  /*8060*/  LDS R19, [R15+0x1c] ;  /* 0x00001c000f137984 */ /* 0x000e680000000800 */
[----:B------:R-:W1:Y:S04]  /*8070*/  LDS R16, [R15+0x20] ;  /* 0x000020000f107984 */ /* 0x000e680000000800 */
[----:B------:R-:W1:Y:S01]  /*8080*/  LDS R11, [R15+0x24] ;  /* 0x000024000f0b7984 */ /* 0x000e620000000800 */
[----:B--2---:R-:W-:-:S03]  /*8090*/  ISETP.GE.AND P1, PT, R38, UR5, PT ;  /* 0x0000000526007c0c */ /* 0x004fc6000bf26270 */
[----:B------:R-:W2:Y:S01]  /*80a0*/  LDS R10, [R15+0x28] ;  /* 0x000028000f0a7984 */ /* 0x000ea20000000800 */
[----:B---3--:R-:W-:-:S03]  /*80b0*/  ISETP.GE.AND P0, PT, R37, UR5, PT ;  /* 0x0000000525007c0c */ /* 0x008fc6000bf06270 */
[----:B------:R-:W3:Y:S01]  /*80c0*/  LDS R9, [R15+0x2c] ;  /* 0x00002c000f097984 */ /* 0x000ee20000000800 */
[-C--:B------:R-:W-:Y:S02]  /*80d0*/  ISETP.GE.OR P1, PT, R12, R17.reuse, !P1 ;  /* 0x000000110c00720c */ /* 0x080fe40004f26670 */
[----:B------:R-:W-:Y:S01]  /*80e0*/  ISETP.GE.OR P5, PT, R4, R17, !P0 ;  /* 0x000000110400720c */ /* 0x000fe200047a6670 */
[----:B------:R-:W3:Y:S01]  /*80f0*/  LDS R8, [R15+0x30] ;  /* 0x000030000f087984 */ /* 0x000ee20000000800 */
[----:B----4-:R-:W-:-:S03]  /*8100*/  ISETP.GE.AND P0, PT, R32, UR5, PT ;  /* 0x0000000520007c0c */ /* 0x010fc6000bf06270 */
[----:B------:R-:W4:Y:S01]  /*8110*/  LDS R7, [R15+0x34] ;  /* 0x000034000f077984 */ /* 0x000f220000000800 */
[-C--:B------:R-:W-:Y:S02]  /*8120*/  ISETP.GE.OR P6, PT, R6, R17.reuse, !P0 ;  /* 0x000000110600720c */ /* 0x080fe400047c6670 */
[----:B------:R-:W-:Y:S01]  /*8130*/  SEL R3, RZ, 0x1, !P1 ;  /* 0x00000001ff037807 */ /* 0x000fe20004800000 */
[----:B------:R-:W-:Y:S01]  /*8140*/  IMAD.MOV.U32 R4, RZ, RZ, 0x2 ;  /* 0x00000002ff047424 */ /* 0x000fe200078e00ff */
[----:B-----5:R-:W-:Y:S01]  /*8150*/  ISETP.GE.AND P0, PT, R31, UR5, PT ;  /* 0x000000051f007c0c */ /* 0x020fe2000bf06270 */
[----:B------:R-:W-:Y:S01]  /*8160*/  VIADD R6, R12, 0x3 ;  /* 0x000000030c067836 */ /* 0x000fe20000000000 */
[----:B------:R-:W-:Y:S01]  /*8170*/  LDS R5, [R15+0x3c] ;  /* 0x00003c000f057984 */ /* 0x000fe20000000800 */
[----:B------:R-:W-:Y:S01]  /*8180*/  @!P1 IMAD.MOV R4, RZ, RZ, 0x1 ;  /* 0x00000001ff049424 */ /* 0x000fe200078e02ff */
[----:B------:R-:W-:Y:S01]  /*8190*/  @P5 LOP3.LUT R0, R0, 0x2000, RZ, 0xfc, !PT ;  /* 0x0000200000005812 */ /* 0x000fe200078efcff */
[----:B------:R-:W-:Y:S01]  /*81a0*/  @!P5 IMAD.MOV R4, RZ, RZ, R3 ;  /* 0x000000ffff04d224 */ /* 0x000fe200078e0203 */
[----:B------:R-:W-:Y:S01]  /*81b0*/  ISETP.GE.OR P3, PT, R6, R17, !P0 ;  /* 0x000000110600720c */ /* 0x000fe20004766670 */
[----:B------:R-:W-:Y:S01]  /*81c0*/  LDS R39, [R15+0x48] ;  /* 0x000048000f277984 */ /* 0x000fe20000000800 */
[----:B------:R-:W-:Y:S01]  /*81d0*/  LOP3.LUT R0, R0, 0xffffefff, RZ, 0xc0, !PT ;  /* 0xffffefff00007812 */ /* 0x000fe200078ec0ff */
[C---:B------:R-:W-:Y:S01]  /*81e0*/  VIADD R3, R4.reuse, 0x1 ;  /* 0x0000000104037836 */ /* 0x040fe20000000000 */
[----:B------:R-:W-:Y:S01]  /*81f0*/  @!P6 IADD3 R3, PT, PT, R4, RZ, RZ ;  /* 0x000000ff0403e210 */ /* 0x000fe20007ffe0ff */
[----:B------:R-:W-:Y:S01]  /*8200*/  VIADD R4, R12, 0x4 ;  /* 0x000000040c047836 */ /* 0x000fe20000000000 */
[----:B------:R-:W-:-:S02]  /*8210*/  ISETP.GE.AND P0, PT, R30, UR5, PT ;  /* 0x000000051e007c0c */ /* 0x000fc4000bf06270 */
[----:B------:R-:W-:Y:S02]  /*8220*/  @P6 LOP3.LUT R0, R0, 0x1000, RZ, 0xfc, !PT ;  /* 0x0000100000006812 */ /* 0x000fe400078efcff */
[-C--:B------:R-:W-:Y:S02]  /*8230*/  ISETP.GE.OR P2, PT, R4, R17.reuse, !P0 ;  /* 0x000000110400720c */ /* 0x080fe40004746670 */
[----:B------:R-:W-:Y:S01]  /*8240*/  LOP3.LUT R0, R0, 0xfffff7ff, RZ, 0xc0, !PT ;  /* 0xfffff7ff00007812 */ /* 0x000fe200078ec0ff */
[----:B------:R-:W-:Y:S01]  /*8250*/  VIADD R6, R12, 0x5 ;  /* 0x000000050c067836 */ /* 0x000fe20000000000 */
[----:B0-----:R-:W-:Y:S01]  /*8260*/  ISETP.GE.AND P0, PT, R28, UR5, PT ;  /* 0x000000051c007c0c */ /* 0x001fe2000bf06270 */
[----:B------:R-:W-:Y:S01]  /*8270*/  VIADD R4, R3, 0x1 ;  /* 0x0000000103047836 */ /* 0x000fe20000000000 */
[----:B------:R-:W-:Y:S01]  /*8280*/  @P3 LOP3.LUT R0, R0, 0x800, RZ, 0xfc, !PT ;  /* 0x0000080000003812 */ /* 0x000fe200078efcff */
[----:B------:R-:W-:Y:S01]  /*8290*/  @!P3 IMAD.MOV R4, RZ, RZ, R3 ;  /* 0x000000ffff04b224 */ /* 0x000fe200078e0203 */
[----:B------:R-:W-:-:S02]  /*82a0*/  ISETP.GE.OR P3, PT, R6, R17, !P0 ;  /* 0x000000110600720c */ /* 0x000fc40004766670 */
        /* <DEDUP_REMOVED lines=27> */
[----:B------:R-:W-:Y:S01]  /*8460*/  ISETP.GE.OR P3, PT, R6, R17, !P0 ;  /* 0x000000110600720c */ /* 0x000fe20004766670 */
[----:B------:R-:W-:Y:S01]  /*8470*/  VIADD R6, R12, 0xa ;  /* 0x0000000a0c067836 */ /* 0x000fe20000000000 */
[----:B------:R-:W-:-:S02]  /*8480*/  LOP3.LUT R0, R0, 0xffffffbf, RZ, 0xc0, !PT ;  /* 0xffffffbf00007812 */ /* 0x000fc400078ec0ff */
[----:B--2---:R-:W-:Y:S01]  /*8490*/  ISETP.GE.AND P0, PT, R10, UR5, PT ;  /* 0x000000050a007c0c */ /* 0x004fe2000bf06270 */
[----:B------:R-:W-:Y:S01]  /*84a0*/  VIADD R3, R4, 0x1 ;  /* 0x0000000104037836 */ /* 0x000fe20000000000 */
[----:B------:R-:W-:Y:S01]  /*84b0*/  @P2 LOP3.LUT R0, R0, 0x40, RZ, 0xfc, !PT ;  /* 0x0000004000002812 */ /* 0x000fe200078efcff */
[----:B------:R-:W-:Y:S01]  /*84c0*/  @!P2 IMAD.MOV R3, RZ, RZ, R4 ;  /* 0x000000ffff03a224 */ /* 0x000fe200078e0204 */
[----:B------:R-:W-:Y:S02]  /*84d0*/  ISETP.GE.OR P2, PT, R6, R17, !P0 ;  /* 0x000000110600720c */ /* 0x000fe40004746670 */
[----:B------:R-:W0:Y:S01]  /*84e0*/  LDS R6, [R15+0x38] ;  /* 0x000038000f067984 */ /* 0x000e220000000800 */
[----:B------:R-:W-:Y:S01]  /*84f0*/  LOP3.LUT R0, R0, 0xffffffdf, RZ, 0xc0, !PT ;  /* 0xffffffdf00007812 */ /* 0x000fe200078ec0ff */
[C---:B------:R-:W-:Y:S01]  /*8500*/  VIADD R4, R3.reuse, 0x1 ;  /* 0x0000000103047836 */ /* 0x040fe20000000000 */
[----:B------:R-:W-:Y:S01]  /*8510*/  @!P3 IADD3 R4, PT, PT, R3, RZ, RZ ;  /* 0x000000ff0304b210 */ /* 0x000fe20007ffe0ff */
[----:B------:R-:W-:Y:S01]  /*8520*/  VIADD R14, R12, 0xb ;  /* 0x0000000b0c0e7836 */ /* 0x000fe20000000000 */
[----:B---3--:R-:W-:-:S02]  /*8530*/  ISETP.GE.AND P0, PT, R9, UR5, PT ;  /* 0x0000000509007c0c */ /* 0x008fc4000bf06270 */
[----:B------:R-:W-:Y:S01]  /*8540*/  @P3 LOP3.LUT R0, R0, 0x20, RZ, 0xfc, !PT ;  /* 0x0000002000003812 */ /* 0x000fe200078efcff */
[----:B------:R-:W-:Y:S01]  /*8550*/  VIADD R3, R4, 0x1 ;  /* 0x0000000104037836 */ /* 0x000fe20000000000 */
[-C--:B------:R-:W-:Y:S02]  /*8560*/  ISETP.GE.OR P3, PT, R14, R17.reuse, !P0 ;  /* 0x000000110e00720c */ /* 0x080fe40004766670 */
[----:B------:R-:W-:Y:S01]  /*8570*/  @!P2 IMAD.MOV R3, RZ, RZ, R4 ;  /* 0x000000ffff03a224 */ /* 0x000fe200078e0204 */
[----:B------:R-:W-:Y:S01]  /*8580*/  LOP3.LUT R0, R0, 0xffffffef, RZ, 0xc0, !PT ;  /* 0xffffffef00007812 */ /* 0x000fe200078ec0ff */
[----:B------:R-:W-:Y:S01]  /*8590*/  VIADD R4, R12, 0xc ;  /* 0x0000000c0c047836 */ /* 0x000fe20000000000 */
[----:B------:R-:W-:Y:S02]  /*85a0*/  ISETP.GE.AND P0, PT, R8, UR5, PT ;  /* 0x0000000508007c0c */ /* 0x000fe4000bf06270 */
[----:B------:R-:W-:Y:S02]  /*85b0*/  @P2 LOP3.LUT R0, R0, 0x10, RZ, 0xfc, !PT ;  /* 0x0000001000002812 */ /* 0x000fe400078efcff */
[----:B------:R-:W-:-:S02]  /*85c0*/  ISETP.GE.OR P2, PT, R4, R17, !P0 ;  /* 0x000000110400720c */ /* 0x000fc40004746670 */
[----:B------:R-:W1:Y:S01]  /*85d0*/  LDS R4, [R15+0x40] ;  /* 0x000040000f047984 */ /* 0x000e620000000800 */
[----:B------:R-:W-:Y:S01]  /*85e0*/  VIADD R13, R3, 0x1 ;  /* 0x00000001030d7836 */ /* 0x000fe20000000000 */
[----:B------:R-:W-:Y:S01]  /*85f0*/  LOP3.LUT R0, R0, 0xfffffff7, RZ, 0xc0, !PT ;  /* 0xfffffff700007812 */ /* 0x000fe200078ec0ff */
[----:B------:R-:W-:Y:S02]  /*8600*/  @!P3 IMAD.MOV R13, RZ, RZ, R3 ;  /* 0x000000ffff0db224 */ /* 0x000fe400078e0203 */
[----:B------:R-:W2:Y:S01]  /*8610*/  LDS R3, [R15+0x44] ;  /* 0x000044000f037984 */ /* 0x000ea20000000800 */
[----:B------:R-:W-:Y:S01]  /*8620*/  VIADD R22, R12, 0xd ;  /* 0x0000000d0c167836 */ /* 0x000fe20000000000 */
[----:B------:R-:W-:Y:S01]  /*8630*/  BAR.SYNC.DEFER_BLOCKING 0x0 ;  /* 0x0000000000007b1d */ /* 0x000fe20000010000 */
[----:B----4-:R-:W-:Y:S02]  /*8640*/  ISETP.GE.AND P0, PT, R7, UR5, PT ;  /* 0x0000000507007c0c */ /* 0x010fe4000bf06270 */
[----:B------:R-:W-:-:S02]  /*8650*/  @P3 LOP3.LUT R0, R0, 0x8, RZ, 0xfc, !PT ;  /* 0x0000000800003812 */ /* 0x000fc400078efcff */
[----:B------:R-:W-:Y:S02]  /*8660*/  ISETP.GE.OR P3, PT, R22, R17, !P0 ;  /* 0x000000111600720c */ /* 0x000fe40004766670 */
[----:B------:R-:W-:Y:S01]  /*8670*/  LOP3.LUT R0, R0, 0xfffffffb, RZ, 0xc0, !PT ;  /* 0xfffffffb00007812 */ /* 0x000fe200078ec0ff */
[----:B------:R-:W-:-:S03]  /*8680*/  VIADD R14, R13, 0x1 ;  /* 0x000000010d0e7836 */ /* 0x000fc60000000000 */
[----:B------:R-:W-:Y:S01]  /*8690*/  @P2 LOP3.LUT R0, R0, 0x4, RZ, 0xfc, !PT ;  /* 0x0000000400002812 */ /* 0x000fe200078efcff */
[----:B------:R-:W-:Y:S01]  /*86a0*/  @!P2 IMAD.MOV R14, RZ, RZ, R13 ;  /* 0x000000ffff0ea224 */ /* 0x000fe200078e020d */
[----:B0-----:R-:W-:Y:S01]  /*86b0*/  ISETP.GE.AND P2, PT, R6, UR5, PT ;  /* 0x0000000506007c0c */ /* 0x001fe2000bf46270 */
[----:B------:R-:W-:Y:S01]  /*86c0*/  VIADD R22, R12, 0xe ;  /* 0x0000000e0c167836 */ /* 0x000fe20000000000 */
[----:B------:R-:W-:Y:S01]  /*86d0*/  LOP3.LUT R0, R0, 0xfffffffe, RZ, 0xc0, !PT ;  /* 0xfffffffe00007812 */ /* 0x000fe200078ec0ff */
[----:B------:R-:W-:Y:S02]  /*86e0*/  VIADD R13, R14, 0x1 ;  /* 0x000000010e0d7836 */ /* 0x000fe40000000000 */
[----:B------:R-:W-:Y:S01]  /*86f0*/  @!P3 IMAD.MOV R13, RZ, RZ, R14 ;  /* 0x000000ffff0db224 */ /* 0x000fe200078e020e */
[----:B------:R-:W-:Y:S01]  /*8700*/  ISETP.GE.OR P2, PT, R22, R17, !P2 ;  /* 0x000000111600720c */ /* 0x000fe20005746670 */
[----:B------:R-:W-:Y:S01]  /*8710*/  VIADD R22, R12, 0xf ;  /* 0x0000000f0c167836 */ /* 0x000fe20000000000 */
[----:B------:R-:W-:-:S02]  /*8720*/  @P3 LOP3.LUT R0, R0, 0x1, RZ, 0xfc, !PT ;  /* 0x0000000100003812 */ /* 0x000fc400078efcff */
[----:B------:R-:W-:-:S04]  /*8730*/  ISETP.GE.AND P3, PT, R5, UR5, PT ;  /* 0x0000000505007c0c */ /* 0x000fc8000bf66270 */
[----:B------:R-:W-:Y:S01]  /*8740*/  ISETP.GE.OR P3, PT, R22, R17, !P3 ;  /* 0x000000111600720c */ /* 0x000fe20005f66670 */
[----:B------:R-:W-:Y:S02]  /*8750*/  VIADD R14, R13, 0x1 ;  /* 0x000000010d0e7836 */ /* 0x000fe40000000000 */
[----:B------:R-:W-:Y:S01]  /*8760*/  VIADD R22, R12, 0x10 ;  /* 0x000000100c167836 */ /* 0x000fe20000000000 */
[----:B-1----:R-:W-:Y:S01]  /*8770*/  ISETP.GE.AND P4, PT, R4, UR5, PT ;  /* 0x0000000504007c0c */ /* 0x002fe2000bf86270 */
[----:B------:R-:W-:-:S03]  /*8780*/  @!P2 IMAD.MOV R14, RZ, RZ, R13 ;  /* 0x000000ffff0ea224 */ /* 0x000fc600078e020d */
[----:B------:R-:W-:Y:S01]  /*8790*/  ISETP.GE.OR P4, PT, R22, R17, !P4 ;  /* 0x000000111600720c */ /* 0x000fe20006786670 */
[----:B------:R-:W-:Y:S01]  /*87a0*/  VIADD R13, R14, 0x1 ;  /* 0x000000010e0d7836 */ /* 0x000fe20000000000 */
[----:B--2---:R-:W-:-:S03]  /*87b0*/  ISETP.GE.AND P5, PT, R3, UR5, PT ;  /* 0x0000000503007c0c */ /* 0x004fc6000bfa6270 */
[----:B------:R-:W-:Y:S02]  /*87c0*/  @!P3 IMAD.MOV R13, RZ, RZ, R14 ;  /* 0x000000ffff0db224 */ /* 0x000fe400078e020e */
[C---:B------:R-:W-:Y:S01]  /*87d0*/  VIADD R14, R12.reuse, 0x11 ;  /* 0x000000110c0e7836 */ /* 0x040fe20000000000 */
[----:B------:R-:W-:Y:S01]  /*87e0*/  ISETP.GE.AND P0, PT, R39, UR5, PT ;  /* 0x0000000527007c0c */ /* 0x000fe2000bf06270 */
[----:B------:R-:W-:-:S03]  /*87f0*/  VIADD R12, R12, 0x12 ;  /* 0x000000120c0c7836 */ /* 0x000fc60000000000 */
[-C--:B------:R-:W-:Y:S01]  /*8800*/  ISETP.GE.OR P5, PT, R14, R17.reuse, !P5 ;  /* 0x000000110e00720c */ /* 0x080fe20006fa6670 */
[C---:B------:R-:W-:Y:S01]  /*8810*/  VIADD R15, R13.reuse, 0x1 ;  /* 0x000000010d0f7836 */ /* 0x040fe20000000000 */
[----:B------:R-:W-:Y:S02]  /*8820*/  ISETP.GE.OR P6, PT, R12, R17, !P0 ;  /* 0x000000110c00720c */ /* 0x000fe400047c6670 */
[----:B------:R-:W-:-:S05]  /*8830*/  @!P4 IADD3 R15, PT, PT, R13, RZ, RZ ;  /* 0x000000ff0d0fc210 */ /* 0x000fca0007ffe0ff */
[----:B------:R-:W-:-:S04]  /*8840*/  VIADD R12, R15, 0x1 ;  /* 0x000000010f0c7836 */ /* 0x000fc80000000000 */
[----:B------:R-:W-:-:S04]  /*8850*/  @!P5 IMAD.MOV R12, RZ, RZ, R15 ;  /* 0x000000ffff0cd224 */ /* 0x000fc800078e020f */
[----:B------:R-:W-:Y:S02]  /*8860*/  VIADD R21, R12, 0x1 ;  /* 0x000000010c157836 */ /* 0x000fe40000000000 */
        /* <DEDUP_REMOVED lines=13> */
[----:B------:R-:W-:Y:S01]  /*8940*/  @!P0 STS [R25], R24 ;  /* 0x0000001819008388 */ /* 0x000fe20000000800 */
[----:B------:R-:W-:Y:S06]  /*8950*/  BAR.SYNC.DEFER_BLOCKING 0x0 ;  /* 0x0000000000007b1d */ /* 0x000fec0000010000 */
[----:B------:R-:W0:Y:S01]  /*8960*/  LDS.128 R12, [UR4] ;  /* 0x00000004ff0c7984 */ /* 0x000e220008000c00 */
[----:B------:R-:W-:Y:S01]  /*8970*/  IMAD.IADD R21, R24, 0x1, -R21 ;  /* 0x0000000118157824 */ /* 0x000fe200078e0a15 */
[----:B------:R-:W-:-:S04]  /*8980*/  ISETP.NE.AND P0, PT, R18, RZ, PT ;  /* 0x000000ff1200720c */ /* 0x000fc80003f05270 */
[----:B------:R-:W-:Y:S02]  /*8990*/  SEL R22, R21, RZ, P0 ;  /* 0x000000ff15167207 */ /* 0x000fe40000000000 */
[----:B------:R-:W-:Y:S01]  /*89a0*/  ISETP.NE.AND P0, PT, R20, 0x2, PT ;  /* 0x000000021400780c */ /* 0x000fe20003f05270 */
[----:B0-----:R-:W-:-:S04]  /*89b0*/  IMAD.IADD R13, R12, 0x1, R13 ;  /* 0x000000010c0d7824 */ /* 0x001fc800078e020d */
[----:B------:R-:W-:Y:S01]  /*89c0*/  IMAD.IADD R14, R14, 0x1, R13 ;  /* 0x000000010e0e7824 */ /* 0x000fe200078e020d */
[----:B------:R-:W-:Y:S02]  /*89d0*/  SEL R12, R13, R12, !P0 ;  /* 0x0000000c0d0c7207 */ /* 0x000fe40004000000 */
[----:B------:R-:W-:Y:S01]  /*89e0*/  ISETP.NE.AND P0, PT, R20, 0x3, PT ;  /* 0x000000031400780c */ /* 0x000fe20003f05270 */
[----:B------:R-:W-:-:S03]  /*89f0*/  IMAD.IADD R23, R15, 0x1, R14 ;  /* 0x000000010f177824 */ /* 0x000fc600078e020e */
[----:B------:R-:W-:Y:S02]  /*8a00*/  SEL R12, R14, R12, !P0 ;  /* 0x0000000c0e0c7207 */ /* 0x000fe40004000000 */
[----:B------:R-:W-:-:S04]  /*8a10*/  ISETP.NE.AND P0, PT, R20, 0x4, PT ;  /* 0x000000041400780c */ /* 0x000fc80003f05270 */
[C---:B------:R-:W-:Y:S02]  /*8a20*/  SEL R24, R23.reuse, R12, !P0 ;  /* 0x0000000c17187207 */ /* 0x040fe40004000000 */
[----:B------:R-:W0:Y:S01]  /*8a30*/  LDS.128 R12, [UR4+0x10] ;  /* 0x00001004ff0c7984 */ /* 0x000e220008000c00 */
        /* <DEDUP_REMOVED lines=12> */
[C---:B------:R-:W-:Y:S02]  /*8b00*/  SEL R24, R23.reuse, R24, !P0 ;  /* 0x0000001817187207 */ /* 0x040fe40004000000 */
        /* <DEDUP_REMOVED lines=30> */
[----:B------:R-:W-:-:S04]  /*8cf0*/  ISETP.NE.AND P0, PT, R20, 0x12, PT ;  /* 0x000000121400780c */ /* 0x000fc80003f05270 */
[----:B------:R-:W-:Y:S02]  /*8d00*/  SEL R15, R13, R24, !P0 ;  /* 0x000000180d0f7207 */ /* 0x000fe40004000000 */
[----:B------:R-:W-:-:S03]  /*8d10*/  ISETP.GE.U32.AND P0, PT, R2, 0x20, PT ;  /* 0x000000200200780c */ /* 0x000fc60003f06070 */
[----:B------:R-:W-:-:S05]  /*8d20*/  IMAD.IADD R24, R15, 0x1, R22 ;  /* 0x000000010f187824 */ /* 0x000fca00078e0216 */
[----:B------:R-:W-:Y:S02]  /*8d30*/  SEL R40, R21, R24, !P0 ;  /* 0x0000001815287207 */ /* 0x000fe40004000000 */
[----:B------:R-:W-:Y:S02]  /*8d40*/  ISETP.GT.U32.AND P0, PT, R2, 0x1f, PT ;  /* 0x0000001f0200780c */ /* 0x000fe40003f04070 */
[----:B------:R-:W-:Y:S01]  /*8d50*/  LOP3.LUT R0, R0, 0xffffbfff, RZ, 0xc0, !PT ;  /* 0xffffbfff00007812 */ /* 0x000fe200078ec0ff */
[----:B------:R-:W-:-:S03]  /*8d60*/  IMAD.IADD R21, R14, 0x1, R13 ;  /* 0x000000010e157824 */ /* 0x000fc600078e020d */
[----:B------:R-:W-:-:S07]  /*8d70*/  @P6 LOP3.LUT R0, R0, 0x4000, RZ, 0xfc, !PT ;  /* 0x0000400000006812 */ /* 0x000fce00078efcff */
[----:B------:R-:W-:Y:S05]  /*8d80*/  @P0 BRA `(.L_x_396) ;  /* 0x0000000800dc0947 */ /* 0x000fea0003800000 */
[----:B------:R-:W0:Y:S01]  /*8d90*/  LDC R14, c[0x0][0x374] ;  /* 0x0000dd00ff0e7b82 */ /* 0x000e220000000800 */
[----:B------:R-:W-:-:S07]  /*8da0*/  ISETP.NE.AND P0, PT, R2, RZ, PT ;  /* 0x000000ff0200720c */ /* 0x000fce0003f05270 */
[----:B------:R-:W1:Y:S06]  /*8db0*/  LDC.64 R12, c[0x0][0x3a0] ;  /* 0x0000e800ff0c7b82 */ /* 0x000e6c0000000a00 */
[----:B------:R-:W-:Y:S01]  /*8dc0*/  @!P0 IMAD.MOV.U32 R20, RZ, RZ, 0x64 ;  /* 0x00000064ff148424 */ /* 0x000fe200078e00ff */
[----:B------:R-:W-:Y:S01]  /*8dd0*/  @!P0 STS [UR4+0x8c], R21 ;  /* 0x00008c15ff008988 */ /* 0x000fe20008000804 */
[----:B0-----:R-:W-:Y:S01]  /*8de0*/  IMAD R27, R14, UR6, R27 ;  /* 0x000000060e1b7c24 */ /* 0x001fe2000f8e021b */
[----:B------:R-:W-:-:S03]  /*8df0*/  LOP3.LUT R14, RZ, R2, RZ, 0x33, !PT ;  /* 0x00000002ff0e7212 */ /* 0x000fc600078e33ff */
[----:B-1----:R-:W-:-:S05]  /*8e00*/  IMAD.WIDE R22, R27, 0x8, R12 ;  /* 0x000000081b167825 */ /* 0x002fca00078e020c */
[----:B------:R0:W-:Y:S01]  /*8e10*/  @!P0 ST.E.64.STRONG.GPU desc[UR8][R22.64+0x100], R20 ;  /* 0x0001001416008985 */ /* 0x0001e2000c10fb08 */
[----:B------:R-:W-:Y:S05]  /*8e20*/  NANOSLEEP 0x3ca ;  /* 0x000003ca0000795d */ /* 0x000fea0003800000 */
[----:B0-----:R-:W-:-:S04]  /*8e30*/  IMAD.IADD R20, R14, 0x1, R27 ;  /* 0x000000010e147824 */ /* 0x001fc800078e021b */
[----:B------:R-:W-:-:S05]  /*8e40*/  IMAD.WIDE R12, R20, 0x8, R12 ;  /* 0x00000008140c7825 */ /* 0x000fca00078e020c */
[----:B------:R-:W2:Y:S01]  /*8e50*/  LD.E.64.STRONG.GPU R24, desc[UR8][R12.64+0x100] ;  /* 0x000100080c187980 */ /* 0x000ea2000c10fb00 */
[----:B------:R-:W-:Y:S01]  /*8e60*/  UMOV UR5, 0xffffffff ;  /* 0xffffffff00057882 */ /* 0x000fe20000000000 */
[----:B--2---:R-:W-:Y:S02]  /*8e70*/  ISETP.NE.AND P0, PT, R24, 0x63, PT ;  /* 0x000000631800780c */ /* 0x004fe40003f05270 */
[----:B------:R-:W-:Y:S11]  /*8e80*/  BRA.DIV UR5, `(.L_x_397) ;  /* 0x0000002a05fc7947 */ /* 0x000ff6000b800000 */
[----:B------:R-:W-:-:S13]  /*8e90*/  VOTE.ANY P0, !P0 ;  /* 0x0000000000ff7806 */ /* 0x000fda0004000100 */
.L_x_441:
[----:B------:R-:W-:Y:S05]  /*8ea0*/  @!P0 BRA `(.L_x_398) ;  /* 0x00000000007c8947 */ /* 0x000fea0003800000 */
[----:B------:R-:W-:-:S07]  /*8eb0*/  IMAD.MOV.U32 R34, RZ, RZ, 0x16a ;  /* 0x0000016aff227424 */ /* 0x000fce00078e00ff */
.L_x_400:
[----:B------:R-:W-:Y:S01]  /*8ec0*/  SHF.R.U32.HI R29, RZ, 0x1, R34 ;  /* 0x00000001ff1d7819 */ /* 0x000fe20000011622 */
[----:B------:R-:W-:-:S03]  /*8ed0*/  IMAD R27, R27, 0x41a7, RZ ;  /* 0x000041a71b1b7824 */ /* 0x000fc600078e02ff */
[----:B------:R-:W-:Y:S02]  /*8ee0*/  IADD3 R24, PT, PT, R34, 0x1, -R29 ;  /* 0x0000000122187810 */ /* 0x000fe40007ffe81d */
[----:B------:R-:W-:Y:S02]  /*8ef0*/  LOP3.LUT R27, R27, 0x7fffffff, RZ, 0xc0, !PT ;  /* 0x7fffffff1b1b7812 */ /* 0x000fe400078ec0ff */
[----:B------:R-:W0:Y:S01]  /*8f00*/  I2F.U32.RP R25, R24 ;  /* 0x0000001800197306 */ /* 0x000e220000209000 */
[----:B------:R-:W-:-:S07]  /*8f10*/  IMAD.MOV R33, RZ, RZ, -R24 ;  /* 0x000000ffff217224 */ /* 0x000fce00078e0a18 */
        /* <DEDUP_REMOVED lines=13> */
[----:B------:R-:W-:-:S13]  /*8ff0*/  ISETP.NE.U32.AND P0, PT, R24, RZ, PT ;  /* 0x000000ff1800720c */ /* 0x000fda0003f05070 */
        /* <DEDUP_REMOVED lines=9> */
.L_x_444:
[----:B------:R-:W-:Y:S05]  /*9090*/  @P0 BRA `(.L_x_400) ;  /* 0xfffffffc00880947 */ /* 0x000fea000383ffff */
.L_x_398:
[----:B------:R-:W-:Y:S01]  /*90a0*/  UMOV UR5, 0xffffffff ;  /* 0xffffffff00057882 */ /* 0x000fe20000000000 */
[----:B------:R-:W-:Y:S02]  /*90b0*/  ISETP.NE.AND P0, PT, R24, 0x65, PT ;  /* 0x000000651800780c */ /* 0x000fe40003f05270 */
[----:B------:R-:W-:Y:S11]  /*90c0*/  BRA.DIV UR5, `(.L_x_401) ;  /* 0x0000002a05ac7947 */ /* 0x000ff6000b800000 */
[----:B------:R-:W0:Y:S01]  /*90d0*/  S2R R41, SR_GEMASK ;  /* 0x0000000000297919 */ /* 0x000e220000003c00 */
[----:B------:R-:W-:Y:S02]  /*90e0*/  VOTE.ANY R14, PT, !P0 ;  /* 0x00000000000e7806 */ /* 0x000fe400040e0100 */
[----:B------:R-:W-:Y:S02]  /*90f0*/  ISETP.NE.AND P6, PT, R24, 0x65, PT ;  /* 0x000000651800780c */ /* 0x000fe40003fc5270 */
[----:B0-----:R-:W-:-:S04]  /*9100*/  LOP3.LUT R14, R14, 0x80000000, R41, 0xec, !PT ;  /* 0x800000000e0e7812 */ /* 0x001fc800078eec29 */
[----:B------:R-:W-:-:S04]  /*9110*/  IADD3 R13, PT, PT, R14, -0x1, RZ ;  /* 0xffffffff0e0d7810 */ /* 0x000fc80007ffe0ff */
[----:B------:R-:W-:-:S04]  /*9120*/  LOP3.LUT R13, R14, R13, RZ, 0xc, !PT ;  /* 0x0000000d0e0d7212 */ /* 0x000fc800078e0cff */
[----:B------:R-:W0:Y:S02]  /*9130*/  POPC R43, R13 ;  /* 0x0000000d002b7309 */ /* 0x000e240000000000 */
[----:B0-----:R-:W0:Y:S01]  /*9140*/  SHFL.DOWN PT, R15, R25, 0x1, R43 ;  /* 0x08200000190f7989 */ /* 0x001e2200000e002b */
[----:B------:R-:W-:-:S04]  /*9150*/  ISETP.GE.AND P0, PT, R18, R43, PT ;  /* 0x0000002b1200720c */ /* 0x000fc80003f06270 */
[----:B0-----:R-:W-:-:S05]  /*9160*/  SEL R12, R15, RZ, !P0 ;  /* 0x000000ff0f0c7207 */ /* 0x001fca0004000000 */
[----:B------:R-:W-:Y:S02]  /*9170*/  IMAD.IADD R36, R12, 0x1, R25 ;  /* 0x000000010c247824 */ /* 0x000fe400078e0219 */
[----:B------:R-:W-:-:S03]  /*9180*/  VIADD R12, R18, 0x2 ;  /* 0x00000002120c7836 */ /* 0x000fc60000000000 */
[----:B------:R-:W0:Y:S02]  /*9190*/  SHFL.DOWN PT, R15, R36, 0x2, R43 ;  /* 0x08400000240f7989 */ /* 0x000e2400000e002b */
[----:B------:R-:W-:Y:S01]  /*91a0*/  ISETP.GT.AND P0, PT, R12, R43, PT ;  /* 0x0000002b0c00720c */ /* 0x000fe20003f04270 */
[----:B------:R-:W-:-:S03]  /*91b0*/  VIADD R12, R18, 0x4 ;  /* 0x00000004120c7836 */ /* 0x000fc60000000000 */
[----:B0-----:R-:W-:Y:S02]  /*91c0*/  SEL R15, R15, RZ, !P0 ;  /* 0x000000ff0f0f7207 */ /* 0x001fe40004000000 */
[----:B------:R-:W-:Y:S01]  /*91d0*/  ISETP.GT.AND P0, PT, R12, R43, PT ;  /* 0x0000002b0c00720c */ /* 0x000fe20003f04270 */
[----:B------:R-:W-:Y:S02]  /*91e0*/  VIADD R12, R18, 0x8 ;  /* 0x00000008120c7836 */ /* 0x000fe40000000000 */
[----:B------:R-:W-:-:S05]  /*91f0*/  IMAD.IADD R42, R36, 0x1, R15 ;  /* 0x00000001242a7824 */ /* 0x000fca00078e020f */
[----:B------:R-:W0:Y:S02]  /*9200*/  SHFL.DOWN PT, R15, R42, 0x4, R43 ;  /* 0x088000002a0f7989 */ /* 0x000e2400000e002b */
[----:B0-----:R-:W-:Y:S02]  /*9210*/  SEL R15, R15, RZ, !P0 ;  /* 0x000000ff0f0f7207 */ /* 0x001fe40004000000 */
[----:B------:R-:W-:Y:S02]  /*9220*/  ISETP.GT.AND P0, PT, R12, R43, PT ;  /* 0x0000002b0c00720c */ /* 0x000fe40003f04270 */
[----:B------:R-:W0:Y:S01]  /*9230*/  LDC.64 R12, c[0x0][0x3a0] ;  /* 0x0000e800ff0c7b82 */ /* 0x000e220000000a00 */
[----:B------:R-:W-:-:S05]  /*9240*/  IMAD.IADD R34, R42, 0x1, R15 ;  /* 0x000000012a227824 */ /* 0x000fca00078e020f */
[----:B------:R-:W1:Y:S02]  /*9250*/  SHFL.DOWN PT, R15, R34, 0x8, R43 ;  /* 0x09000000220f7989 */ /* 0x000e6400000e002b */
[----:B-1----:R-:W-:Y:S02]  /*9260*/  SEL R15, R15, RZ, !P0 ;  /* 0x000000ff0f0f7207 */ /* 0x002fe40004000000 */
[----:B0-----:R-:W-:Y:S01]  /*9270*/  IADD3 R33, P0, PT, R12, 0x100, RZ ;  /* 0x000001000c217810 */ /* 0x001fe20007f1e0ff */
[----:B------:R-:W-:Y:S02]  /*9280*/  VIADD R12, R18, 0x10 ;  /* 0x00000010120c7836 */ /* 0x000fe40000000000 */
[----:B------:R-:W-:Y:S02]  /*9290*/  IMAD.IADD R36, R34, 0x1, R15 ;  /* 0x0000000122247824 */ /* 0x000fe400078e020f */
[----:B------:R-:W-:Y:S01]  /*92a0*/  IMAD.X R35, RZ, RZ, R13, P0 ;  /* 0x000000ffff237224 */ /* 0x000fe200000e060d */
[----:B------:R-:W-:-:S02]  /*92b0*/  ISETP.GT.AND P0, PT, R12, R43, PT ;  /* 0x0000002b0c00720c */ /* 0x000fc40003f04270 */
[----:B------:R-:W0:Y:S02]  /*92c0*/  SHFL.DOWN PT, R15, R36, 0x10, R43 ;  /* 0x0a000000240f7989 */ /* 0x000e2400000e002b */
[----:B0-----:R-:W-:Y:S02]  /*92d0*/  SEL R15, R15, RZ, !P0 ;  /* 0x000000ff0f0f7207 */ /* 0x001fe40004000000 */
[----:B------:R-:W-:-:S03]  /*92e0*/  VOTE.ALL P0, P6 ;  /* 0x0000000000ff7806 */ /* 0x000fc60003000000 */
[----:B------:R-:W-:-:S10]  /*92f0*/  IMAD.IADD R34, R36, 0x1, R15 ;  /* 0x0000000124227824 */ /* 0x000fd400078e020f */
.L_x_453:
[----:B------:R-:W-:Y:S05]  /*9300*/  @!P0 BRA `(.L_x_402) ;  /* 0x00000004003c8947 */ /* 0x000fea0003800000 */
[----:B------:R-:W-:-:S07]  /*9310*/  IMAD.MOV.U32 R36, RZ, RZ, 0x16a ;  /* 0x0000016aff247424 */ /* 0x000fce00078e00ff */
.L_x_408:
        /* <DEDUP_REMOVED lines=10> */
.L_x_456:
[----:B------:R-:W-:Y:S05]  /*93c0*/  @!P0 BRA `(.L_x_404) ;  /* 0x00000000007c8947 */ /* 0x000fea0003800000 */
[----:B------:R-:W-:-:S07]  /*93d0*/  IMAD.MOV.U32 R42, RZ, RZ, R36 ;  /* 0x000000ffff2a7224 */ /* 0x000fce00078e0024 */
.L_x_406:
[----:B------:R-:W-:Y:S01]  /*93e0*/  SHF.R.U32.HI R29, RZ, 0x1, R42 ;  /* 0x00000001ff1d7819 */ /* 0x000fe2000001162a */
[----:B------:R-:W-:-:S03]  /*93f0*/  IMAD R43, R27, 0x41a7, RZ ;  /* 0x000041a71b2b7824 */ /* 0x000fc600078e02ff */
[----:B------:R-:W-:-:S04]  /*9400*/  IADD3 R24, PT, PT, R42, 0x1, -R29 ;  /* 0x000000012a187810 */ /* 0x000fc80007ffe81d */
[----:B------:R-:W0:Y:S01]  /*9410*/  I2F.U32.RP R25, R24 ;  /* 0x0000001800197306 */ /* 0x000e220000209000 */
[----:B------:R-:W-:-:S07]  /*9420*/  IMAD.MOV R45, RZ, RZ, -R24 ;  /* 0x000000ffff2d7224 */ /* 0x000fce00078e0a18 */
[----:B0-----:R-:W0:Y:S02]  /*9430*/  MUFU.RCP R25, R25 ;  /* 0x0000001900197308 */ /* 0x001e240000001000 */
[----:B0-----:R-:W-:-:S06]  /*9440*/  VIADD R14, R25, 0xffffffe ;  /* 0x0ffffffe190e7836 */ /* 0x001fcc0000000000 */
[----:B------:R0:W1:Y:S02]  /*9450*/  F2I.FTZ.U32.TRUNC.NTZ R15, R14 ;  /* 0x0000000e000f7305 */ /* 0x000064000021f000 */
[----:B0-----:R-:W-:Y:S02]  /*9460*/  IMAD.MOV.U32 R14, RZ, RZ, RZ ;  /* 0x000000ffff0e7224 */ /* 0x001fe400078e00ff */
[----:B-1----:R-:W-:-:S04]  /*9470*/  IMAD R27, R45, R15, RZ ;  /* 0x0000000f2d1b7224 */ /* 0x002fc800078e02ff */
[----:B------:R-:W-:Y:S01]  /*9480*/  IMAD.HI.U32 R42, R15, R27, R14 ;  /* 0x0000001b0f2a7227 */ /* 0x000fe200078e000e */
[----:B------:R-:W-:-:S05]  /*9490*/  LOP3.LUT R27, R43, 0x7fffffff, RZ, 0xc0, !PT ;  /* 0x7fffffff2b1b7812 */ /* 0x000fca00078ec0ff */
        /* <DEDUP_REMOVED lines=8> */
[----:B------:R-:W-:-:S04]  /*9520*/  @!P0 LOP3.LUT R15, RZ, R24, RZ, 0x33, !PT ;  /* 0x00000018ff0f8212 */ /* 0x000fc800078e33ff */
[----:B------:R-:W-:-:S04]  /*9530*/  IADD3 R15, PT, PT, R29, R15, RZ ;  /* 0x0000000f1d0f7210 */ /* 0x000fc80007ffe0ff */
[----:B------:R-:W-:Y:S05]  /*9540*/  NANOSLEEP R15 ;  /* 0x0000000f0000735d */ /* 0x000fea0003800000 */
[----:B------:R-:W2:Y:S01]  /*9550*/  LD.E.64.STRONG.GPU R24, desc[UR8][R12.64+-0x100] ;  /* 0xffff00080c187980 */ /* 0x000ea2000c10fb00 */
[----:B------:R-:W-:Y:S01]  /*9560*/  UMOV UR5, 0xffffffff ;  /* 0xffffffff00057882 */ /* 0x000fe20000000000 */
[----:B------:R-:W-:Y:S01]  /*9570*/  IMAD.MOV.U32 R42, RZ, RZ, R29 ;  /* 0x000000ffff2a7224 */ /* 0x000fe200078e001d */
[----:B--2---:R-:W-:Y:S01]  /*9580*/  ISETP.NE.AND P0, PT, R24, 0x63, PT ;  /* 0x000000631800780c */ /* 0x004fe20003f05270 */
[----:B------:R-:W-:-:S12]  /*9590*/  BRA.DIV UR5, `(.L_x_405) ;  /* 0x0000002a05b47947 */ /* 0x000fd8000b800000 */
[----:B------:R-:W-:-:S13]  /*95a0*/  VOTE.ANY P0, !P0 ;  /* 0x0000000000ff7806 */ /* 0x000fda0004000100 */
.L_x_459:
[----:B------:R-:W-:Y:S05]  /*95b0*/  @P0 BRA `(.L_x_406) ;  /* 0xfffffffc00880947 */ /* 0x000fea000383ffff */
.L_x_404:
[----:B------:R-:W-:Y:S01]  /*95c0*/  UMOV UR5, 0xffffffff ;  /* 0xffffffff00057882 */ /* 0x000fe20000000000 */
[----:B------:R-:W-:Y:S02]  /*95d0*/  ISETP.NE.AND P0, PT, R24, 0x65, PT ;  /* 0x000000651800780c */ /* 0x000fe40003f05270 */
[----:B------:R-:W-:Y:S11]  /*95e0*/  BRA.DIV UR5, `(.L_x_407) ;  /* 0x0000002a05c07947 */ /* 0x000ff6000b800000 */
[----:B------:R-:W-:Y:S01]  /*95f0*/  VOTE.ANY R14, PT, !P0 ;  /* 0x00000000000e7806 */ /* 0x000fe200040e0100 */
[----:B------:R-:W-:Y:S02]  /*9600*/  VIADD R29, R18, 0x2 ;  /* 0x00000002121d7836 */ /* 0x000fe40000000000 */
[----:B------:R-:W-:Y:S01]  /*9610*/  VIADD R20, R20, 0xffffffe0 ;  /* 0xffffffe014147836 */ /* 0x000fe20000000000 */
[----:B------:R-:W-:-:S05]  /*9620*/  LOP3.LUT R14, R14, 0x80000000, R41, 0xec, !PT ;  /* 0x800000000e0e7812 */ /* 0x000fca00078eec29 */
[----:B------:R-:W-:-:S05]  /*9630*/  VIADD R13, R14, 0xffffffff ;  /* 0xffffffff0e0d7836 */ /* 0x000fca0000000000 */
[----:B------:R-:W-:-:S04]  /*9640*/  LOP3.LUT R13, R14, R13, RZ, 0xc, !PT ;  /* 0x0000000d0e0d7212 */ /* 0x000fc800078e0cff */
[----:B------:R0:W1:Y:S02]  /*9650*/  POPC R12, R13 ;  /* 0x0000000d000c7309 */ /* 0x0000640000000000 */
[C---:B0-----:R-:W-:Y:S01]  /*9660*/  VIADD R13, R18.reuse, 0x4 ;  /* 0x00000004120d7836 */ /* 0x041fe20000000000 */
[----:B-1----:R-:W0:Y:S01]  /*9670*/  SHFL.DOWN PT, R15, R25, 0x1, R12 ;  /* 0x08200000190f7989 */ /* 0x002e2200000e000c */
[----:B------:R-:W-:-:S04]  /*9680*/  ISETP.GE.AND P0, PT, R18, R12, PT ;  /* 0x0000000c1200720c */ /* 0x000fc80003f06270 */
[----:B0-----:R-:W-:Y:S02]  /*9690*/  SEL R14, R15, RZ, !P0 ;  /* 0x000000ff0f0e7207 */ /* 0x001fe40004000000 */
[----:B------:R-:W-:-:S03]  /*96a0*/  ISETP.GT.AND P0, PT, R29, R12, PT ;  /* 0x0000000c1d00720c */ /* 0x000fc60003f04270 */
[----:B------:R-:W-:-:S05]  /*96b0*/  IMAD.IADD R43, R14, 0x1, R25 ;  /* 0x000000010e2b7824 */ /* 0x000fca00078e0219 */
[----:B------:R-:W0:Y:S02]  /*96c0*/  SHFL.DOWN PT, R15, R43, 0x2, R12 ;  /* 0x084000002b0f7989 */ /* 0x000e2400000e000c */
[----:B0-----:R-:W-:Y:S02]  /*96d0*/  SEL R14, R15, RZ, !P0 ;  /* 0x000000ff0f0e7207 */ /* 0x001fe40004000000 */
[----:B------:R-:W-:Y:S01]  /*96e0*/  ISETP.GT.AND P0, PT, R13, R12, PT ;  /* 0x0000000c0d00720c */ /* 0x000fe20003f04270 */
[----:B------:R-:W-:Y:S02]  /*96f0*/  VIADD R13, R18, 0x8 ;  /* 0x00000008120d7836 */ /* 0x000fe40000000000 */
        /* <DEDUP_REMOVED lines=8> */
[----:B------:R-:W-:-:S03]  /*9780*/  ISETP.GT.AND P0, PT, R13, R12, PT ;  /* 0x0000000c0d00720c */ /* 0x000fc60003f04270 */
[----:B------:R-:W-:-:S05]  /*9790*/  IMAD.IADD R43, R25, 0x1, R14 ;  /* 0x00000001192b7824 */ /* 0x000fca00078e020e */
[----:B------:R-:W0:Y:S02]  /*97a0*/  SHFL.DOWN PT, R15, R43, 0x10, R12 ;  /* 0x0a0000002b0f7989 */ /* 0x000e2400000e000c */
[----:B0-----:R-:W-:Y:S02]  /*97b0*/  SEL R15, R15, RZ, !P0 ;  /* 0x000000ff0f0f7207 */ /* 0x001fe40004000000 */
[----:B------:R-:W-:Y:S02]  /*97c0*/  ISETP.NE.AND P0, PT, R24, 0x65, PT ;  /* 0x000000651800780c */ /* 0x000fe40003f05270 */
[----:B------:R-:W-:-:S11]  /*97d0*/  IADD3 R34, PT, PT, R43, R15, R34 ;  /* 0x0000000f2b227210 */ /* 0x000fd60007ffe022 */
[----:B------:R-:W-:-:S13]  /*97e0*/  VOTE.ALL P0, P0 ;  /* 0x0000000000ff7806 */ /* 0x000fda0000000000 */
.L_x_468:
[----:B------:R-:W-:Y:S05]  /*97f0*/  @P0 BRA `(.L_x_408) ;  /* 0xfffffff800c80947 */ /* 0x000fea000383ffff */
.L_x_402:
[----:B------:R-:W-:Y:S01]  /*9800*/  ISETP.NE.AND P0, PT, R2, RZ, PT ;  /* 0x000000ff0200720c */ /* 0x000fe20003f05270 */
[----:B------:R-:W-:-:S12]  /*9810*/  IMAD.MOV.U32 R24, RZ, RZ, R40 ;  /* 0x000000ffff187224 */ /* 0x000fd800078e0028 */
[----:B------:R-:W0:Y:S01]  /*9820*/  @!P0 S2R R13, SR_CgaCtaId ;  /* 0x00000000000d8919 */ /* 0x000e220000008800 */
[----:B------:R-:W-:Y:S01]  /*9830*/  @!P0 MOV R12, 0x400 ;  /* 0x00000400000c8802 */ /* 0x000fe20000000f00 */
[----:B------:R-:W-:Y:S02]  /*9840*/  @!P0 IMAD.IADD R21, R21, 0x1, R34 ;  /* 0x0000000115158824 */ /* 0x000fe400078e0222 */
[----:B------:R-:W-:-:S05]  /*9850*/  @!P0 IMAD.MOV.U32 R20, RZ, RZ, 0x65 ;  /* 0x00000065ff148424 */ /* 0x000fca00078e00ff */
[----:B------:R1:W-:Y:S01]  /*9860*/  @!P0 ST.E.64.STRONG.GPU desc[UR8][R22.64+0x100], R20 ;  /* 0x0001001416008985 */ /* 0x0003e2000c10fb08 */
[----:B0-----:R-:W-:-:S05]  /*9870*/  @!P0 LEA R12, R13, R12, 0x18 ;  /* 0x0000000c0d0c8211 */ /* 0x001fca00078ec0ff */
[----:B------:R1:W-:Y:S04]  /*9880*/  @!P0 STS [R12+0x88], R21 ;  /* 0x000088150c008388 */ /* 0x0003e80000000800 */
[----:B------:R1:W-:Y:S01]  /*9890*/  @!P0 STS [R12+0x84], R34 ;  /* 0x000084220c008388 */ /* 0x0003e20000000800 */
[----:B------:R-:W-:-:S13]  /*98a0*/  ISETP.NE.AND P0, PT, R18, RZ, PT ;  /* 0x000000ff1200720c */ /* 0x000fda0003f05270 */
[----:B------:R-:W0:Y:S01]  /*98b0*/  @!P0 S2R R14, SR_CgaCtaId ;  /* 0x00000000000e8919 */ /* 0x000e220000008800 */
[----:B------:R-:W-:Y:S01]  /*98c0*/  @!P0 MOV R13, 0x400 ;  /* 0x00000400000d8802 */ /* 0x000fe20000000f00 */
[----:B------:R-:W-:-:S03]  /*98d0*/  @!P0 IMAD.MOV.U32 R24, RZ, RZ, R34 ;  /* 0x000000ffff188224 */ /* 0x000fc600078e0022 */
[----:B0-----:R-:W-:-:S05]  /*98e0*/  @!P0 LEA R13, R14, R13, 0x18 ;  /* 0x0000000d0e0d8211 */ /* 0x001fca00078ec0ff */
[----:B------:R1:W-:Y:S02]  /*98f0*/  @!P0 STS [R13+0x60], R34 ;  /* 0x000060220d008388 */ /* 0x0003e40000000800 */
.L_x_396:
[----:B------:R-:W-:Y:S05]  /*9900*/  WARPSYNC.ALL ;  /* 0x0000000000007948 */ /* 0x000fea0003800000 */
[----:B------:R-:W0:Y:S08]  /*9910*/  S2UR UR5, SR_CgaCtaId ;  /* 0x00000000000579c3 */ /* 0x000e300000008800 */
[----:B------:R-:W-:Y:S01]  /*9920*/  BAR.SYNC.DEFER_BLOCKING 0x0 ;  /* 0x0000000000007b1d */ /* 0x000fe20000010000 */
[----:B------:R-:W-:-:S02]  /*9930*/  ISETP.NE.AND P0, PT, R2, RZ, PT ;  /* 0x000000ff0200720c */ /* 0x000fc40003f05270 */
[----:B------:R-:W-:Y:S02]  /*9940*/  IADD3 R18, PT, PT, -R17, 0x2d20, RZ ;  /* 0x00002d2011127810 */ /* 0x000fe40007ffe1ff */
[----:B-1----:R-:W-:Y:S01]  /*9950*/  SEL R34, RZ, 0x1, !P1 ;  /* 0x00000001ff227807 */ /* 0x002fe20004800000 */
[----:B------:R-:W-:Y:S01]  /*9960*/  UMOV UR4, 0x400 ;  /* 0x0000040000047882 */ /* 0x000fe20000000000 */
[----:B------:R-:W-:Y:S01]  /*9970*/  LOP3.LUT P6, RZ, R0, 0x1000, RZ, 0xc0, !PT ;  /* 0x0000100000ff7812 */ /* 0x000fe200078cc0ff */
[----:B0-----:R-:W-:-:S09]  /*9980*/  ULEA UR4, UR5, UR4, 0x18 ;  /* 0x0000000405047291 */ /* 0x001fd2000f8ec0ff */
[----:B------:R-:W0:Y:S02]  /*9990*/  @P0 LDS R13, [UR4+0x60] ;  /* 0x00006004ff0d0984 */ /* 0x000e240008000800 */
[----:B0-----:R-:W-:Y:S01]  /*99a0*/  @P0 IMAD.IADD R24, R24, 0x1, R13 ;  /* 0x0000000118180824 */ /* 0x001fe200078e020d */
[----:B------:R-:W-:Y:S01]  /*99b0*/  LOP3.LUT P0, RZ, R0, 0x2000, RZ, 0xc0, !PT ;  /* 0x0000200000ff7812 */ /* 0x000fe2000780c0ff */
[----:B------:R-:W0:Y:S02]  /*99c0*/  LDS.128 R12, [UR4+0x80] ;  /* 0x00008004ff0c7984 */ /* 0x000e240008000c00 */
[----:B0-----:R-:W-:Y:S01]  /*99d0*/  IADD3 R15, PT, PT, R17, R18, -R15 ;  /* 0x00000012110f7210 */ /* 0x001fe20007ffe80f */
[----:B------:R-:W-:Y:S01]  /*99e0*/  IMAD.IADD R12, R24, 0x1, -R13 ;  /* 0x00000001180c7824 */ /* 0x000fe200078e0a0d */
[----:B------:R-:W-:Y:S01]  /*99f0*/  IADD3 R23, PT, PT, R13, -R24, -R34 ;  /* 0x800000180d177210 */ /* 0x000fe20007ffe822 */
[----:B------:R-:W-:Y:S02]  /*9a00*/  IMAD.IADD R14, R14, 0x1, -R18 ;  /* 0x000000010e0e7824 */ /* 0x000fe400078e0a12 */
[----:B------:R-:W-:-:S02]  /*9a10*/  IMAD R20, R2, 0x13, -R12 ;  /* 0x0000001302147824 */ /* 0x000fc400078e0a0c */
[----:B------:R-:W-:Y:S02]  /*9a20*/  IMAD.IADD R21, R15, 0x1, R12 ;  /* 0x000000010f157824 */ /* 0x000fe400078e020c */
[----:B------:R-:W-:Y:S02]  /*9a30*/  IMAD R23, R2, 0x13, R23 ;  /* 0x0000001302177824 */ /* 0x000fe400078e0217 */
[----:B------:R-:W-:Y:S01]  /*9a40*/  IMAD.IADD R22, R34, 0x1, R21 ;  /* 0x0000000122167824 */ /* 0x000fe200078e0215 */
[----:B------:R-:W-:Y:S02]  /*9a50*/  SEL R12, R21, R20, P1 ;  /* 0x00000014150c7207 */ /* 0x000fe40000800000 */
[----:B------:R-:W-:Y:S02]  /*9a60*/  SEL R21, RZ, 0x1, !P0 ;  /* 0x00000001ff157807 */ /* 0x000fe40004000000 */
[----:B------:R-:W-:Y:S02]  /*9a70*/  IADD3 R20, PT, PT, R23, 0x1, RZ ;  /* 0x0000000117147810 */ /* 0x000fe40007ffe0ff */
[----:B------:R-:W-:-:S02]  /*9a80*/  IADD3 R24, PT, PT, R24, R21, R34 ;  /* 0x0000001518187210 */ /* 0x000fc40007ffe022 */
[----:B------:R-:W-:Y:S01]  /*9a90*/  SEL R20, R22, R20, P0 ;  /* 0x0000001416147207 */ /* 0x000fe20000000000 */
[----:B------:R-:W-:Y:S01]  /*9aa0*/  IMAD.IADD R22, R21, 0x1, R22 ;  /* 0x0000000115167824 */ /* 0x000fe200078e0216 */
[----:B------:R-:W-:Y:S01]  /*9ab0*/  BAR.SYNC.DEFER_BLOCKING 0x0 ;  /* 0x0000000000007b1d */ /* 0x000fe20000010000 */
[----:B------:R-:W-:Y:S01]  /*9ac0*/  IMAD.IADD R23, R13, 0x1, -R24 ;  /* 0x000000010d177824 */ /* 0x000fe200078e0a18 */
[C---:B------:R-:W-:Y:S02]  /*9ad0*/  LOP3.LUT P1, RZ, R0.reuse, 0x800, RZ, 0xc0, !PT ;  /* 0x0000080000ff7812 */ /* 0x040fe4000782c0ff */
[----:B------:R-:W-:Y:S01]  /*9ae0*/  LOP3.LUT P0, RZ, R0, 0x400, RZ, 0xc0, !PT ;  /* 0x0000040000ff7812 */ /* 0x000fe2000780c0ff */
[----:B------:R-:W-:Y:S01]  /*9af0*/  IMAD R23, R2, 0x13, R23 ;  /* 0x0000001302177824 */ /* 0x000fe200078e0217 */
[----:B------:R-:W-:Y:S02]  /*9b00*/  LEA R43, R12, UR4, 0x2 ;  /* 0x000000040c2b7c11 */ /* 0x000fe4000f8e10ff */
[----:B------:R-:W-:Y:S01]  /*9b10*/  LEA R20, R20, UR4, 0x2 ;  /* 0x0000000414147c11 */ /* 0x000fe2000f8e10ff */
[----:B------:R-:W-:Y:S01]  /*9b20*/  VIADD R21, R23, 0x2 ;  /* 0x0000000217157836 */ /* 0x000fe20000000000 */
[----:B------:R-:W-:-:S04]  /*9b30*/  SEL R23, RZ, 0x1, !P6 ;  /* 0x00000001ff177807 */ /* 0x000fc80007000000 */
[----:B------:R-:W-:Y:S01]  /*9b40*/  SEL R21, R22, R21, P6 ;  /* 0x0000001516157207 */ /* 0x000fe20003000000 */
[----:B------:R-:W-:Y:S01]  /*9b50*/  IMAD.IADD R24, R24, 0x1, R23 ;  /* 0x0000000118187824 */ /* 0x000fe200078e0217 */
[----:B------:R-:W-:Y:S01]  /*9b60*/  LOP3.LUT P6, RZ, R0, 0x200, RZ, 0xc0, !PT ;  /* 0x0000020000ff7812 */ /* 0x000fe200078cc0ff */
[----:B------:R-:W-:Y:S01]  /*9b70*/  IMAD.IADD R27, R23, 0x1, R22 ;  /* 0x00000001171b7824 */ /* 0x000fe200078e0216 */
[----:B------:R-:W-:Y:S01]  /*9b80*/  SEL R23, RZ, 0x1, !P1 ;  /* 0x00000001ff177807 */ /* 0x000fe20004800000 */
[----:B------:R-:W-:Y:S01]  /*9b90*/  IMAD.IADD R25, R13, 0x1, -R24 ;  /* 0x000000010d197824 */ /* 0x000fe200078e0a18 */
[----:B------:R-:W-:-:S03]  /*9ba0*/  LEA R21, R21, UR4, 0x2 ;  /* 0x0000000415157c11 */ /* 0x000fc6000f8e10ff */
[----:B------:R-:W-:Y:S01]  /*9bb0*/  IMAD R25, R2, 0x13, R25 ;  /* 0x0000001302197824 */ /* 0x000fe200078e0219 */
[----:B------:R-:W-:Y:S01]  /*9bc0*/  STS [R43], R38 ;  /* 0x000000262b007388 */ /* 0x000fe20000000800 */
[----:B------:R-:W-:Y:S02]  /*9bd0*/  IMAD.IADD R24, R24, 0x1, R23 ;  /* 0x0000000118187824 */ /* 0x000fe400078e0217 */
[----:B------:R-:W-:Y:S01]  /*9be0*/  VIADD R22, R25, 0x3 ;  /* 0x0000000319167836 */ /* 0x000fe20000000000 */
[----:B------:R-:W-:Y:S01]  /*9bf0*/  STS [R20], R37 ;  /* 0x0000002514007388 */ /* 0x000fe20000000800 */
[----:B------:R-:W-:Y:S02]  /*9c00*/  IMAD.IADD R25, R13, 0x1, -R24 ;  /* 0x000000010d197824 */ /* 0x000fe400078e0a18 */
[----:B------:R-:W-:Y:S01]  /*9c10*/  IMAD.IADD R36, R23, 0x1, R27 ;  /* 0x0000000117247824 */ /* 0x000fe200078e021b */
[----:B------:R-:W-:Y:S01]  /*9c20*/  SEL R22, R27, R22, P1 ;  /* 0x000000161b167207 */ /* 0x000fe20000800000 */
[----:B------:R-:W-:Y:S01]  /*9c30*/  IMAD R25, R2, 0x13, R25 ;  /* 0x0000001302197824 */ /* 0x000fe200078e0219 */
[----:B------:R-:W-:Y:S01]  /*9c40*/  LOP3.LUT P1, RZ, R0, 0x100, RZ, 0xc0, !PT ;  /* 0x0000010000ff7812 */ /* 0x000fe2000782c0ff */
[----:B------:R0:W-:Y:S01]  /*9c50*/  STS [R21], R32 ;  /* 0x0000002015007388 */ /* 0x0001e20000000800 */
[----:B------:R-:W-:Y:S01]  /*9c60*/  LEA R22, R22, UR4, 0x2 ;  /* 0x0000000416167c11 */ /* 0x000fe2000f8e10ff */
[----:B------:R-:W-:Y:S01]  /*9c70*/  VIADD R23, R25, 0x4 ;  /* 0x0000000419177836 */ /* 0x000fe20000000000 */
[----:B------:R-:W-:-:S03]  /*9c80*/  SEL R25, RZ, 0x1, !P0 ;  /* 0x00000001ff197807 */ /* 0x000fc60004000000 */
[----:B------:R1:W-:Y:S01]  /*9c90*/  STS [R22], R31 ;  /* 0x0000001f16007388 */ /* 0x0003e20000000800 */
[----:B------:R-:W-:Y:S01]  /*9ca0*/  SEL R23, R36, R23, P0 ;  /* 0x0000001724177207 */ /* 0x000fe20000000000 */
[----:B------:R-:W-:Y:S01]  /*9cb0*/  IMAD.IADD R34, R24, 0x1, R25 ;  /* 0x0000000118227824 */ /* 0x000fe200078e0219 */
[----:B------:R-:W-:Y:S01]  /*9cc0*/  LOP3.LUT P0, RZ, R0, 0x80, RZ, 0xc0, !PT ;  /* 0x0000008000ff7812 */ /* 0x000fe2000780c0ff */
[----:B------:R-:W-:Y:S01]  /*9cd0*/  IMAD.IADD R36, R25, 0x1, R36 ;  /* 0x0000000119247824 */ /* 0x000fe200078e0224 */
[----:B------:R-:W-:Y:S01]  /*9ce0*/  SEL R25, RZ, 0x1, !P6 ;  /* 0x00000001ff197807 */ /* 0x000fe20007000000 */
[----:B------:R-:W-:Y:S01]  /*9cf0*/  IMAD.IADD R27, R13, 0x1, -R34 ;  /* 0x000000010d1b7824 */ /* 0x000fe200078e0a22 */
[----:B------:R-:W-:Y:S01]  /*9d00*/  LEA R23, R23, UR4, 0x2 ;  /* 0x0000000417177c11 */ /* 0x000fe2000f8e10ff */
[C---:B0-----:R-:W-:Y:S02]  /*9d10*/  VIADD R32, R2.reuse, 0x1c80 ;  /* 0x00001c8002207836 */ /* 0x041fe40000000000 */
[----:B------:R-:W-:-:S02]  /*9d20*/  IMAD R27, R2, 0x13, R27 ;  /* 0x00000013021b7824 */ /* 0x000fc400078e021b */
[----:B------:R-:W-:Y:S01]  /*9d30*/  IMAD.IADD R34, R34, 0x1, R25 ;  /* 0x0000000122227824 */ /* 0x000fe200078e0219 */
[----:B------:R0:W-:Y:S01]  /*9d40*/  STS [R23], R30 ;  /* 0x0000001e17007388 */ /* 0x0001e20000000800 */
[----:B------:R-:W-:Y:S02]  /*9d50*/  VIADD R24, R27, 0x5 ;  /* 0x000000051b187836 */ /* 0x000fe40000000000 */
[----:B------:R-:W-:Y:S02]  /*9d60*/  IMAD.IADD R27, R13, 0x1, -R34 ;  /* 0x000000010d1b7824 */ /* 0x000fe400078e0a22 */
[----:B-1----:R-:W-:Y:S01]  /*9d70*/  VIADD R22, R2, 0x260 ;  /* 0x0000026002167836 */ /* 0x002fe20000000000 */
[----:B------:R-:W-:Y:S01]  /*9d80*/  SEL R24, R36, R24, P6 ;  /* 0x0000001824187207 */ /* 0x000fe20003000000 */
[----:B------:R-:W-:Y:S01]  /*9d90*/  IMAD R27, R2, 0x13, R27 ;  /* 0x00000013021b7824 */ /* 0x000fe200078e021b */
[----:B------:R-:W-:Y:S01]  /*9da0*/  LOP3.LUT P6, RZ, R0, 0x40, RZ, 0xc0, !PT ;  /* 0x0000004000ff7812 */ /* 0x000fe200078cc0ff */
[----:B------:R-:W-:Y:S01]  /*9db0*/  IMAD.IADD R36, R25, 0x1, R36 ;  /* 0x0000000119247824 */ /* 0x000fe200078e0224 */
[----:B------:R-:W-:Y:S01]  /*9dc0*/  LEA R45, R24, UR4, 0x2 ;  /* 0x00000004182d7c11 */ /* 0x000fe2000f8e10ff */
[----:B------:R-:W-:Y:S01]  /*9dd0*/  VIADD R25, R27, 0x6 ;  /* 0x000000061b197836 */ /* 0x000fe20000000000 */
[----:B------:R-:W-:Y:S01]  /*9de0*/  SEL R27, RZ, 0x1, !P1 ;  /* 0x00000001ff1b7807 */ /* 0x000fe20004800000 */
[----:B------:R-:W-:-:S02]  /*9df0*/  VIADD R24, R2, 0x4c0 ;  /* 0x000004c002187836 */ /* 0x000fc40000000000 */
[----:B------:R1:W-:Y:S01]  /*9e00*/  STS [R45], R28 ;  /* 0x0000001c2d007388 */ /* 0x0003e20000000800 */
[----:B------:R-:W-:Y:S01]  /*9e10*/  IADD3 R34, PT, PT, R34, R27, RZ ;  /* 0x0000001b22227210 */ /* 0x000fe20007ffe0ff */
[----:B0-----:R-:W-:Y:S01]  /*9e20*/  VIADD R30, R2, 0x10a0 ;  /* 0x000010a0021e7836 */ /* 0x001fe20000000000 */
[----:B------:R-:W-:Y:S01]  /*9e30*/  SEL R25, R36, R25, P1 ;  /* 0x0000001924197207 */ /* 0x000fe20000800000 */
[----:B------:R-:W-:Y:S01]  /*9e40*/  IMAD.IADD R36, R27, 0x1, R36 ;  /* 0x000000011b247824 */ /* 0x000fe200078e0224 */
[----:B------:R-:W-:Y:S01]  /*9e50*/  LOP3.LUT P1, RZ, R0, 0x20, RZ, 0xc0, !PT ;  /* 0x0000002000ff7812 */ /* 0x000fe2000782c0ff */
[----:B------:R-:W-:Y:S01]  /*9e60*/  IMAD.IADD R29, R13, 0x1, -R34 ;  /* 0x000000010d1d7824 */ /* 0x000fe200078e0a22 */
[----:B------:R-:W-:-:S03]  /*9e70*/  LEA R25, R25, UR4, 0x2 ;  /* 0x0000000419197c11 */ /* 0x000fc6000f8e10ff */
[C---:B------:R-:W-:Y:S02]  /*9e80*/  IMAD R29, R2.reuse, 0x13, R29 ;  /* 0x00000013021d7824 */ /* 0x040fe400078e021d */
[----:B------:R0:W-:Y:S01]  /*9e90*/  STS [R25], R26 ;  /* 0x0000001a19007388 */ /* 0x0001e20000000800 */
[----:B-1----:R-:W-:Y:S02]  /*9ea0*/  VIADD R28, R2, 0xe40 ;  /* 0x00000e40021c7836 */ /* 0x002fe40000000000 */
[----:B------:R-:W-:Y:S01]  /*9eb0*/  VIADD R27, R29, 0x7 ;  /* 0x000000071d1b7836 */ /* 0x000fe20000000000 */
[----:B------:R-:W-:-:S04]  /*9ec0*/  SEL R29, RZ, 0x1, !P0 ;  /* 0x00000001ff1d7807 */ /* 0x000fc80004000000 */
[----:B------:R-:W-:Y:S01]  /*9ed0*/  SEL R27, R36, R27, P0 ;  /* 0x0000001b241b7207 */ /* 0x000fe20000000000 */
[----:B------:R-:W-:Y:S01]  /*9ee0*/  IMAD.IADD R34, R34, 0x1, R29 ;  /* 0x0000000122227824 */ /* 0x000fe200078e021d */
[----:B------:R-:W-:Y:S01]  /*9ef0*/  LOP3.LUT P0, RZ, R0, 0x10, RZ, 0xc0, !PT ;  /* 0x0000001000ff7812 */ /* 0x000fe2000780c0ff */
[----:B------:R-:W-:Y:S01]  /*9f00*/  IMAD.IADD R36, R29, 0x1, R36 ;  /* 0x000000011d247824 */ /* 0x000fe200078e0224 */
[----:B------:R-:W-:Y:S01]  /*9f10*/  LEA R12, R27, UR4, 0x2 ;  /* 0x000000041b0c7c11 */ /* 0x000fe2000f8e10ff */
[----:B------:R-:W-:Y:S02]  /*9f20*/  IMAD.IADD R33, R13, 0x1, -R34 ;  /* 0x000000010d217824 */ /* 0x000fe400078e0a22 */
[C---:B0-----:R-:W-:Y:S02]  /*9f30*/  VIADD R26, R2.reuse, 0xbe0 ;  /* 0x00000be0021a7836 */ /* 0x041fe40000000000 */
[----:B------:R-:W-:Y:S01]  /*9f40*/  IMAD R33, R2, 0x13, R33 ;  /* 0x0000001302217824 */ /* 0x000fe200078e0221 */
[----:B------:R0:W-:Y:S03]  /*9f50*/  STS [R12], R19 ;  /* 0x000000130c007388 */ /* 0x0001e60000000800 */
[----:B------:R-:W-:Y:S01]  /*9f60*/  VIADD R29, R33, 0x8 ;  /* 0x00000008211d7836 */ /* 0x000fe20000000000 */
[----:B------:R-:W-:-:S04]  /*9f70*/  SEL R33, RZ, 0x1, !P6 ;  /* 0x00000001ff217807 */ /* 0x000fc80007000000 */
[----:B------:R-:W-:Y:S01]  /*9f80*/  SEL R29, R36, R29, P6 ;  /* 0x0000001d241d7207 */ /* 0x000fe20003000000 */
[----:B------:R-:W-:Y:S01]  /*9f90*/  IMAD.IADD R34, R34, 0x1, R33 ;  /* 0x0000000122227824 */ /* 0x000fe200078e0221 */
[----:B------:R-:W-:Y:S01]  /*9fa0*/  LOP3.LUT P6, RZ, R0, 0x8, RZ, 0xc0, !PT ;  /* 0x0000000800ff7812 */ /* 0x000fe200078cc0ff */
[----:B------:R-:W-:Y:S01]  /*9fb0*/  IMAD.IADD R36, R33, 0x1, R36 ;  /* 0x0000000121247824 */ /* 0x000fe200078e0224 */
[----:B------:R-:W-:Y:S01]  /*9fc0*/  LEA R29, R29, UR4, 0x2 ;  /* 0x000000041d1d7c11 */ /* 0x000fe2000f8e10ff */
[----:B------:R-:W-:Y:S01]  /*9fd0*/  IMAD.IADD R35, R13, 0x1, -R34 ;  /* 0x000000010d237824 */ /* 0x000fe200078e0a22 */
[----:B0-----:R-:W-:-:S03]  /*9fe0*/  SEL R19, RZ, 0x1, !P3 ;  /* 0x00000001ff137807 */ /* 0x001fc60005800000 */
[----:B------:R-:W-:Y:S01]  /*9ff0*/  IMAD R35, R2, 0x13, R35 ;  /* 0x0000001302237824 */ /* 0x000fe200078e0223 */
[----:B------:R-:W-:Y:S03]  /*a000*/  STS [R29], R16 ;  /* 0x000000101d007388 */ /* 0x000fe60000000800 */
        /* <DEDUP_REMOVED lines=8> */
[----:B------:R-:W-:Y:S02]  /*a090*/  SEL R21, RZ, 0x1, !P1 ;  /* 0x00000001ff157807 */ /* 0x000fe40004800000 */
[----:B------:R-:W-:Y:S01]  /*a0a0*/  LEA R20, R33, UR4, 0x2 ;  /* 0x0000000421147c11 */ /* 0x000fe2000f8e10ff */
[----:B------:R-:W-:Y:S02]  /*a0b0*/  IMAD R41, R2, 0x13, R41 ;  /* 0x0000001302297824 */ /* 0x000fe400078e0229 */
[----:B------:R-:W-:-:S02]  /*a0c0*/  IMAD.IADD R40, R40, 0x1, R35 ;  /* 0x0000000128287824 */ /* 0x000fc400078e0223 */
[----:B------:R-:W-:Y:S01]  /*a0d0*/  VIADD R34, R41, 0xa ;  /* 0x0000000a29227836 */ /* 0x000fe20000000000 */
[----:B------:R0:W-:Y:S01]  /*a0e0*/  STS [R20], R11 ;  /* 0x0000000b14007388 */ /* 0x0001e20000000800 */
[----:B------:R-:W-:-:S03]  /*a0f0*/  IMAD.IADD R41, R13, 0x1, -R40 ;  /* 0x000000010d297824 */ /* 0x000fc600078e0a28 */
[----:B------:R-:W-:Y:S01]  /*a100*/  SEL R34, R36, R34, P0 ;  /* 0x0000002224227207 */ /* 0x000fe20000000000 */
[----:B------:R-:W-:Y:S01]  /*a110*/  IMAD R41, R2, 0x13, R41 ;  /* 0x0000001302297824 */ /* 0x000fe200078e0229 */
[----:B------:R-:W-:Y:S01]  /*a120*/  LOP3.LUT P0, RZ, R0, 0x1, RZ, 0xc0, !PT ;  /* 0x0000000100ff7812 */ /* 0x000fe2000780c0ff */
[----:B------:R-:W-:Y:S01]  /*a130*/  IMAD.IADD R36, R35, 0x1, R36 ;  /* 0x0000000123247824 */ /* 0x000fe200078e0224 */
[----:B------:R-:W-:Y:S01]  /*a140*/  LEA R27, R34, UR4, 0x2 ;  /* 0x00000004221b7c11 */ /* 0x000fe2000f8e10ff */
[----:B------:R-:W-:Y:S01]  /*a150*/  VIADD R35, R41, 0xb ;  /* 0x0000000b29237836 */ /* 0x000fe20000000000 */
[----:B------:R-:W-:Y:S01]  /*a160*/  SEL R41, RZ, 0x1, !P6 ;  /* 0x00000001ff297807 */ /* 0x000fe20007000000 */
[----:B0-----:R-:W0:Y:S01]  /*a170*/  LDC R20, c[0x0][0x374] ;  /* 0x0000dd00ff147b82 */ /* 0x001e220000000800 */
[----:B------:R-:W-:Y:S01]  /*a180*/  SEL R23, RZ, 0x1, !P0 ;  /* 0x00000001ff177807 */ /* 0x000fe20004000000 */
[----:B------:R1:W-:Y:S01]  /*a190*/  STS [R27], R10 ;  /* 0x0000000a1b007388 */ /* 0x0003e20000000800 */
[----:B------:R-:W-:-:S02]  /*a1a0*/  IADD3 R40, PT, PT, R40, R41, RZ ;  /* 0x0000002928287210 */ /* 0x000fc40007ffe0ff */
[----:B------:R-:W-:Y:S01]  /*a1b0*/  SEL R35, R36, R35, P6 ;  /* 0x0000002324237207 */ /* 0x000fe20003000000 */
[----:B------:R-:W-:Y:S01]  /*a1c0*/  IMAD.IADD R36, R41, 0x1, R36 ;  /* 0x0000000129247824 */ /* 0x000fe200078e0224 */
[----:B------:R-:W-:Y:S01]  /*a1d0*/  ISETP.GE.AND P6, PT, R22, R17, PT ;  /* 0x000000111600720c */ /* 0x000fe20003fc6270 */
[----:B------:R-:W-:Y:S01]  /*a1e0*/  IMAD.IADD R31, R13, 0x1, -R40 ;  /* 0x000000010d1f7824 */ /* 0x000fe200078e0a28 */
[----:B------:R-:W-:Y:S01]  /*a1f0*/  LEA R12, R35, UR4, 0x2 ;  /* 0x00000004230c7c11 */ /* 0x000fe2000f8e10ff */
[----:B------:R-:W-:Y:S02]  /*a200*/  IMAD.IADD R40, R40, 0x1, R21 ;  /* 0x0000000128287824 */ /* 0x000fe400078e0215 */
[----:B------:R-:W-:Y:S02]  /*a210*/  IMAD R31, R2, 0x13, R31 ;  /* 0x00000013021f7824 */ /* 0x000fe400078e021f */
[----:B------:R-:W-:Y:S01]  /*a220*/  IMAD.IADD R25, R13, 0x1, -R40 ;  /* 0x000000010d197824 */ /* 0x000fe200078e0a28 */
[----:B------:R2:W-:Y:S01]  /*a230*/  STS [R12], R9 ;  /* 0x000000090c007388 */ /* 0x0005e20000000800 */
[----:B------:R-:W-:-:S02]  /*a240*/  VIADD R31, R31, 0xc ;  /* 0x0000000c1f1f7836 */ /* 0x000fc40000000000 */
[----:B------:R-:W-:Y:S02]  /*a250*/  IMAD.IADD R40, R40, 0x1, R23 ;  /* 0x0000000128287824 */ /* 0x000fe400078e0217 */
[----:B------:R-:W-:Y:S01]  /*a260*/  IMAD R25, R2, 0x13, R25 ;  /* 0x0000001302197824 */ /* 0x000fe200078e0219 */
[----:B------:R-:W-:Y:S01]  /*a270*/  SEL R31, R36, R31, P1 ;  /* 0x0000001f241f7207 */ /* 0x000fe20000800000 */
[----:B------:R-:W-:Y:S02]  /*a280*/  IMAD.IADD R11, R13, 0x1, -R40 ;  /* 0x000000010d0b7824 */ /* 0x000fe400078e0a28 */
[----:B------:R-:W-:Y:S01]  /*a290*/  IMAD.IADD R36, R21, 0x1, R36 ;  /* 0x0000000115247824 */ /* 0x000fe200078e0224 */
[----:B------:R-:W-:Y:S01]  /*a2a0*/  LEA R31, R31, UR4, 0x2 ;  /* 0x000000041f1f7c11 */ /* 0x000fe2000f8e10ff */
[----:B------:R-:W-:Y:S02]  /*a2b0*/  VIADD R25, R25, 0xd ;  /* 0x0000000d19197836 */ /* 0x000fe40000000000 */
[----:B-1----:R-:W-:Y:S01]  /*a2c0*/  IMAD R10, R2, 0x13, R11 ;  /* 0x00000013020a7824 */ /* 0x002fe200078e020b */
[----:B------:R-:W-:Y:S01]  /*a2d0*/  SEL R11, RZ, 0x1, !P2 ;  /* 0x00000001ff0b7807 */ /* 0x000fe20005000000 */
[----:B------:R-:W-:Y:S01]  /*a2e0*/  IMAD.IADD R23, R23, 0x1, R36 ;  /* 0x0000000117177824 */ /* 0x000fe200078e0224 */
[----:B------:R-:W-:Y:S01]  /*a2f0*/  SEL R25, R36, R25, P0 ;  /* 0x0000001924197207 */ /* 0x000fe20000000000 */
[----:B------:R1:W-:Y:S01]  /*a300*/  STS [R31], R8 ;  /* 0x000000081f007388 */ /* 0x0003e20000000800 */
[----:B------:R-:W-:Y:S01]  /*a310*/  LOP3.LUT P0, RZ, R0, 0x4000, RZ, 0xc0, !PT ;  /* 0x0000400000ff7812 */ /* 0x000fe2000780c0ff */
[----:B------:R-:W-:Y:S01]  /*a320*/  VIADD R0, R10, 0xe ;  /* 0x0000000e0a007836 */ /* 0x000fe20000000000 */
[----:B------:R-:W-:Y:S01]  /*a330*/  LEA R10, R25, UR4, 0x2 ;  /* 0x00000004190a7c11 */ /* 0x000fe2000f8e10ff */
[----:B------:R-:W-:-:S03]  /*a340*/  IMAD.IADD R40, R40, 0x1, R11 ;  /* 0x0000000128287824 */ /* 0x000fc600078e020b */
[----:B--2---:R-:W-:Y:S01]  /*a350*/  SEL R12, R23, R0, P2 ;  /* 0x00000000170c7207 */ /* 0x004fe20001000000 */
[----:B------:R-:W-:Y:S01]  /*a360*/  IMAD.IADD R23, R11, 0x1, R23 ;  /* 0x000000010b177824 */ /* 0x000fe200078e0217 */
[----:B------:R-:W-:Y:S01]  /*a370*/  SEL R11, RZ, 0x1, !P4 ;  /* 0x00000001ff0b7807 */ /* 0x000fe20006000000 */
[C---:B------:R-:W-:Y:S01]  /*a380*/  IMAD.IADD R9, R13.reuse, 0x1, -R40 ;  /* 0x000000010d097824 */ /* 0x040fe200078e0a28 */
[----:B-1----:R-:W-:Y:S01]  /*a390*/  SEL R8, RZ, 0x1, !P5 ;  /* 0x00000001ff087807 */ /* 0x002fe20006800000 */
[----:B------:R-:W-:Y:S01]  /*a3a0*/  IMAD.IADD R40, R40, 0x1, R19 ;  /* 0x0000000128287824 */ /* 0x000fe200078e0213 */
[----:B------:R1:W-:Y:S01]  /*a3b0*/  STS [R10], R7 ;  /* 0x000000070a007388 */ /* 0x0003e20000000800 */
[----:B------:R-:W-:Y:S02]  /*a3c0*/  IMAD R16, R2, 0x13, R9 ;  /* 0x0000001302107824 */ /* 0x000fe400078e0209 */
[----:B------:R-:W-:Y:S01]  /*a3d0*/  IMAD.IADD R21, R13, 0x1, -R40 ;  /* 0x000000010d157824 */ /* 0x000fe200078e0a28 */
[----:B------:R-:W0:Y:S01]  /*a3e0*/  S2R R0, SR_CTAID.X ;  /* 0x0000000000007919 */ /* 0x000e220000002500 */
[----:B------:R-:W-:-:S02]  /*a3f0*/  IMAD.IADD R40, R40, 0x1, R11 ;  /* 0x0000000128287824 */ /* 0x000fc400078e020b */
[----:B------:R-:W-:Y:S01]  /*a400*/  IMAD R21, R2, 0x13, R21 ;  /* 0x0000001302157824 */ /* 0x000fe200078e0215 */
[----:B------:R-:W0:Y:S01]  /*a410*/  S2R R9, SR_CTAID.Y ;  /* 0x0000000000097919 */ /* 0x000e220000002600 */
[C---:B------:R-:W-:Y:S01]  /*a420*/  IMAD.IADD R25, R13.reuse, 0x1, -R40 ;  /* 0x000000010d197824 */ /* 0x040fe200078e0a28 */
[----:B------:R-:W-:Y:S01]  /*a430*/  IADD3 R27, PT, PT, R13, -R40, -R8 ;  /* 0x800000280d1b7210 */ /* 0x000fe20007ffe808 */
[----:B------:R-:W-:Y:S01]  /*a440*/  VIADD R16, R16, 0xf ;  /* 0x0000000f10107836 */ /* 0x000fe20000000000 */
[----:B-1----:R-:W-:Y:S01]  /*a450*/  IADD3 R10, PT, PT, R19, R23, RZ ;  /* 0x00000017130a7210 */ /* 0x002fe20007ffe0ff */
[----:B------:R-:W-:Y:S01]  /*a460*/  IMAD R25, R2, 0x13, R25 ;  /* 0x0000001302197824 */ /* 0x000fe200078e0219 */
[----:B------:R-:W-:Y:S01]  /*a470*/  LEA R7, R12, UR4, 0x2 ;  /* 0x000000040c077c11 */ /* 0x000fe2000f8e10ff */
[----:B------:R-:W-:Y:S01]  /*a480*/  VIADD R21, R21, 0x10 ;  /* 0x0000001015157836 */ /* 0x000fe20000000000 */
[----:B------:R-:W-:Y:S01]  /*a490*/  SEL R16, R23, R16, P3 ;  /* 0x0000001017107207 */ /* 0x000fe20001800000 */
[----:B------:R-:W-:Y:S01]  /*a4a0*/  IMAD R27, R2, 0x13, R27 ;  /* 0x00000013021b7824 */ /* 0x000fe200078e021b */
[----:B------:R-:W-:Y:S01]  /*a4b0*/  ISETP.GE.OR P3, PT, R22, R15, P6 ;  /* 0x0000000f1600720c */ /* 0x000fe20003766670 */
[----:B------:R-:W-:Y:S01]  /*a4c0*/  IMAD.IADD R11, R11, 0x1, R10 ;  /* 0x000000010b0b7824 */ /* 0x000fe200078e020a */
[----:B------:R-:W-:Y:S01]  /*a4d0*/  SEL R21, R10, R21, P4 ;  /* 0x000000150a157207 */ /* 0x000fe20002000000 */
[----:B------:R-:W-:Y:S01]  /*a4e0*/  VIADD R25, R25, 0x11 ;  /* 0x0000001119197836 */ /* 0x000fe20000000000 */
[----:B------:R-:W-:Y:S01]  /*a4f0*/  LEA R16, R16, UR4, 0x2 ;  /* 0x0000000410107c11 */ /* 0x000fe2000f8e10ff */
[----:B------:R-:W-:Y:S01]  /*a500*/  VIADD R27, R27, 0x12 ;  /* 0x000000121b1b7836 */ /* 0x000fe20000000000 */
[----:B------:R-:W-:Y:S01]  /*a510*/  LEA R21, R21, UR4, 0x2 ;  /* 0x0000000415157c11 */ /* 0x000fe2000f8e10ff */
[----:B------:R-:W-:Y:S01]  /*a520*/  @P0 IMAD.IADD R27, R8, 0x1, R11 ;  /* 0x00000001081b0824 */ /* 0x000fe200078e020b */
[----:B------:R-:W-:Y:S01]  /*a530*/  SEL R25, R11, R25, P5 ;  /* 0x000000190b197207 */ /* 0x000fe20002800000 */
[----:B------:R1:W-:Y:S01]  /*a540*/  STS [R7], R6 ;  /* 0x0000000607007388 */ /* 0x0003e20000000800 */
[----:B------:R-:W-:-:S02]  /*a550*/  ISETP.GE.AND P4, PT, R2, R17, PT ;  /* 0x000000110200720c */ /* 0x000fc40003f86270 */
[----:B------:R-:W-:Y:S01]  /*a560*/  LEA R8, R25, UR4, 0x2 ;  /* 0x0000000419087c11 */ /* 0x000fe2000f8e10ff */
[----:B------:R2:W-:Y:S01]  /*a570*/  STS [R16], R5 ;  /* 0x0000000510007388 */ /* 0x0005e20000000800 */
[----:B------:R-:W-:Y:S02]  /*a580*/  LEA R12, R27, UR4, 0x2 ;  /* 0x000000041b0c7c11 */ /* 0x000fe4000f8e10ff */
[-C--:B------:R-:W-:Y:S01]  /*a590*/  ISETP.GE.AND P0, PT, R24, R17.reuse, PT ;  /* 0x000000111800720c */ /* 0x080fe20003f06270 */
[----:B------:R-:W-:Y:S01]  /*a5a0*/  STS [R21], R4 ;  /* 0x0000000415007388 */ /* 0x000fe20000000800 */
[----:B-1----:R-:W-:Y:S01]  /*a5b0*/  LEA R6, R2, UR4, 0x2 ;  /* 0x0000000402067c11 */ /* 0x002fe2000f8e10ff */
[----:B------:R-:W1:Y:S02]  /*a5c0*/  LDCU UR4, c[0x0][0x3b0] ;  /* 0x00007600ff0477ac */ /* 0x000e640008000800 */
[----:B------:R3:W-:Y:S01]  /*a5d0*/  STS [R8], R3 ;  /* 0x0000000308007388 */ /* 0x0007e20000000800 */
[----:B0-----:R-:W-:Y:S01]  /*a5e0*/  IMAD R0, R0, R20, R9 ;  /* 0x0000001400007224 */ /* 0x001fe200078e0209 */
[----:B------:R-:W0:Y:S01]  /*a5f0*/  @!P4 LDC.64 R10, c[0x0][0x390] ;  /* 0x0000e400ff0acb82 */ /* 0x000e220000000a00 */
[----:B--2---:R-:W-:Y:S01]  /*a600*/  VIADD R16, R2, 0x720 ;  /* 0x0000072002107836 */ /* 0x004fe20000000000 */
[----:B------:R2:W-:Y:S06]  /*a610*/  STS [R12], R39 ;  /* 0x000000270c007388 */ /* 0x0005ec0000000800 */
[----:B------:R-:W-:Y:S01]  /*a620*/  BAR.SYNC.DEFER_BLOCKING 0x0 ;  /* 0x0000000000007b1d */ /* 0x000fe20000010000 */
[----:B------:R-:W-:Y:S01]  /*a630*/  ISETP.GE.AND P1, PT, R16, R17, PT ;  /* 0x000000111000720c */ /* 0x000fe20003f26270 */
[----:B---3--:R-:W-:Y:S01]  /*a640*/  IMAD R3, R0, 0x2d20, -R13 ;  /* 0x00002d2000037824 */ /* 0x008fe200078e0a0d */
[----:B------:R-:W-:-:S02]  /*a650*/  IADD3 R13, PT, PT, R2, R13, -R15 ;  /* 0x0000000d020d7210 */ /* 0x000fc40007ffe80f */
[C---:B------:R-:W-:Y:S01]  /*a660*/  @!P4 ISETP.GE.AND P5, PT, R2.reuse, R15, PT ;  /* 0x0000000f0200c20c */ /* 0x040fe20003fa6270 */
[----:B------:R-:W-:Y:S02]  /*a670*/  IMAD.IADD R3, R3, 0x1, R2 ;  /* 0x0000000103037824 */ /* 0x000fe400078e0202 */
[----:B------:R-:W3:Y:S01]  /*a680*/  @!P6 LDC.64 R4, c[0x0][0x390] ;  /* 0x0000e400ff04eb82 */ /* 0x000ee20000000a00 */
[----:B--2---:R-:W-:Y:S02]  /*a690*/  VIADD R12, R2, 0x980 ;  /* 0x00000980020c7836 */ /* 0x004fe40000000000 */
[C---:B------:R-:W-:Y:S01]  /*a6a0*/  @!P6 VIADD R23, R13.reuse, 0x260 ;  /* 0x000002600d17e836 */ /* 0x040fe20000000000 */
[----:B------:R-:W-:Y:S01]  /*a6b0*/  LOP3.LUT R0, RZ, R3, RZ, 0x33, !PT ;  /* 0x00000003ff007212 */ /* 0x000fe200078e33ff */
[C---:B------:R-:W-:Y:S01]  /*a6c0*/  @!P0 VIADD R25, R13.reuse, 0x4c0 ;  /* 0x000004c00d198836 */ /* 0x040fe20000000000 */
[----:B------:R-:W-:Y:S01]  /*a6d0*/  ISETP.GE.AND P2, PT, R12, R17, PT ;  /* 0x000000110c00720c */ /* 0x000fe20003f46270 */
[----:B------:R-:W-:Y:S01]  /*a6e0*/  @!P1 VIADD R27, R13, 0x720 ;  /* 0x000007200d1b9836 */ /* 0x000fe20000000000 */
[----:B------:R-:W2:Y:S01]  /*a6f0*/  @!P0 LDC.64 R8, c[0x0][0x390] ;  /* 0x0000e400ff088b82 */ /* 0x000ea20000000a00 */
[----:B-1----:R-:W-:-:S04]  /*a700*/  VIADD R0, R0, UR4 ;  /* 0x0000000400007c36 */ /* 0x002fc80008000000 */
[C---:B------:R-:W-:Y:S01]  /*a710*/  @!P3 VIADD R23, R0.reuse, 0xfffffda0 ;  /* 0xfffffda00017b836 */ /* 0x040fe20000000000 */
[----:B------:R-:W-:Y:S02]  /*a720*/  @!P4 SEL R21, R0, R13, !P5 ;  /* 0x0000000d0015c207 */ /* 0x000fe40006800000 */
[----:B------:R-:W-:Y:S01]  /*a730*/  ISETP.GE.OR P5, PT, R24, R15, P0 ;  /* 0x0000000f1800720c */ /* 0x000fe200007a6670 */
[----:B------:R-:W1:Y:S01]  /*a740*/  @!P4 LDS R19, [R6] ;  /* 0x000000000613c984 */ /* 0x000e620000000800 */
[----:B------:R-:W-:Y:S01]  /*a750*/  ISETP.GE.AND P3, PT, R26, R17, PT ;  /* 0x000000111a00720c */ /* 0x000fe20003f66270 */
[----:B0-----:R-:W-:Y:S02]  /*a760*/  @!P4 IMAD.WIDE R20, R21, 0x4, R10 ;  /* 0x000000041514c825 */ /* 0x001fe400078e020a */
[----:B------:R-:W0:Y:S01]  /*a770*/  @!P6 LDS R29, [R6+0x980] ;  /* 0x00098000061de984 */ /* 0x000e220000000800 */
[----:B------:R-:W4:Y:S01]  /*a780*/  @!P1 LDC.64 R10, c[0x0][0x390] ;  /* 0x0000e400ff0a9b82 */ /* 0x000f220000000a00 */
[----:B---3--:R-:W-:-:S02]  /*a790*/  @!P6 IMAD.WIDE R22, R23, 0x4, R4 ;  /* 0x000000041716e825 */ /* 0x008fc400078e0204 */
[----:B------:R-:W3:Y:S04]  /*a7a0*/  @!P0 LDS R31, [R6+0x1300] ;  /* 0x00130000061f8984 */ /* 0x000ee80000000800 */
[----:B------:R-:W5:Y:S01]  /*a7b0*/  @!P1 LDS R7, [R6+0x1c80] ;  /* 0x001c800006079984 */ /* 0x000f620000000800 */
[----:B------:R-:W-:Y:S01]  /*a7c0*/  @!P5 VIADD R25, R0, 0xfffffb40 ;  /* 0xfffffb400019d836 */ /* 0x000fe20000000000 */
[----:B------:R-:W5:Y:S01]  /*a7d0*/  @!P2 LDC.64 R4, c[0x0][0x390] ;  /* 0x0000e400ff04ab82 */ /* 0x000f620000000a00 */
[----:B------:R-:W-:Y:S01]  /*a7e0*/  ISETP.GE.OR P5, PT, R12, R15, P2 ;  /* 0x0000000f0c00720c */ /* 0x000fe200017a6670 */
[----:B------:R-:W5:Y:S01]  /*a7f0*/  @!P2 LDS R3, [R6+0x2600] ;  /* 0x002600000603a984 */ /* 0x000f620000000800 */
[----:B--2---:R-:W-:-:S03]  /*a800*/  @!P0 IMAD.WIDE R24, R25, 0x4, R8 ;  /* 0x0000000419188825 */ /* 0x004fc600078e0208 */
[----:B------:R-:W2:Y:S02]  /*a810*/  @!P3 LDS R33, [R6+0x2f80] ;  /* 0x002f80000621b984 */ /* 0x000ea40000000800 */
[----:B------:R-:W2:Y:S02]  /*a820*/  @!P3 LDC.64 R8, c[0x0][0x390] ;  /* 0x0000e400ff08bb82 */ /* 0x000ea40000000a00 */
[----:B-1----:R1:W-:Y:S01]  /*a830*/  @!P4 STG.E desc[UR8][R20.64], R19 ;  /* 0x000000131400c986 */ /* 0x0023e2000c101908 */
[----:B------:R-:W-:-:S03]  /*a840*/  ISETP.GE.OR P4, PT, R16, R15, P1 ;  /* 0x0000000f1000720c */ /* 0x000fc60000f86670 */
[----:B0-----:R5:W-:Y:S01]  /*a850*/  @!P6 STG.E desc[UR8][R22.64], R29 ;  /* 0x0000001d1600e986 */ /* 0x001be2000c101908 */
[----:B------:R-:W-:-:S03]  /*a860*/  ISETP.GE.AND P6, PT, R28, R17, PT ;  /* 0x000000111c00720c */ /* 0x000fc60003fc6270 */
[----:B---3--:R0:W-:Y:S01]  /*a870*/  @!P0 STG.E desc[UR8][R24.64], R31 ;  /* 0x0000001f18008986 */ /* 0x0081e2000c101908 */
[----:B------:R-:W-:Y:S01]  /*a880*/  ISETP.GE.AND P0, PT, R30, R17, PT ;  /* 0x000000111e00720c */ /* 0x000fe20003f06270 */
[----:B-1----:R-:W-:-:S04]  /*a890*/  @!P2 VIADD R19, R13, 0x980 ;  /* 0x000009800d13a836 */ /* 0x002fc80000000000 */
[C---:B------:R-:W-:Y:S01]  /*a8a0*/  @!P4 IADD3 R27, PT, PT, R0.reuse, -0x720, RZ ;  /* 0xfffff8e0001bc810 */ /* 0x040fe20007ffe0ff */
[----:B------:R-:W-:Y:S01]  /*a8b0*/  @!P5 VIADD R19, R0, 0xfffff680 ;  /* 0xfffff6800013d836 */ /* 0x000fe20000000000 */
[-C--:B------:R-:W-:Y:S01]  /*a8c0*/  ISETP.GE.OR P4, PT, R26, R15.reuse, P3 ;  /* 0x0000000f1a00720c */ /* 0x080fe20001f86670 */
[----:B------:R-:W-:Y:S01]  /*a8d0*/  VIADD R20, R2, 0x1300 ;  /* 0x0000130002147836 */ /* 0x000fe20000000000 */
[----:B------:R-:W1:Y:S01]  /*a8e0*/  @!P6 LDS R12, [R6+0x3900] ;  /* 0x00390000060ce984 */ /* 0x000e620000000800 */
[----:B----4-:R-:W-:Y:S01]  /*a8f0*/  @!P1 IMAD.WIDE R26, R27, 0x4, R10 ;  /* 0x000000041b1a9825 */ /* 0x010fe200078e020a */
[----:B------:R-:W-:Y:S01]  /*a900*/  ISETP.GE.OR P5, PT, R28, R15, P6 ;  /* 0x0000000f1c00720c */ /* 0x000fe200037a6670 */
[----:B------:R-:W3:Y:S01]  /*a910*/  @!P6 LDC.64 R10, c[0x0][0x390] ;  /* 0x0000e400ff0aeb82 */ /* 0x000ee20000000a00 */
[----:B------:R-:W4:Y:S01]  /*a920*/  @!P0 LDS R16, [R6+0x4280] ;  /* 0x0042800006108984 */ /* 0x000f220000000800 */
[----:B-----5:R-:W-:-:S03]  /*a930*/  @!P2 IMAD.WIDE R22, R19, 0x4, R4 ;  /* 0x000000041316a825 */ /* 0x020fc600078e0204 */
[----:B------:R5:W-:Y:S01]  /*a940*/  @!P1 STG.E desc[UR8][R26.64], R7 ;  /* 0x000000071a009986 */ /* 0x000be2000c101908 */
[----:B------:R-:W-:Y:S01]  /*a950*/  VIADD R28, R2, 0x1560 ;  /* 0x00001560021c7836 */ /* 0x000fe20000000000 */
[-C--:B------:R-:W-:Y:S01]  /*a960*/  ISETP.GE.AND P1, PT, R20, R17.reuse, PT ;  /* 0x000000111400720c */ /* 0x080fe20003f26270 */
[----:B------:R-:W1:Y:S01]  /*a970*/  @!P0 LDC.64 R4, c[0x0][0x390] ;  /* 0x0000e400ff048b82 */ /* 0x000e620000000a00 */
[----:B------:R3:W-:Y:S01]  /*a980*/  @!P2 STG.E desc[UR8][R22.64], R3 ;  /* 0x000000031600a986 */ /* 0x0007e2000c101908 */
[C---:B0-----:R-:W-:Y:S01]  /*a990*/  @!P3 VIADD R25, R13.reuse, 0xbe0 ;  /* 0x00000be00d19b836 */ /* 0x041fe20000000000 */
[----:B------:R-:W-:Y:S01]  /*a9a0*/  ISETP.GE.AND P2, PT, R28, R17, PT ;  /* 0x000000111c00720c */ /* 0x000fe20003f46270 */
[----:B------:R-:W-:Y:S01]  /*a9b0*/  @!P4 VIADD R25, R0, 0xfffff420 ;  /* 0xfffff4200019c836 */ /* 0x000fe20000000000 */
[----:B------:R-:W-:Y:S01]  /*a9c0*/  ISETP.GE.OR P4, PT, R30, R15, P0 ;  /* 0x0000000f1e00720c */ /* 0x000fe20000786670 */
[----:B------:R-:W-:Y:S02]  /*a9d0*/  @!P6 VIADD R19, R13, 0xe40 ;  /* 0x00000e400d13e836 */ /* 0x000fe40000000000 */
[----:B------:R-:W-:Y:S01]  /*a9e0*/  @!P5 VIADD R19, R0, 0xfffff1c0 ;  /* 0xfffff1c00013d836 */ /* 0x000fe20000000000 */
[----:B------:R-:W-:Y:S01]  /*a9f0*/  ISETP.GE.AND P5, PT, R32, R17, PT ;  /* 0x000000112000720c */ /* 0x000fe20003fa6270 */
[----:B--2---:R-:W-:-:S02]  /*aa00*/  @!P3 IMAD.WIDE R24, R25, 0x4, R8 ;  /* 0x000000041918b825 */ /* 0x004fc400078e0208 */
[----:B------:R-:W0:Y:S01]  /*aa10*/  @!P1 LDS R7, [R6+0x4c00] ;  /* 0x004c000006079984 */ /* 0x000e220000000800 */
[----:B------:R-:W2:Y:S01]  /*aa20*/  @!P1 LDC.64 R8, c[0x0][0x390] ;  /* 0x0000e400ff089b82 */ /* 0x000ea20000000a00 */
[----:B-----5:R-:W-:Y:S02]  /*aa30*/  VIADD R26, R2, 0x17c0 ;  /* 0x000017c0021a7836 */ /* 0x020fe40000000000 */
[----:B---3--:R-:W-:Y:S01]  /*aa40*/  @!P6 IMAD.WIDE R10, R19, 0x4, R10 ;  /* 0x00000004130ae825 */ /* 0x008fe200078e020a */
[----:B------:R3:W-:Y:S02]  /*aa50*/  @!P3 STG.E desc[UR8][R24.64], R33 ;  /* 0x000000211800b986 */ /* 0x0007e4000c101908 */
[----:B------:R-:W-:Y:S01]  /*aa60*/  ISETP.GE.AND P3, PT, R26, R17, PT ;  /* 0x000000111a00720c */ /* 0x000fe20003f66270 */
[----:B------:R-:W-:Y:S01]  /*aa70*/  VIADD R30, R2, 0x1a20 ;  /* 0x00001a20021e7836 */ /* 0x000fe20000000000 */
[----:B------:R-:W5:Y:S01]  /*aa80*/  @!P2 LDS R19, [R6+0x5580] ;  /* 0x005580000613a984 */ /* 0x000f620000000800 */
[----:B------:R-:W-:-:S02]  /*aa90*/  @!P0 VIADD R23, R13, 0x10a0 ;  /* 0x000010a00d178836 */ /* 0x000fc40000000000 */
[----:B------:R-:W-:Y:S01]  /*aaa0*/  @!P4 VIADD R23, R0, 0xffffef60 ;  /* 0xffffef600017c836 */ /* 0x000fe20000000000 */
[----:B------:R-:W-:Y:S01]  /*aab0*/  ISETP.GE.AND P4, PT, R30, R17, PT ;  /* 0x000000111e00720c */ /* 0x000fe20003f86270 */
[----:B------:R-:W-:Y:S01]  /*aac0*/  @!P5 LDS R31, [R6+0x7200] ;  /* 0x00720000061fd984 */ /* 0x000fe20000000800 */
[----:B------:R-:W-:Y:S02]  /*aad0*/  @!P1 VIADD R3, R13, 0x1300 ;  /* 0x000013000d039836 */ /* 0x000fe40000000000 */
[----:B-1----:R-:W-:Y:S01]  /*aae0*/  @!P0 IMAD.WIDE R22, R23, 0x4, R4 ;  /* 0x0000000417168825 */ /* 0x002fe200078e0204 */
[----:B------:R1:W-:Y:S01]  /*aaf0*/  @!P6 STG.E desc[UR8][R10.64], R12 ;  /* 0x0000000c0a00e986 */ /* 0x0003e2000c101908 */
[----:B------:R-:W5:Y:S01]  /*ab00*/  @!P2 LDC.64 R4, c[0x0][0x390] ;  /* 0x0000e400ff04ab82 */ /* 0x000f620000000a00 */
[----:B------:R-:W-:Y:S01]  /*ab10*/  ISETP.GE.OR P6, PT, R20, R15, P1 ;  /* 0x0000000f1400720c */ /* 0x000fe20000fc6670 */
[C---:B---3--:R-:W-:Y:S01]  /*ab20*/  @!P2 VIADD R25, R13.reuse, 0x1560 ;  /* 0x000015600d19a836 */ /* 0x048fe20000000000 */
[----:B------:R-:W3:Y:S01]  /*ab30*/  @!P3 LDS R27, [R6+0x5f00] ;  /* 0x005f0000061bb984 */ /* 0x000ee20000000800 */
[----:B------:R-:W-:-:S03]  /*ab40*/  @!P5 VIADD R33, R13, 0x1c80 ;  /* 0x00001c800d21d836 */ /* 0x000fc60000000000 */
[----:B----4-:R2:W-:Y:S01]  /*ab50*/  @!P0 STG.E desc[UR8][R22.64], R16 ;  /* 0x0000001016008986 */ /* 0x0105e2000c101908 */
[-C--:B------:R-:W-:Y:S01]  /*ab60*/  ISETP.GE.OR P0, PT, R28, R15.reuse, P2 ;  /* 0x0000000f1c00720c */ /* 0x080fe20001706670 */
[----:B------:R-:W4:Y:S02]  /*ab70*/  @!P3 LDC.64 R20, c[0x0][0x390] ;  /* 0x0000e400ff14bb82 */ /* 0x000f240000000a00 */
[----:B------:R-:W3:Y:S01]  /*ab80*/  @!P4 LDS R29, [R6+0x6880] ;  /* 0x00688000061dc984 */ /* 0x000ee20000000800 */
[----:B-1----:R-:W-:Y:S02]  /*ab90*/  VIADD R12, R2, 0x1ee0 ;  /* 0x00001ee0020c7836 */ /* 0x002fe40000000000 */
[----:B------:R-:W-:Y:S01]  /*aba0*/  @!P6 VIADD R3, R0, 0xffffed00 ;  /* 0xffffed000003e836 */ /* 0x000fe20000000000 */
[----:B------:R-:W-:Y:S02]  /*abb0*/  ISETP.GE.OR P6, PT, R26, R15, P3 ;  /* 0x0000000f1a00720c */ /* 0x000fe40001fc6670 */
[----:B------:R-:W1:Y:S01]  /*abc0*/  @!P4 LDC.64 R10, c[0x0][0x390] ;  /* 0x0000e400ff0acb82 */ /* 0x000e620000000a00 */
[----:B--2---:R-:W-:-:S04]  /*abd0*/  @!P1 IMAD.WIDE R22, R3, 0x4, R8 ;  /* 0x0000000403169825 */ /* 0x004fc800078e0208 */
[----:B------:R-:W-:Y:S01]  /*abe0*/  @!P0 VIADD R25, R0, 0xffffeaa0 ;  /* 0xffffeaa000198836 */ /* 0x000fe20000000000 */
[-C--:B------:R-:W-:Y:S01]  /*abf0*/  ISETP.GE.OR P0, PT, R30, R15.reuse, P4 ;  /* 0x0000000f1e00720c */ /* 0x080fe20002706670 */
[----:B0-----:R-:W-:Y:S01]  /*ac00*/  @!P1 STG.E desc[UR8][R22.64], R7 ;  /* 0x0000000716009986 */ /* 0x001fe2000c101908 */
[----:B------:R-:W0:Y:S01]  /*ac10*/  @!P5 LDC.64 R8, c[0x0][0x390] ;  /* 0x0000e400ff08db82 */ /* 0x000e220000000a00 */
[----:B-----5:R-:W-:Y:S01]  /*ac20*/  @!P2 IMAD.WIDE R4, R25, 0x4, R4 ;  /* 0x000000041904a825 */ /* 0x020fe200078e0204 */
[----:B------:R-:W-:Y:S02]  /*ac30*/  ISETP.GE.OR P1, PT, R32, R15, P5 ;  /* 0x0000000f2000720c */ /* 0x000fe40002f26670 */
[C---:B------:R-:W-:Y:S01]  /*ac40*/  @!P4 IADD3 R25, PT, PT, R13.reuse, 0x1a20, RZ ;  /* 0x00001a200d19c810 */ /* 0x040fe20007ffe0ff */
[----:B------:R-:W-:Y:S01]  /*ac50*/  @!P3 VIADD R3, R13, 0x17c0 ;  /* 0x000017c00d03b836 */ /* 0x000fe20000000000 */
[----:B------:R2:W-:Y:S01]  /*ac60*/  @!P2 STG.E desc[UR8][R4.64], R19 ;  /* 0x000000130400a986 */ /* 0x0005e2000c101908 */
[----:B------:R-:W-:Y:S01]  /*ac70*/  ISETP.GE.AND P2, PT, R12, R17, PT ;  /* 0x000000110c00720c */ /* 0x000fe20003f46270 */
[----:B------:R-:W-:-:S02]  /*ac80*/  @!P6 VIADD R3, R0, 0xffffe840 ;  /* 0xffffe8400003e836 */ /* 0x000fc40000000000 */
[----:B------:R-:W-:Y:S01]  /*ac90*/  VIADD R16, R2, 0x23a0 ;  /* 0x000023a002107836 */ /* 0x000fe20000000000 */
[----:B------:R-:W-:Y:S01]  /*aca0*/  ISETP.GE.OR P6, PT, R12, R15, P2 ;  /* 0x0000000f0c00720c */ /* 0x000fe200017c6670 */
[----:B------:R-:W-:Y:S02]  /*acb0*/  VIADD R12, R2, 0x2140 ;  /* 0x00002140020c7836 */ /* 0x000fe40000000000 */
[----:B------:R-:W-:Y:S01]  /*acc0*/  @!P0 VIADD R25, R0, 0xffffe5e0 ;  /* 0xffffe5e000198836 */ /* 0x000fe20000000000 */
[----:B------:R-:W-:Y:S01]  /*acd0*/  ISETP.GE.AND P0, PT, R16, R17, PT ;  /* 0x000000111000720c */ /* 0x000fe20003f06270 */
[----:B----4-:R-:W-:-:S04]  /*ace0*/  @!P3 IMAD.WIDE R20, R3, 0x4, R20 ;  /* 0x000000040314b825 */ /* 0x010fc800078e0214 */
[----:B------:R-:W-:Y:S01]  /*acf0*/  @!P1 VIADD R33, R0, 0xffffe380 ;  /* 0xffffe38000219836 */ /* 0x000fe20000000000 */
[C---:B------:R-:W-:Y:S01]  /*ad00*/  ISETP.GE.AND P1, PT, R12.reuse, R17, PT ;  /* 0x000000110c00720c */ /* 0x040fe20003f26270 */
[----:B-1----:R-:W-:Y:S01]  /*ad10*/  @!P4 IMAD.WIDE R10, R25, 0x4, R10 ;  /* 0x00000004190ac825 */ /* 0x002fe200078e020a */
[----:B---3--:R1:W-:Y:S02]  /*ad20*/  @!P3 STG.E desc[UR8][R20.64], R27 ;  /* 0x0000001b1400b986 */ /* 0x0083e4000c101908 */
[-C--:B------:R-:W-:Y:S01]  /*ad30*/  ISETP.GE.OR P3, PT, R12, R15.reuse, P1 ;  /* 0x0000000f0c00720c */ /* 0x080fe20000f66670 */
[----:B0-----:R-:W-:Y:S01]  /*ad40*/  @!P5 IMAD.WIDE R8, R33, 0x4, R8 ;  /* 0x000000042108d825 */ /* 0x001fe200078e0208 */
[----:B------:R-:W-:Y:S01]  /*ad50*/  @!P4 STG.E desc[UR8][R10.64], R29 ;  /* 0x0000001d0a00c986 */ /* 0x000fe2000c101908 */
[----:B------:R-:W-:Y:S02]  /*ad60*/  ISETP.GE.OR P4, PT, R16, R15, P0 ;  /* 0x0000000f1000720c */ /* 0x000fe40000786670 */
[C---:B--2---:R-:W-:Y:S01]  /*ad70*/  VIADD R4, R2.reuse, 0x2600 ;  /* 0x0000260002047836 */ /* 0x044fe20000000000 */
[----:B------:R0:W-:Y:S01]  /*ad80*/  @!P5 STG.E desc[UR8][R8.64], R31 ;  /* 0x0000001f0800d986 */ /* 0x0001e2000c101908 */
[----:B------:R-:W-:-:S02]  /*ad90*/  VIADD R12, R2, 0x2860 ;  /* 0x00002860020c7836 */ /* 0x000fc40000000000 */
[----:B------:R-:W-:Y:S01]  /*ada0*/  VIADD R22, R2, 0x2ac0 ;  /* 0x00002ac002167836 */ /* 0x000fe20000000000 */
[-C--:B------:R-:W-:Y:S01]  /*adb0*/  ISETP.GE.AND P5, PT, R4, R17.reuse, PT ;  /* 0x000000110400720c */ /* 0x080fe20003fa6270 */
[C---:B------:R-:W-:Y:S01]  /*adc0*/  @!P2 VIADD R19, R13.reuse, 0x1ee0 ;  /* 0x00001ee00d13a836 */ /* 0x040fe20000000000 */
[----:B------:R-:W2:Y:S01]  /*add0*/  @!P2 LDS R7, [R6+0x7b80] ;  /* 0x007b80000607a984 */ /* 0x000ea20000000800 */
[C---:B------:R-:W-:Y:S01]  /*ade0*/  @!P1 VIADD R25, R13.reuse, 0x2140 ;  /* 0x000021400d199836 */ /* 0x040fe20000000000 */
[----:B-1----:R-:W1:Y:S01]  /*adf0*/  @!P2 LDC.64 R20, c[0x0][0x390] ;  /* 0x0000e400ff14ab82 */ /* 0x002e620000000a00 */
[----:B------:R-:W-:Y:S01]  /*ae00*/  @!P6 VIADD R19, R0, 0xffffe120 ;  /* 0xffffe1200013e836 */ /* 0x000fe20000000000 */
[-C--:B------:R-:W-:Y:S01]  /*ae10*/  ISETP.GE.AND P6, PT, R12, R17.reuse, PT ;  /* 0x000000110c00720c */ /* 0x080fe20003fc6270 */
[----:B------:R-:W-:Y:S01]  /*ae20*/  @!P3 VIADD R25, R0, 0xffffdec0 ;  /* 0xffffdec00019b836 */ /* 0x000fe20000000000 */
[----:B------:R-:W-:Y:S01]  /*ae30*/  ISETP.GE.AND P3, PT, R22, R17, PT ;  /* 0x000000111600720c */ /* 0x000fe20003f66270 */
[C---:B------:R-:W-:Y:S01]  /*ae40*/  @!P0 VIADD R33, R13.reuse, 0x23a0 ;  /* 0x000023a00d218836 */ /* 0x040fe20000000000 */
[----:B------:R-:W3:Y:S01]  /*ae50*/  @!P1 LDS R23, [R6+0x8500] ;  /* 0x0085000006179984 */ /* 0x000ee20000000800 */
[----:B------:R-:W-:Y:S01]  /*ae60*/  @!P4 VIADD R33, R0, 0xffffdc60 ;  /* 0xffffdc600021c836 */ /* 0x000fe20000000000 */
[----:B------:R-:W-:Y:S01]  /*ae70*/  ISETP.GE.OR P4, PT, R4, R15, P5 ;  /* 0x0000000f0400720c */ /* 0x000fe20002f86670 */
[C---:B0-----:R-:W-:Y:S01]  /*ae80*/  @!P5 VIADD R31, R13.reuse, 0x2600 ;  /* 0x000026000d1fd836 */ /* 0x041fe20000000000 */
[----:B------:R-:W0:Y:S01]  /*ae90*/  @!P0 LDS R27, [R6+0x8e80] ;  /* 0x008e8000061b8984 */ /* 0x000e220000000800 */
[----:B------:R-:W4:Y:S03]  /*aea0*/  @!P1 LDC.64 R16, c[0x0][0x390] ;  /* 0x0000e400ff109b82 */ /* 0x000f260000000a00 */
[----:B------:R-:W5:Y:S01]  /*aeb0*/  @!P5 LDS R29, [R6+0x9800] ;  /* 0x00980000061dd984 */ /* 0x000f620000000800 */
[----:B------:R-:W-:-:S03]  /*aec0*/  @!P6 VIADD R37, R13, 0x2860 ;  /* 0x000028600d25e836 */ /* 0x000fc60000000000 */
[----:B------:R-:W5:Y:S01]  /*aed0*/  @!P6 LDS R35, [R6+0xa180] ;  /* 0x00a180000623e984 */ /* 0x000f620000000800 */
[----:B------:R-:W3:Y:S02]  /*aee0*/  @!P0 LDC.64 R10, c[0x0][0x390] ;  /* 0x0000e400ff0a8b82 */ /* 0x000ee40000000a00 */
[----:B------:R-:W-:Y:S01]  /*aef0*/  @!P4 VIADD R31, R0, 0xffffda00 ;  /* 0xffffda00001fc836 */ /* 0x000fe20000000000 */
[----:B------:R-:W5:Y:S01]  /*af00*/  @!P3 LDS R39, [R6+0xab00] ;  /* 0x00ab00000627b984 */ /* 0x000f620000000800 */
[----:B------:R-:W-:Y:S01]  /*af10*/  ISETP.GE.OR P4, PT, R12, R15, P6 ;  /* 0x0000000f0c00720c */ /* 0x000fe20003786670 */
[----:B-1----:R-:W-:-:S03]  /*af20*/  @!P2 IMAD.WIDE R20, R19, 0x4, R20 ;  /* 0x000000041314a825 */ /* 0x002fc600078e0214 */
[----:B------:R-:W1:Y:S08]  /*af30*/  @!P5 LDC.64 R8, c[0x0][0x390] ;  /* 0x0000e400ff08db82 */ /* 0x000e700000000a00 */
[----:B------:R-:W5:Y:S01]  /*af40*/  @!P6 LDC.64 R4, c[0x0][0x390] ;  /* 0x0000e400ff04eb82 */ /* 0x000f620000000a00 */
[----:B------:R-:W-:Y:S01]  /*af50*/  @!P4 VIADD R37, R0, 0xffffd7a0 ;  /* 0xffffd7a00025c836 */ /* 0x000fe20000000000 */
[----:B------:R-:W-:Y:S01]  /*af60*/  ISETP.GE.AND P4, PT, R22, R15, PT ;  /* 0x0000000f1600720c */ /* 0x000fe20003f86270 */
[----:B----4-:R-:W-:Y:S01]  /*af70*/  @!P1 IMAD.WIDE R16, R25, 0x4, R16 ;  /* 0x0000000419109825 */ /* 0x010fe200078e0210 */
[----:B------:R-:W-:Y:S01]  /*af80*/  IADD3 R15, PT, PT, R0, -0x2ac0, RZ ;  /* 0xffffd540000f7810 */ /* 0x000fe20007ffe0ff */
[----:B--2---:R2:W-:Y:S03]  /*af90*/  @!P2 STG.E desc[UR8][R20.64], R7 ;  /* 0x000000071400a986 */ /* 0x0045e6000c101908 */
[----:B------:R-:W4:Y:S01]  /*afa0*/  @!P3 LDC.64 R2, c[0x0][0x390] ;  /* 0x0000e400ff02bb82 */ /* 0x000f220000000a00 */
[----:B---3--:R-:W-:Y:S01]  /*afb0*/  @!P0 IMAD.WIDE R10, R33, 0x4, R10 ;  /* 0x00000004210a8825 */ /* 0x008fe200078e020a */
[----:B------:R2:W-:Y:S05]  /*afc0*/  @!P1 STG.E desc[UR8][R16.64], R23 ;  /* 0x0000001710009986 */ /* 0x0005ea000c101908 */
[----:B------:R-:W-:Y:S01]  /*afd0*/  @P4 VIADD R15, R13, 0x2ac0 ;  /* 0x00002ac00d0f4836 */ /* 0x000fe20000000000 */
[----:B0-----:R2:W-:Y:S01]  /*afe0*/  @!P0 STG.E desc[UR8][R10.64], R27 ;  /* 0x0000001b0a008986 */ /* 0x0015e2000c101908 */
[----:B-1----:R-:W-:-:S05]  /*aff0*/  @!P5 IMAD.WIDE R8, R31, 0x4, R8 ;  /* 0x000000041f08d825 */ /* 0x002fca00078e0208 */
[----:B-----5:R2:W-:Y:S01]  /*b000*/  @!P5 STG.E desc[UR8][R8.64], R29 ;  /* 0x0000001d0800d986 */ /* 0x0205e2000c101908 */
[----:B------:R-:W-:-:S05]  /*b010*/  @!P6 IMAD.WIDE R4, R37, 0x4, R4 ;  /* 0x000000042504e825 */ /* 0x000fca00078e0204 */
[----:B------:R2:W-:Y:S01]  /*b020*/  @!P6 STG.E desc[UR8][R4.64], R35 ;  /* 0x000000230400e986 */ /* 0x0005e2000c101908 */
[----:B----4-:R-:W-:-:S05]  /*b030*/  @!P3 IMAD.WIDE R2, R15, 0x4, R2 ;  /* 0x000000040f02b825 */ /* 0x010fca00078e0202 */
[----:B------:R2:W-:Y:S02]  /*b040*/  @!P3 STG.E desc[UR8][R2.64], R39 ;  /* 0x000000270200b986 */ /* 0x0005e4000c101908 */
.L_x_395:
[----:B------:R-:W-:Y:S05]  /*b050*/  BSYNC.RECONVERGENT B0 ;  /* 0x0000000000007941 */ /* 0x000fea0003800200 */
.L_x_391:
[----:B------:R-:W1:Y:S02]  /*b060*/  S2R R0, SR_TID.X ;  /* 0x0000000000007919 */ /* 0x000e640000002100 */
[----:B-1----:R-:W-:-:S13]  /*b070*/  ISETP.NE.AND P0, PT, R0, RZ, PT ;  /* 0x000000ff0000720c */ /* 0x002fda0003f05270 */
[----:B------:R-:W-:Y:S05]  /*b080*/  @P0 EXIT ;  /* 0x000000000000094d */ /* 0x000fea0003800000 */
[----:B0-2---:R-:W0:Y:S02]  /*b090*/  LDC.64 R2, c[0x0][0x398] ;  /* 0x0000e600ff027b82 */ /* 0x005e240000000a00 */
[----:B0-----:R-:W-:Y:S01]  /*b0a0*/  STG.E desc[UR8][R2.64], R14 ;  /* 0x0000000e02007986 */ /* 0x001fe2000c101908 */
[----:B------:R-:W-:Y:S05]  /*b0b0*/  EXIT ;  /* 0x000000000000794d */ /* 0x000fea0003800000 */
.L_x_379:
[----:B------:R-:W-:Y:S01]  /*b0c0*/  BSSY B0, `(.L_x_409) ;  /* 0x0000006000007945 */ /* 0x000fe20003800000 */
[----:B------:R-:W-:Y:S01]  /*b0d0*/  PLOP3.LUT P0, PT, P0, PT, PT, 0x8, 0x80 ;  /* 0x000000000080781c */ /* 0x000fe2000070e170 */
[----:B------:R-:W-:-:S12]  /*b0e0*/  IMAD.MOV.U32 R14, RZ, RZ, -0x1 ;  /* 0xffffffffff0e7424 */ /* 0x000fd800078e00ff */
[----:B------:R-:W-:Y:S05]  /*b0f0*/  WARPSYNC.COLLECTIVE R14, `(.L_x_410) ;  /* 0x000000000e087348 */ /* 0x000fea0003c00000 */
[----:B------:R-:W-:Y:S01]  /*b100*/  VOTE.ANY P0, P0 ;  /* 0x0000000000ff7806 */ /* 0x000fe20000000100 */
[----:B------:R-:W-:-:S12]  /*b110*/  ENDCOLLECTIVE ;  /* 0x000000000000791b */ /* 0x000fd80003800000 */
.L_x_410:
[----:B------:R-:W-:Y:S05]  /*b120*/  BSYNC B0 ;  /* 0x0000000000007941 */ /* 0x000fea0003800000 */
.L_x_409:
[----:B------:R-:W-:Y:S05]  /*b130*/  BRA `(.L_x_411) ;  /* 0xffffff7c00e87947 */ /* 0x000fea000383ffff */
.L_x_381:
[----:B------:R-:W-:Y:S01]  /*b140*/  BSSY B0, `(.L_x_412) ;  /* 0x0000006000007945 */ /* 0x000fe20003800000 */
[----:B------:R-:W-:Y:S01]  /*b150*/  PLOP3.LUT P0, PT, P0, PT, PT, 0x8, 0x80 ;  /* 0x000000000080781c */ /* 0x000fe2000070e170 */
[----:B------:R-:W-:-:S12]  /*b160*/  IMAD.MOV.U32 R14, RZ, RZ, -0x1 ;  /* 0xffffffffff0e7424 */ /* 0x000fd800078e00ff */
[----:B------:R-:W-:Y:S05]  /*b170*/  WARPSYNC.COLLECTIVE R14, `(.L_x_413) ;  /* 0x000000000e087348 */ /* 0x000fea0003c00000 */
[----:B------:R-:W-:Y:S01]  /*b180*/  VOTE.ANY P0, P0 ;  /* 0x0000000000ff7806 */ /* 0x000fe20000000100 */
[----:B------:R-:W-:-:S12]  /*b190*/  ENDCOLLECTIVE ;  /* 0x000000000000791b */ /* 0x000fd80003800000 */
.L_x_413:
[----:B------:R-:W-:Y:S05]  /*b1a0*/  BSYNC B0 ;  /* 0x0000000000007941 */ /* 0x000fea0003800000 */
.L_x_412:
[----:B------:R-:W-:Y:S05]  /*b1b0*/  BRA `(.L_x_414) ;  /* 0xffffff8000447947 */ /* 0x000fea000383ffff */
.L_x_383:
[----:B------:R-:W0:Y:S01]  /*b1c0*/  S2R R44, SR_GEMASK ;  /* 0x00000000002c7919 */ /* 0x000e220000003c00 */
[----:B------:R-:W-:Y:S01]  /*b1d0*/  BSSY B0, `(.L_x_415) ;  /* 0x0000006000007945 */ /* 0x000fe20003800000 */
[----:B------:R-:W-:Y:S01]  /*b1e0*/  PLOP3.LUT P0, PT, P0, PT, PT, 0x8, 0x80 ;  /* 0x000000000080781c */ /* 0x000fe2000070e170 */
[----:B------:R-:W-:-:S12]  /*b1f0*/  IMAD.MOV.U32 R14, RZ, RZ, -0x1 ;  /* 0xffffffffff0e7424 */ /* 0x000fd800078e00ff */
[----:B0-----:R-:W-:Y:S05]  /*b200*/  WARPSYNC.COLLECTIVE R14, `(.L_x_416) ;  /* 0x000000000e087348 */ /* 0x001fea0003c00000 */
[----:B------:R-:W-:Y:S01]  /*b210*/  VOTE.ANY R14, PT, P0 ;  /* 0x00000000000e7806 */ /* 0x000fe200000e0100 */
[----:B0-----:R-:W-:Y:S06]  /*b220*/  ENDCOLLECTIVE ;  /* 0x000000000000791b */ /* 0x001fec0003800000 */
.L_x_416:
[----:B------:R-:W-:Y:S05]  /*b230*/  BSYNC B0 ;  /* 0x0000000000007941 */ /* 0x000fea0003800000 */
.L_x_415:
[----:B------:R-:W-:Y:S01]  /*b240*/  LOP3.LUT R14, R14, 0x80000000, R44, 0xec, !PT ;  /* 0x800000000e0e7812 */ /* 0x000fe200078eec2c */
[----:B------:R-:W-:Y:S01]  /*b250*/  IMAD.MOV.U32 R29, RZ, RZ, R17 ;  /* 0x000000ffff1d7224 */ /* 0x000fe200078e0011 */
[----:B------:R-:W-:Y:S01]  /*b260*/  ISETP.NE.AND P1, PT, R16, 0x65, PT ;  /* 0x000000651000780c */ /* 0x000fe20003f25270 */
[C---:B------:R-:W-:Y:S02]  /*b270*/  VIADD R31, R43.reuse, 0x2 ;  /* 0x000000022b1f7836 */ /* 0x040fe40000000000 */
[----:B------:R-:W-:Y:S02]  /*b280*/  VIADD R13, R14, 0xffffffff ;  /* 0xffffffff0e0d7836 */ /* 0x000fe40000000000 */
[----:B------:R-:W-:-:S03]  /*b290*/  VIADD R30, R43, 0x4 ;  /* 0x000000042b1e7836 */ /* 0x000fc60000000000 */
[----:B------:R-:W-:Y:S01]  /*b2a0*/  LOP3.LUT R45, R14, R13, RZ, 0xc, !PT ;  /* 0x0000000d0e2d7212 */ /* 0x000fe200078e0cff */
[----:B------:R-:W-:Y:S02]  /*b2b0*/  IMAD.MOV.U32 R13, RZ, RZ, 0x1 ;  /* 0x00000001ff0d7424 */ /* 0x000fe400078e00ff */
[----:B------:R-:W-:-:S03]  /*b2c0*/  IMAD.MOV.U32 R14, RZ, RZ, -0x1 ;  /* 0xffffffffff0e7424 */ /* 0x000fc600078e00ff */
[----:B------:R-:W0:Y:S02]  /*b2d0*/  POPC R45, R45 ;  /* 0x0000002d002d7309 */ /* 0x000e240000000000 */
[----:B0-----:R-:W-:-:S07]  /*b2e0*/  IMAD.MOV.U32 R12, RZ, RZ, R45 ;  /* 0x000000ffff0c7224 */ /* 0x001fce00078e002d */
[----:B------:R-:W-:Y:S05]  /*b2f0*/  WARPSYNC.COLLECTIVE R14, `(.L_x_417) ;  /* 0x000000000e087348 */ /* 0x000fea0003c00000 */
[----:B------:R0:W1:Y:S02]  /*b300*/  SHFL.DOWN P0, R15, R29, R13, R12 ;  /* 0x0800000d1d0f7389 */ /* 0x000064000000000c */
[----:B01----:R-:W-:Y:S05]  /*b310*/  ENDCOLLECTIVE ;  /* 0x000000000000791b */ /* 0x003fea0003800000 */
.L_x_417:
[----:B------:R-:W-:Y:S01]  /*b320*/  IMAD.MOV.U32 R13, RZ, RZ, 0x2 ;  /* 0x00000002ff0d7424 */ /* 0x000fe200078e00ff */
[----:B------:R-:W-:-:S04]  /*b330*/  ISETP.GE.AND P0, PT, R43, R45, PT ;  /* 0x0000002d2b00720c */ /* 0x000fc80003f06270 */
[----:B------:R-:W-:-:S05]  /*b340*/  SEL R8, R15, RZ, !P0 ;  /* 0x000000ff0f087207 */ /* 0x000fca0004000000 */
[----:B------:R-:W-:-:S04]  /*b350*/  IMAD.IADD R8, R8, 0x1, R17 ;  /* 0x0000000108087824 */ /* 0x000fc800078e0211 */
[----:B------:R-:W-:-:S07]  /*b360*/  IMAD.MOV.U32 R29, RZ, RZ, R8 ;  /* 0x000000ffff1d7224 */ /* 0x000fce00078e0008 */
[----:B------:R-:W-:Y:S05]  /*b370*/  WARPSYNC.COLLECTIVE R14, `(.L_x_418) ;  /* 0x000000000e087348 */ /* 0x000fea0003c00000 */
[----:B------:R0:W1:Y:S02]  /*b380*/  SHFL.DOWN P0, R15, R29, R13, R12 ;  /* 0x0800000d1d0f7389 */ /* 0x000064000000000c */
[----:B01----:R-:W-:Y:S05]  /*b390*/  ENDCOLLECTIVE ;  /* 0x000000000000791b */ /* 0x003fea0003800000 */
.L_x_418:
[----:B------:R-:W-:Y:S01]  /*b3a0*/  IMAD.MOV.U32 R13, RZ, RZ, 0x4 ;  /* 0x00000004ff0d7424 */ /* 0x000fe200078e00ff */
[----:B------:R-:W-:-:S04]  /*b3b0*/  ISETP.GT.AND P0, PT, R31, R45, PT ;  /* 0x0000002d1f00720c */ /* 0x000fc80003f04270 */
[----:B------:R-:W-:-:S05]  /*b3c0*/  SEL R15, R15, RZ, !P0 ;  /* 0x000000ff0f0f7207 */ /* 0x000fca0004000000 */
[----:B------:R-:W-:Y:S02]  /*b3d0*/  IMAD.IADD R32, R8, 0x1, R15 ;  /* 0x0000000108207824 */ /* 0x000fe400078e020f */
[----:B------:R-:W-:Y:S02]  /*b3e0*/  VIADD R8, R43, 0x8 ;  /* 0x000000082b087836 */ /* 0x000fe40000000000 */
[----:B------:R-:W-:-:S07]  /*b3f0*/  IMAD.MOV.U32 R29, RZ, RZ, R32 ;  /* 0x000000ffff1d7224 */ /* 0x000fce00078e0020 */
[----:B------:R-:W-:Y:S05]  /*b400*/  WARPSYNC.COLLECTIVE R14, `(.L_x_419) ;  /* 0x000000000e087348 */ /* 0x000fea0003c00000 */
[----:B------:R0:W1:Y:S02]  /*b410*/  SHFL.DOWN P0, R15, R29, R13, R12 ;  /* 0x0800000d1d0f7389 */ /* 0x000064000000000c */
[----:B01----:R-:W-:Y:S05]  /*b420*/  ENDCOLLECTIVE ;  /* 0x000000000000791b */ /* 0x003fea0003800000 */
.L_x_419:
[----:B------:R-:W-:Y:S01]  /*b430*/  IMAD.MOV.U32 R13, RZ, RZ, 0x8 ;  /* 0x00000008ff0d7424 */ /* 0x000fe200078e00ff */
[----:B------:R-:W-:-:S04]  /*b440*/  ISETP.GT.AND P0, PT, R30, R45, PT ;  /* 0x0000002d1e00720c */ /* 0x000fc80003f04270 */
[----:B------:R-:W-:-:S05]  /*b450*/  SEL R15, R15, RZ, !P0 ;  /* 0x000000ff0f0f7207 */ /* 0x000fca0004000000 */
[----:B------:R-:W-:Y:S02]  /*b460*/  IMAD.IADD R34, R32, 0x1, R15 ;  /* 0x0000000120227824 */ /* 0x000fe400078e020f */
[----:B------:R-:W-:-:S03]  /*b470*/  VIADD R32, R43, 0x10 ;  /* 0x000000102b207836 */ /* 0x000fc60000000000 */
[----:B------:R-:W-:-:S07]  /*b480*/  MOV R29, R34 ;  /* 0x00000022001d7202 */ /* 0x000fce0000000f00 */
[----:B------:R-:W-:Y:S05]  /*b490*/  WARPSYNC.COLLECTIVE R14, `(.L_x_420) ;  /* 0x000000000e087348 */ /* 0x000fea0003c00000 */
[----:B------:R0:W1:Y:S02]  /*b4a0*/  SHFL.DOWN P0, R15, R29, R13, R12 ;  /* 0x0800000d1d0f7389 */ /* 0x000064000000000c */
[----:B01----:R-:W-:Y:S05]  /*b4b0*/  ENDCOLLECTIVE ;  /* 0x000000000000791b */ /* 0x003fea0003800000 */
.L_x_420:
[----:B------:R-:W-:Y:S01]  /*b4c0*/  IMAD.MOV.U32 R13, RZ, RZ, 0x10 ;  /* 0x00000010ff0d7424 */ /* 0x000fe200078e00ff */
[----:B------:R-:W-:-:S04]  /*b4d0*/  ISETP.GT.AND P0, PT, R8, R45, PT ;  /* 0x0000002d0800720c */ /* 0x000fc80003f04270 */
[----:B------:R-:W-:-:S05]  /*b4e0*/  SEL R15, R15, RZ, !P0 ;  /* 0x000000ff0f0f7207 */ /* 0x000fca0004000000 */
[----:B------:R-:W-:-:S04]  /*b4f0*/  IMAD.IADD R36, R34, 0x1, R15 ;  /* 0x0000000122247824 */ /* 0x000fc800078e020f */
[----:B------:R-:W-:-:S07]  /*b500*/  IMAD.MOV.U32 R29, RZ, RZ, R36 ;  /* 0x000000ffff1d7224 */ /* 0x000fce00078e0024 */
[----:B------:R-:W-:Y:S05]  /*b510*/  WARPSYNC.COLLECTIVE R14, `(.L_x_421) ;  /* 0x000000000e087348 */ /* 0x000fea0003c00000 */
[----:B------:R0:W1:Y:S02]  /*b520*/  SHFL.DOWN P0, R15, R29, R13, R12 ;  /* 0x0800000d1d0f7389 */ /* 0x000064000000000c */
[----:B01----:R-:W-:Y:S05]  /*b530*/  ENDCOLLECTIVE ;  /* 0x000000000000791b */ /* 0x003fea0003800000 */
.L_x_421:
[----:B------:R-:W0:Y:S01]  /*b540*/  LDC.64 R12, c[0x0][0x3a0] ;  /* 0x0000e800ff0c7b82 */ /* 0x000e220000000a00 */
[----:B------:R-:W-:-:S04]  /*b550*/  ISETP.GT.AND P0, PT, R32, R45, PT ;  /* 0x0000002d2000720c */ /* 0x000fc80003f04270 */
[----:B------:R-:W-:Y:S02]  /*b560*/  SEL R15, R15, RZ, !P0 ;  /* 0x000000ff0f0f7207 */ /* 0x000fe40004000000 */
[----:B------:R-:W-:-:S03]  /*b570*/  PLOP3.LUT P0, PT, P1, PT, PT, 0x80, 0x8 ;  /* 0x000000000008781c */ /* 0x000fc60000f0f070 */
[----:B------:R-:W-:Y:S01]  /*b580*/  IMAD.IADD R34, R36, 0x1, R15 ;  /* 0x0000000124227824 */ /* 0x000fe200078e020f */
[----:B0-----:R-:W-:-:S13]  /*b590*/  IADD3 R33, P2, PT, R12, 0x100, RZ ;  /* 0x000001000c217810 */ /* 0x001fda0007f5e0ff */
[----:B------:R-:W-:Y:S05]  /*b5a0*/  WARPSYNC.COLLECTIVE R14, `(.L_x_422) ;  /* 0x000000000e087348 */ /* 0x000fea0003c00000 */
[----:B------:R-:W-:Y:S01]  /*b5b0*/  VOTE.ALL P0, P0 ;  /* 0x0000000000ff7806 */ /* 0x000fe20000000000 */
[----:B------:R-:W-:-:S12]  /*b5c0*/  ENDCOLLECTIVE ;  /* 0x000000000000791b */ /* 0x000fd80003800000 */
.L_x_422:
[----:B------:R-:W-:Y:S01]  /*b5d0*/  IMAD.X R35, RZ, RZ, R13, P2 ;  /* 0x000000ffff237224 */ /* 0x000fe200010e060d */
[----:B------:R-:W-:Y:S06]  /*b5e0*/  BRA `(.L_x_423) ;  /* 0xffffff7c00d47947 */ /* 0x000fec000383ffff */
.L_x_385:
[----:B------:R-:W-:Y:S01]  /*b5f0*/  BSSY B0, `(.L_x_424) ;  /* 0x0000006000007945 */ /* 0x000fe20003800000 */
[----:B------:R-:W-:Y:S01]  /*b600*/  PLOP3.LUT P0, PT, P0, PT, PT, 0x8, 0x80 ;  /* 0x000000000080781c */ /* 0x000fe2000070e170 */
[----:B------:R-:W-:-:S12]  /*b610*/  IMAD.MOV.U32 R14, RZ, RZ, -0x1 ;  /* 0xffffffffff0e7424 */ /* 0x000fd800078e00ff */
[----:B------:R-:W-:Y:S05]  /*b620*/  WARPSYNC.COLLECTIVE R14, `(.L_x_425) ;  /* 0x000000000e087348 */ /* 0x000fea0003c00000 */
[----:B------:R-:W-:Y:S01]  /*b630*/  VOTE.ANY P0, P0 ;  /* 0x0000000000ff7806 */ /* 0x000fe20000000100 */
[----:B------:R-:W-:-:S12]  /*b640*/  ENDCOLLECTIVE ;  /* 0x000000000000791b */ /* 0x000fd80003800000 */
.L_x_425:
[----:B------:R-:W-:Y:S05]  /*b650*/  BSYNC B0 ;  /* 0x0000000000007941 */ /* 0x000fea0003800000 */
.L_x_424:
[----:B------:R-:W-:Y:S05]  /*b660*/  BRA `(.L_x_426) ;  /* 0xffffff7c00e47947 */ /* 0x000fea000383ffff */
.L_x_387:
[----:B------:R-:W-:Y:S01]  /*b670*/  BSSY B0, `(.L_x_427) ;  /* 0x0000006000007945 */ /* 0x000fe20003800000 */
[----:B------:R-:W-:Y:S01]  /*b680*/  PLOP3.LUT P0, PT, P0, PT, PT, 0x8, 0x80 ;  /* 0x000000000080781c */ /* 0x000fe2000070e170 */
[----:B------:R-:W-:-:S12]  /*b690*/  IMAD.MOV.U32 R14, RZ, RZ, -0x1 ;  /* 0xffffffffff0e7424 */ /* 0x000fd800078e00ff */
[----:B------:R-:W-:Y:S05]  /*b6a0*/  WARPSYNC.COLLECTIVE R14, `(.L_x_428) ;  /* 0x000000000e087348 */ /* 0x000fea0003c00000 */
[----:B------:R-:W-:Y:S01]  /*b6b0*/  VOTE.ANY P0, P0 ;  /* 0x0000000000ff7806 */ /* 0x000fe20000000100 */
[----:B------:R-:W-:-:S12]  /*b6c0*/  ENDCOLLECTIVE ;  /* 0x000000000000791b */ /* 0x000fd80003800000 */
.L_x_428:
[----:B------:R-:W-:Y:S05]  /*b6d0*/  BSYNC B0 ;  /* 0x0000000000007941 */ /* 0x000fea0003800000 */
.L_x_427:
[----:B------:R-:W-:Y:S05]  /*b6e0*/  BRA `(.L_x_429) ;  /* 0xffffff8000407947 */ /* 0x000fea000383ffff */
.L_x_389:
[----:B------:R-:W-:Y:S01]  /*b6f0*/  BSSY B0, `(.L_x_430) ;  /* 0x0000006000007945 */ /* 0x000fe20003800000 */
[----:B------:R-:W-:Y:S01]  /*b700*/  PLOP3.LUT P0, PT, P0, PT, PT, 0x8, 0x80 ;  /* 0x000000000080781c */ /* 0x000fe2000070e170 */
[----:B------:R-:W-:-:S12]  /*b710*/  IMAD.MOV.U32 R14, RZ, RZ, -0x1 ;  /* 0xffffffffff0e7424 */ /* 0x000fd800078e00ff */
[----:B------:R-:W-:Y:S05]  /*b720*/  WARPSYNC.COLLECTIVE R14, `(.L_x_431) ;  /* 0x000000000e087348 */ /* 0x000fea0003c00000 */
[----:B------:R-:W-:Y:S01]  /*b730*/  VOTE.ANY R14, PT, P0 ;  /* 0x00000000000e7806 */ /* 0x000fe200000e0100 */
[----:B------:R-:W-:Y:S06]  /*b740*/  ENDCOLLECTIVE ;  /* 0x000000000000791b */ /* 0x000fec0003800000 */
.L_x_431:
[----:B------:R-:W-:Y:S05]  /*b750*/  BSYNC B0 ;  /* 0x0000000000007941 */ /* 0x000fea0003800000 */
.L_x_430:
[----:B------:R-:W-:Y:S01]  /*b760*/  LOP3.LUT R14, R14, 0x80000000, R44, 0xec, !PT ;  /* 0x800000000e0e7812 */ /* 0x000fe200078eec2c */
[----:B------:R-:W-:Y:S02]  /*b770*/  IMAD.MOV.U32 R29, RZ, RZ, R17 ;  /* 0x000000ffff1d7224 */ /* 0x000fe400078e0011 */
[----:B------:R-:W-:Y:S02]  /*b780*/  VIADD R19, R19, 0xffffffe0 ;  /* 0xffffffe013137836 */ /* 0x000fe40000000000 */
[----:B------:R-:W-:-:S05]  /*b790*/  VIADD R13, R14, 0xffffffff ;  /* 0xffffffff0e0d7836 */ /* 0x000fca0000000000 */
[----:B------:R-:W-:Y:S01]  /*b7a0*/  LOP3.LUT R13, R14, R13, RZ, 0xc, !PT ;  /* 0x0000000d0e0d7212 */ /* 0x000fe200078e0cff */
[----:B------:R-:W-:-:S03]  /*b7b0*/  IMAD.MOV.U32 R14, RZ, RZ, -0x1 ;  /* 0xffffffffff0e7424 */ /* 0x000fc600078e00ff */
[----:B------:R0:W1:Y:S02]  /*b7c0*/  POPC R12, R13 ;  /* 0x0000000d000c7309 */ /* 0x0000640000000000 */
[----:B0-----:R-:W-:-:S07]  /*b7d0*/  IMAD.MOV.U32 R13, RZ, RZ, 0x1 ;  /* 0x00000001ff0d7424 */ /* 0x001fce00078e00ff */
[----:B-1----:R-:W-:Y:S05]  /*b7e0*/  WARPSYNC.COLLECTIVE R14, `(.L_x_432) ;  /* 0x000000000e087348 */ /* 0x002fea0003c00000 */
[----:B-1----:R0:W1:Y:S02]  /*b7f0*/  SHFL.DOWN P0, R15, R29, R13, R12 ;  /* 0x0800000d1d0f7389 */ /* 0x002064000000000c */
[----:B01----:R-:W-:Y:S05]  /*b800*/  ENDCOLLECTIVE ;  /* 0x000000000000791b */ /* 0x003fea0003800000 */
.L_x_432:
        /* <DEDUP_REMOVED lines=8> */
.L_x_433:
[----:B------:R-:W-:Y:S01]  /*b890*/  HFMA2 R13, -RZ, RZ, 0, 2.384185791015625e-07 ;  /* 0x00000004ff0d7431 */ /* 0x000fe200000001ff */
[----:B------:R-:W-:-:S04]  /*b8a0*/  ISETP.GT.AND P0, PT, R31, R12, PT ;  /* 0x0000000c1f00720c */ /* 0x000fc80003f04270 */
[----:B------:R-:W-:-:S05]  /*b8b0*/  SEL R15, R15, RZ, !P0 ;  /* 0x000000ff0f0f7207 */ /* 0x000fca0004000000 */
[----:B------:R-:W-:-:S07]  /*b8c0*/  IMAD.IADD R29, R45, 0x1, R15 ;  /* 0x000000012d1d7824 */ /* 0x000fce00078e020f */
[----:B------:R-:W-:Y:S05]  /*b8d0*/  WARPSYNC.COLLECTIVE R14, `(.L_x_434) ;  /* 0x000000000e087348 */ /* 0x000fea0003c00000 */
[----:B------:R0:W1:Y:S02]  /*b8e0*/  SHFL.DOWN P0, R15, R29, R13, R12 ;  /* 0x0800000d1d0f7389 */ /* 0x000064000000000c */
[----:B01----:R-:W-:Y:S05]  /*b8f0*/  ENDCOLLECTIVE ;  /* 0x000000000000791b */ /* 0x003fea0003800000 */
.L_x_434:
        /* <DEDUP_REMOVED lines=8> */
.L_x_435:
        /* <DEDUP_REMOVED lines=8> */
.L_x_436:
[----:B------:R-:W-:-:S04]  /*ba00*/  ISETP.GT.AND P0, PT, R32, R12, PT ;  /* 0x0000000c2000720c */ /* 0x000fc80003f04270 */
[----:B------:R-:W-:Y:S02]  /*ba10*/  SEL R15, R15, RZ, !P0 ;  /* 0x000000ff0f0f7207 */ /* 0x000fe40004000000 */
[----:B------:R-:W-:Y:S02]  /*ba20*/  ISETP.NE.AND P0, PT, R16, 0x65, PT ;  /* 0x000000651000780c */ /* 0x000fe40003f05270 */
[----:B------:R-:W-:-:S11]  /*ba30*/  IADD3 R34, PT, PT, R45, R15, R34 ;  /* 0x0000000f2d227210 */ /* 0x000fd60007ffe022 */
[----:B------:R-:W-:Y:S05]  /*ba40*/  WARPSYNC.COLLECTIVE R14, `(.L_x_437) ;  /* 0x000000000e087348 */ /* 0x000fea0003c00000 */
[----:B------:R-:W-:Y:S01]  /*ba50*/  VOTE.ALL P0, P0 ;  /* 0x0000000000ff7806 */ /* 0x000fe20000000000 */
[----:B------:R-:W-:-:S12]  /*ba60*/  ENDCOLLECTIVE ;  /* 0x000000000000791b */ /* 0x000fd80003800000 */
.L_x_437:
[----:B------:R-:W-:Y:S05]  /*ba70*/  BRA `(.L_x_438) ;  /* 0xffffff7c00dc7947 */ /* 0x000fea000383ffff */
.L_x_397:
[----:B------:R-:W-:Y:S01]  /*ba80*/  BSSY B1, `(.L_x_439) ;  /* 0x0000006000017945 */ /* 0x000fe20003800000 */
[----:B------:R-:W-:Y:S01]  /*ba90*/  PLOP3.LUT P0, PT, P0, PT, PT, 0x8, 0x80 ;  /* 0x000000000080781c */ /* 0x000fe2000070e170 */
[----:B------:R-:W-:-:S12]  /*baa0*/  IMAD.MOV.U32 R14, RZ, RZ, -0x1 ;  /* 0xffffffffff0e7424 */ /* 0x000fd800078e00ff */
[----:B------:R-:W-:Y:S05]  /*bab0*/  WARPSYNC.COLLECTIVE R14, `(.L_x_440) ;  /* 0x000000000e087348 */ /* 0x000fea0003c00000 */
[----:B------:R-:W-:Y:S01]  /*bac0*/  VOTE.ANY P0, P0 ;  /* 0x0000000000ff7806 */ /* 0x000fe20000000100 */
[----:B------:R-:W-:-:S12]  /*bad0*/  ENDCOLLECTIVE ;  /* 0x000000000000791b */ /* 0x000fd80003800000 */
.L_x_440:
[----:B------:R-:W-:Y:S05]  /*bae0*/  BSYNC B1 ;  /* 0x0000000000017941 */ /* 0x000fea0003800000 */
.L_x_439:
[----:B------:R-:W-:Y:S05]  /*baf0*/  BRA `(.L_x_441) ;  /* 0xffffffd000e87947 */ /* 0x000fea000383ffff */
.L_x_399:
[----:B------:R-:W-:Y:S01]  /*bb00*/  BSSY B1, `(.L_x_442) ;  /* 0x0000006000017945 */ /* 0x000fe20003800000 */
[----:B------:R-:W-:Y:S01]  /*bb10*/  PLOP3.LUT P0, PT, P0, PT, PT, 0x8, 0x80 ;  /* 0x000000000080781c */ /* 0x000fe2000070e170 */
[----:B------:R-:W-:-:S12]  /*bb20*/  IMAD.MOV.U32 R14, RZ, RZ, -0x1 ;  /* 0xffffffffff0e7424 */ /* 0x000fd800078e00ff */
[----:B------:R-:W-:Y:S05]  /*bb30*/  WARPSYNC.COLLECTIVE R14, `(.L_x_443) ;  /* 0x000000000e087348 */ /* 0x000fea0003c00000 */
[----:B------:R-:W-:Y:S01]  /*bb40*/  VOTE.ANY P0, P0 ;  /* 0x0000000000ff7806 */ /* 0x000fe20000000100 */
[----:B------:R-:W-:-:S12]  /*bb50*/  ENDCOLLECTIVE ;  /* 0x000000000000791b */ /* 0x000fd80003800000 */
.L_x_443:
[----:B------:R-:W-:Y:S05]  /*bb60*/  BSYNC B1 ;  /* 0x0000000000017941 */ /* 0x000fea0003800000 */
.L_x_442:
[----:B------:R-:W-:Y:S05]  /*bb70*/  BRA `(.L_x_444) ;  /* 0xffffffd400447947 */ /* 0x000fea000383ffff */
.L_x_401:
[----:B------:R-:W-:Y:S01]  /*bb80*/  BSSY B1, `(.L_x_445) ;  /* 0x0000006000017945 */ /* 0x000fe20003800000 */
[----:B------:R-:W-:Y:S01]  /*bb90*/  PLOP3.LUT P0, PT, P0, PT, PT, 0x8, 0x80 ;  /* 0x000000000080781c */ /* 0x000fe2000070e170 */
[----:B------:R-:W-:-:S12]  /*bba0*/  IMAD.MOV.U32 R14, RZ, RZ, -0x1 ;  /* 0xffffffffff0e7424 */ /* 0x000fd800078e00ff */
[----:B------:R-:W-:Y:S05]  /*bbb0*/  WARPSYNC.COLLECTIVE R14, `(.L_x_446) ;  /* 0x000000000e087348 */ /* 0x000fea0003c00000 */
[----:B------:R-:W-:Y:S01]  /*bbc0*/  VOTE.ANY R14, PT, P0 ;  /* 0x00000000000e7806 */ /* 0x000fe200000e0100 */
[----:B------:R-:W-:Y:S06]  /*bbd0*/  ENDCOLLECTIVE ;  /* 0x000000000000791b */ /* 0x000fec0003800000 */
.L_x_446:
[----:B------:R-:W-:Y:S05]  /*bbe0*/  BSYNC B1 ;  /* 0x0000000000017941 */ /* 0x000fea0003800000 */
.L_x_445:
[----:B------:R-:W0:Y:S01]  /*bbf0*/  S2R R41, SR_GEMASK ;  /* 0x0000000000297919 */ /* 0x000e220000003c00 */
[----:B------:R-:W-:Y:S01]  /*bc00*/  IMAD.MOV.U32 R29, RZ, RZ, R25 ;  /* 0x000000ffff1d7224 */ /* 0x000fe200078e0019 */
[----:B------:R-:W-:Y:S01]  /*bc10*/  LOP3.LUT R0, R0, 0xfffffffd, RZ, 0xc0, !PT ;  /* 0xfffffffd00007812 */ /* 0x000fe200078ec0ff */
[----:B------:R-:W-:Y:S01]  /*bc20*/  VIADD R34, R18, 0x2 ;  /* 0x0000000212227836 */ /* 0x000fe20000000000 */
[----:B0-----:R-:W-:-:S05]  /*bc30*/  LOP3.LUT R14, R14, 0x80000000, R41, 0xec, !PT ;  /* 0x800000000e0e7812 */ /* 0x001fca00078eec29 */
[----:B------:R-:W-:-:S05]  /*bc40*/  VIADD R13, R14, 0xffffffff ;  /* 0xffffffff0e0d7836 */ /* 0x000fca0000000000 */
[----:B------:R-:W-:Y:S01]  /*bc50*/  LOP3.LUT R43, R14, R13, RZ, 0xc, !PT ;  /* 0x0000000d0e2b7212 */ /* 0x000fe200078e0cff */
[----:B------:R-:W-:Y:S02]  /*bc60*/  IMAD.MOV.U32 R13, RZ, RZ, 0x1 ;  /* 0x00000001ff0d7424 */ /* 0x000fe400078e00ff */
[----:B------:R-:W-:-:S03]  /*bc70*/  IMAD.MOV.U32 R14, RZ, RZ, -0x1 ;  /* 0xffffffffff0e7424 */ /* 0x000fc600078e00ff */
[----:B------:R-:W0:Y:S02]  /*bc80*/  POPC R43, R43 ;  /* 0x0000002b002b7309 */ /* 0x000e240000000000 */
[----:B0-----:R-:W-:Y:S01]  /*bc90*/  IMAD.MOV.U32 R12, RZ, RZ, R43 ;  /* 0x000000ffff0c7224 */ /* 0x001fe200078e002b */
[----:B------:R-:W-:Y:S01]  /*bca0*/  ISETP.GT.AND P6, PT, R34, R43, PT ;  /* 0x0000002b2200720c */ /* 0x000fe20003fc4270 */
[----:B------:R-:W-:-:S12]  /*bcb0*/  VIADD R34, R18, 0x4 ;  /* 0x0000000412227836 */ /* 0x000fd80000000000 */
[----:B------:R-:W-:Y:S05]  /*bcc0*/  WARPSYNC.COLLECTIVE R14, `(.L_x_447) ;  /* 0x000000000e087348 */ /* 0x000fea0003c00000 */
[----:B------:R0:W1:Y:S02]  /*bcd0*/  SHFL.DOWN P0, R15, R29, R13, R12 ;  /* 0x0800000d1d0f7389 */ /* 0x000064000000000c */
[----:B01----:R-:W-:Y:S05]  /*bce0*/  ENDCOLLECTIVE ;  /* 0x000000000000791b */ /* 0x003fea0003800000 */
.L_x_447:
        /* <DEDUP_REMOVED lines=8> */
.L_x_448:
[----:B------:R-:W-:Y:S01]  /*bd70*/  IMAD.MOV.U32 R13, RZ, RZ, 0x4 ;  /* 0x00000004ff0d7424 */ /* 0x000fe200078e00ff */
[----:B------:R-:W-:Y:S02]  /*bd80*/  SEL R15, R15, RZ, !P6 ;  /* 0x000000ff0f0f7207 */ /* 0x000fe40007000000 */
[----:B------:R-:W-:Y:S02]  /*bd90*/  ISETP.GT.AND P6, PT, R34, R43, PT ;  /* 0x0000002b2200720c */ /* 0x000fe40003fc4270 */
[----:B------:R-:W-:Y:S01]  /*bda0*/  IADD3 R42, PT, PT, R36, R15, RZ ;  /* 0x0000000f242a7210 */ /* 0x000fe20007ffe0ff */
[----:B------:R-:W-:-:S04]  /*bdb0*/  VIADD R36, R18, 0x8 ;  /* 0x0000000812247836 */ /* 0x000fc80000000000 */
[----:B------:R-:W-:-:S07]  /*bdc0*/  IMAD.MOV.U32 R29, RZ, RZ, R42 ;  /* 0x000000ffff1d7224 */ /* 0x000fce00078e002a */
[----:B------:R-:W-:Y:S05]  /*bdd0*/  WARPSYNC.COLLECTIVE R14, `(.L_x_449) ;  /* 0x000000000e087348 */ /* 0x000fea0003c00000 */
[----:B------:R0:W1:Y:S02]  /*bde0*/  SHFL.DOWN P0, R15, R29, R13, R12 ;  /* 0x0800000d1d0f7389 */ /* 0x000064000000000c */
[----:B01----:R-:W-:Y:S05]  /*bdf0*/  ENDCOLLECTIVE ;  /* 0x000000000000791b */ /* 0x003fea0003800000 */
.L_x_449:
[----:B------:R-:W-:Y:S01]  /*be00*/  IMAD.MOV.U32 R13, RZ, RZ, 0x8 ;  /* 0x00000008ff0d7424 */ /* 0x000fe200078e00ff */
[----:B------:R-:W-:Y:S02]  /*be10*/  SEL R15, R15, RZ, !P6 ;  /* 0x000000ff0f0f7207 */ /* 0x000fe40007000000 */
[----:B------:R-:W-:-:S03]  /*be20*/  ISETP.GT.AND P6, PT, R36, R43, PT ;  /* 0x0000002b2400720c */ /* 0x000fc60003fc4270 */
[----:B------:R-:W-:-:S04]  /*be30*/  IMAD.IADD R34, R42, 0x1, R15 ;  /* 0x000000012a227824 */ /* 0x000fc800078e020f */
[----:B------:R-:W-:-:S07]  /*be40*/  IMAD.MOV.U32 R29, RZ, RZ, R34 ;  /* 0x000000ffff1d7224 */ /* 0x000fce00078e0022 */
[----:B------:R-:W-:Y:S05]  /*be50*/  WARPSYNC.COLLECTIVE R14, `(.L_x_450) ;  /* 0x000000000e087348 */ /* 0x000fea0003c00000 */
[----:B------:R0:W1:Y:S02]  /*be60*/  SHFL.DOWN P0, R15, R29, R13, R12 ;  /* 0x0800000d1d0f7389 */ /* 0x000064000000000c */
[----:B01----:R-:W-:Y:S05]  /*be70*/  ENDCOLLECTIVE ;  /* 0x000000000000791b */ /* 0x003fea0003800000 */
.L_x_450:
[----:B------:R-:W0:Y:S01]  /*be80*/  LDC.64 R12, c[0x0][0x3a0] ;  /* 0x0000e800ff0c7b82 */ /* 0x000e220000000a00 */
[----:B------:R-:W-:Y:S02]  /*be90*/  SEL R15, R15, RZ, !P6 ;  /* 0x000000ff0f0f7207 */ /* 0x000fe40007000000 */
[----:B------:R-:W-:-:S03]  /*bea0*/  ISETP.NE.AND P6, PT, R24, 0x65, PT ;  /* 0x000000651800780c */ /* 0x000fc60003fc5270 */
[----:B------:R-:W-:Y:S02]  /*beb0*/  IMAD.IADD R36, R34, 0x1, R15 ;  /* 0x0000000122247824 */ /* 0x000fe400078e020f */
[----:B------:R-:W-:Y:S02]  /*bec0*/  VIADD R34, R18, 0x10 ;  /* 0x0000001012227836 */ /* 0x000fe40000000000 */
[----:B------:R-:W-:-:S03]  /*bed0*/  IMAD.MOV.U32 R29, RZ, RZ, R36 ;  /* 0x000000ffff1d7224 */ /* 0x000fc600078e0024 */
[----:B------:R-:W-:-:S13]  /*bee0*/  ISETP.GT.AND P0, PT, R34, R43, PT ;  /* 0x0000002b2200720c */ /* 0x000fda0003f04270 */
[----:B------:R-:W-:Y:S02]  /*bef0*/  @P0 LOP3.LUT R0, R0, 0x2, RZ, 0xfc, !PT ;  /* 0x0000000200000812 */ /* 0x000fe400078efcff */
[----:B0-----:R-:W-:Y:S01]  /*bf00*/  IADD3 R33, P0, PT, R12, 0x100, RZ ;  /* 0x000001000c217810 */ /* 0x001fe20007f1e0ff */
[----:B------:R-:W-:-:S04]  /*bf10*/  IMAD.MOV.U32 R12, RZ, RZ, R43 ;  /* 0x000000ffff0c7224 */ /* 0x000fc800078e002b */
[----:B------:R-:W-:Y:S02]  /*bf20*/  IMAD.X R35, RZ, RZ, R13, P0 ;  /* 0x000000ffff237224 */ /* 0x000fe400000e060d */
[----:B------:R-:W-:-:S07]  /*bf30*/  IMAD.MOV.U32 R13, RZ, RZ, 0x10 ;  /* 0x00000010ff0d7424 */ /* 0x000fce00078e00ff */
[----:B------:R-:W-:Y:S05]  /*bf40*/  WARPSYNC.COLLECTIVE R14, `(.L_x_451) ;  /* 0x000000000e087348 */ /* 0x000fea0003c00000 */
[----:B------:R0:W1:Y:S02]  /*bf50*/  SHFL.DOWN P0, R15, R29, R13, R12 ;  /* 0x0800000d1d0f7389 */ /* 0x000064000000000c */
[----:B01----:R-:W-:Y:S05]  /*bf60*/  ENDCOLLECTIVE ;  /* 0x000000000000791b */ /* 0x003fea0003800000 */
.L_x_451:
[----:B------:R-:W-:-:S04]  /*bf70*/  LOP3.LUT P0, RZ, R0, 0x2, RZ, 0xc0, !PT ;  /* 0x0000000200ff7812 */ /* 0x000fc8000780c0ff */
[----:B------:R-:W-:Y:S02]  /*bf80*/  SEL R15, R15, RZ, !P0 ;  /* 0x000000ff0f0f7207 */ /* 0x000fe40004000000 */
[----:B------:R-:W-:-:S03]  /*bf90*/  PLOP3.LUT P0, PT, P6, PT, PT, 0x80, 0x8 ;  /* 0x000000000008781c */ /* 0x000fc6000370f070 */
[----:B------:R-:W-:-:S10]  /*bfa0*/  IMAD.IADD R34, R36, 0x1, R15 ;  /* 0x0000000124227824 */ /* 0x000fd400078e020f */
[----:B------:R-:W-:Y:S05]  /*bfb0*/  WARPSYNC.COLLECTIVE R14, `(.L_x_452) ;  /* 0x000000000e087348 */ /* 0x000fea0003c00000 */
[----:B------:R-:W-:Y:S01]  /*bfc0*/  VOTE.ALL P0, P0 ;  /* 0x0000000000ff7806 */ /* 0x000fe20000000000 */
[----:B------:R-:W-:-:S12]  /*bfd0*/  ENDCOLLECTIVE ;  /* 0x000000000000791b */ /* 0x000fd80003800000 */
.L_x_452:
[----:B------:R-:W-:Y:S05]  /*bfe0*/  BRA `(.L_x_453) ;  /* 0xffffffd000c47947 */ /* 0x000fea000383ffff */
.L_x_403:
[----:B------:R-:W-:Y:S01]  /*bff0*/  BSSY B1, `(.L_x_454) ;  /* 0x0000006000017945 */ /* 0x000fe20003800000 */
[----:B------:R-:W-:Y:S01]  /*c000*/  PLOP3.LUT P0, PT, P0, PT, PT, 0x8, 0x80 ;  /* 0x000000000080781c */ /* 0x000fe2000070e170 */
[----:B------:R-:W-:-:S12]  /*c010*/  IMAD.MOV.U32 R14, RZ, RZ, -0x1 ;  /* 0xffffffffff0e7424 */ /* 0x000fd800078e00ff */
[----:B------:R-:W-:Y:S05]  /*c020*/  WARPSYNC.COLLECTIVE R14, `(.L_x_455) ;  /* 0x000000000e087348 */ /* 0x000fea0003c00000 */
[----:B------:R-:W-:Y:S01]  /*c030*/  VOTE.ANY P0, P0 ;  /* 0x0000000000ff7806 */ /* 0x000fe20000000100 */
[----:B------:R-:W-:-:S12]  /*c040*/  ENDCOLLECTIVE ;  /* 0x000000000000791b */ /* 0x000fd80003800000 */
.L_x_455:
[----:B------:R-:W-:Y:S05]  /*c050*/  BSYNC B1 ;  /* 0x0000000000017941 */ /* 0x000fea0003800000 */
.L_x_454:
[----:B------:R-:W-:Y:S05]  /*c060*/  BRA `(.L_x_456) ;  /* 0xffffffd000d47947 */ /* 0x000fea000383ffff */
.L_x_405:
[----:B------:R-:W-:Y:S01]  /*c070*/  BSSY B1, `(.L_x_457) ;  /* 0x0000006000017945 */ /* 0x000fe20003800000 */
[----:B------:R-:W-:Y:S01]  /*c080*/  PLOP3.LUT P0, PT, P0, PT, PT, 0x8, 0x80 ;  /* 0x000000000080781c */ /* 0x000fe2000070e170 */
[----:B------:R-:W-:-:S12]  /*c090*/  IMAD.MOV.U32 R14, RZ, RZ, -0x1 ;  /* 0xffffffffff0e7424 */ /* 0x000fd800078e00ff */
[----:B------:R-:W-:Y:S05]  /*c0a0*/  WARPSYNC.COLLECTIVE R14, `(.L_x_458) ;  /* 0x000000000e087348 */ /* 0x000fea0003c00000 */
[----:B------:R-:W-:Y:S01]  /*c0b0*/  VOTE.ANY P0, P0 ;  /* 0x0000000000ff7806 */ /* 0x000fe20000000100 */
[----:B------:R-:W-:-:S12]  /*c0c0*/  ENDCOLLECTIVE ;  /* 0x000000000000791b */ /* 0x000fd80003800000 */
.L_x_458:
[----:B------:R-:W-:Y:S05]  /*c0d0*/  BSYNC B1 ;  /* 0x0000000000017941 */ /* 0x000fea0003800000 */
.L_x_457:
[----:B------:R-:W-:Y:S05]  /*c0e0*/  BRA `(.L_x_459) ;  /* 0xffffffd400307947 */ /* 0x000fea000383ffff */
.L_x_407:
[----:B------:R-:W-:Y:S01]  /*c0f0*/  BSSY B1, `(.L_x_460) ;  /* 0x0000006000017945 */ /* 0x000fe20003800000 */
[----:B------:R-:W-:Y:S01]  /*c100*/  PLOP3.LUT P0, PT, P0, PT, PT, 0x8, 0x80 ;  /* 0x000000000080781c */ /* 0x000fe2000070e170 */
[----:B------:R-:W-:-:S12]  /*c110*/  IMAD.MOV.U32 R14, RZ, RZ, -0x1 ;  /* 0xffffffffff0e7424 */ /* 0x000fd800078e00ff */
[----:B------:R-:W-:Y:S05]  /*c120*/  WARPSYNC.COLLECTIVE R14, `(.L_x_461) ;  /* 0x000000000e087348 */ /* 0x000fea0003c00000 */
[----:B------:R-:W-:Y:S01]  /*c130*/  VOTE.ANY R14, PT, P0 ;  /* 0x00000000000e7806 */ /* 0x000fe200000e0100 */
[----:B------:R-:W-:Y:S06]  /*c140*/  ENDCOLLECTIVE ;  /* 0x000000000000791b */ /* 0x000fec0003800000 */
.L_x_461:
[----:B------:R-:W-:Y:S05]  /*c150*/  BSYNC B1 ;  /* 0x0000000000017941 */ /* 0x000fea0003800000 */
.L_x_460:
[----:B------:R-:W-:Y:S01]  /*c160*/  LOP3.LUT R14, R14, 0x80000000, R41, 0xec, !PT ;  /* 0x800000000e0e7812 */ /* 0x000fe200078eec29 */
[----:B------:R-:W-:Y:S02]  /*c170*/  IMAD.MOV.U32 R29, RZ, RZ, R25 ;  /* 0x000000ffff1d7224 */ /* 0x000fe400078e0019 */
[----:B------:R-:W-:Y:S02]  /*c180*/  VIADD R20, R20, 0xffffffe0 ;  /* 0xffffffe014147836 */ /* 0x000fe40000000000 */
[----:B------:R-:W-:-:S05]  /*c190*/  VIADD R13, R14, 0xffffffff ;  /* 0xffffffff0e0d7836 */ /* 0x000fca0000000000 */
[----:B------:R-:W-:Y:S01]  /*c1a0*/  LOP3.LUT R42, R14, R13, RZ, 0xc, !PT ;  /* 0x0000000d0e2a7212 */ /* 0x000fe200078e0cff */
[----:B------:R-:W-:Y:S02]  /*c1b0*/  HFMA2 R13, -RZ, RZ, 0, 5.9604644775390625e-08 ;  /* 0x00000001ff0d7431 */ /* 0x000fe400000001ff */
[----:B------:R-:W-:Y:S01]  /*c1c0*/  IMAD.MOV.U32 R14, RZ, RZ, -0x1 ;  /* 0xffffffffff0e7424 */ /* 0x000fe200078e00ff */
[----:B------:R0:W1:Y:S06]  /*c1d0*/  POPC R12, R42 ;  /* 0x0000002a000c7309 */ /* 0x00006c0000000000 */
[----:B01----:R-:W-:Y:S05]  /*c1e0*/  WARPSYNC.COLLECTIVE R14, `(.L_x_462) ;  /* 0x000000000e087348 */ /* 0x003fea0003c00000 */
[----:B-1----:R1:W2:Y:S02]  /*c1f0*/  SHFL.DOWN P0, R15, R29, R13, R12 ;  /* 0x0800000d1d0f7389 */ /* 0x0022a4000000000c */
[----:B012---:R-:W-:Y:S05]  /*c200*/  ENDCOLLECTIVE ;  /* 0x000000000000791b */ /* 0x007fea0003800000 */
.L_x_462:
[----:B------:R-:W-:Y:S01]  /*c210*/  IMAD.MOV.U32 R13, RZ, RZ, 0x2 ;  /* 0x00000002ff0d7424 */ /* 0x000fe200078e00ff */
[----:B------:R-:W-:-:S04]  /*c220*/  ISETP.GE.AND P0, PT, R18, R12, PT ;  /* 0x0000000c1200720c */ /* 0x000fc80003f06270 */
[----:B------:R-:W-:Y:S01]  /*c230*/  SEL R44, R15, RZ, !P0 ;  /* 0x000000ff0f2c7207 */ /* 0x000fe20004000000 */
[----:B------:R-:W-:-:S04]  /*c240*/  VIADD R15, R18, 0x2 ;  /* 0x00000002120f7836 */ /* 0x000fc80000000000 */
[----:B------:R-:W-:Y:S01]  /*c250*/  IMAD.IADD R43, R44, 0x1, R25 ;  /* 0x000000012c2b7824 */ /* 0x000fe200078e0219 */
[----:B------:R-:W-:-:S03]  /*c260*/  ISETP.GT.AND P6, PT, R15, R12, PT ;  /* 0x0000000c0f00720c */ /* 0x000fc60003fc4270 */
[----:B------:R-:W-:-:S10]  /*c270*/  IMAD.MOV.U32 R29, RZ, RZ, R43 ;  /* 0x000000ffff1d7224 */ /* 0x000fd400078e002b */
[----:B------:R-:W-:Y:S05]  /*c280*/  WARPSYNC.COLLECTIVE R14, `(.L_x_463) ;  /* 0x000000000e087348 */ /* 0x000fea0003c00000 */
[----:B------:R0:W1:Y:S02]  /*c290*/  SHFL.DOWN P0, R15, R29, R13, R12 ;  /* 0x0800000d1d0f7389 */ /* 0x000064000000000c */
[----:B01----:R-:W-:Y:S05]  /*c2a0*/  ENDCOLLECTIVE ;  /* 0x000000000000791b */ /* 0x003fea0003800000 */
.L_x_463:
[----:B------:R-:W-:Y:S01]  /*c2b0*/  IMAD.MOV.U32 R13, RZ, RZ, 0x4 ;  /* 0x00000004ff0d7424 */ /* 0x000fe200078e00ff */
        /* <DEDUP_REMOVED lines=8> */
.L_x_464:
        /* <DEDUP_REMOVED lines=9> */
.L_x_465:
[----:B------:R-:W-:Y:S01]  /*c3d0*/  IMAD.MOV.U32 R13, RZ, RZ, 0x10 ;  /* 0x00000010ff0d7424 */ /* 0x000fe200078e00ff */
[----:B------:R-:W-:-:S05]  /*c3e0*/  SEL R42, R15, RZ, !P6 ;  /* 0x000000ff0f2a7207 */ /* 0x000fca0007000000 */
[----:B------:R-:W-:Y:S02]  /*c3f0*/  IMAD.IADD R43, R25, 0x1, R42 ;  /* 0x00000001192b7824 */ /* 0x000fe400078e022a */
[----:B------:R-:W-:Y:S02]  /*c400*/  VIADD R25, R18, 0x10 ;  /* 0x0000001012197836 */ /* 0x000fe40000000000 */
[----:B------:R-:W-:-:S07]  /*c410*/  IMAD.MOV.U32 R29, RZ, RZ, R43 ;  /* 0x000000ffff1d7224 */ /* 0x000fce00078e002b */
[----:B------:R-:W-:Y:S05]  /*c420*/  WARPSYNC.COLLECTIVE R14, `(.L_x_466) ;  /* 0x000000000e087348 */ /* 0x000fea0003c00000 */
[----:B------:R0:W1:Y:S02]  /*c430*/  SHFL.DOWN P0, R15, R29, R13, R12 ;  /* 0x0800000d1d0f7389 */ /* 0x000064000000000c */
[----:B01----:R-:W-:Y:S05]  /*c440*/  ENDCOLLECTIVE ;  /* 0x000000000000791b */ /* 0x003fea0003800000 */
.L_x_466:
[----:B------:R-:W-:-:S04]  /*c450*/  ISETP.GT.AND P0, PT, R25, R12, PT ;  /* 0x0000000c1900720c */ /* 0x000fc80003f04270 */
[----:B------:R-:W-:Y:S02]  /*c460*/  SEL R15, R15, RZ, !P0 ;  /* 0x000000ff0f0f7207 */ /* 0x000fe40004000000 */
[----:B------:R-:W-:Y:S02]  /*c470*/  ISETP.NE.AND P0, PT, R24, 0x65, PT ;  /* 0x000000651800780c */ /* 0x000fe40003f05270 */
[----:B------:R-:W-:-:S11]  /*c480*/  IADD3 R34, PT, PT, R43, R15, R34 ;  /* 0x0000000f2b227210 */ /* 0x000fd60007ffe022 */
[----:B------:R-:W-:Y:S05]  /*c490*/  WARPSYNC.COLLECTIVE R14, `(.L_x_467) ;  /* 0x000000000e087348 */ /* 0x000fea0003c00000 */
[----:B------:R-:W-:Y:S01]  /*c4a0*/  VOTE.ALL P0, P0 ;  /* 0x0000000000ff7806 */ /* 0x000fe20000000000 */
[----:B------:R-:W-:-:S12]  /*c4b0*/  ENDCOLLECTIVE ;  /* 0x000000000000791b */ /* 0x000fd80003800000 */
.L_x_467:
[----:B------:R-:W-:Y:S05]  /*c4c0*/  BRA `(.L_x_468) ;  /* 0xffffffd000c87947 */ /* 0x000fea000383ffff */
.L_x_469:
        /* <DEDUP_REMOVED lines=11> */
.L_x_568:


//--------------------- .text._ZN3cub18CUB_300001_SM_10006detail6select23DeviceSelectSweepKernelINS2_10policy_hubIiiiLb0ELNS0_10SelectImplE2EE10Policy1000EPiS8_S8_S8_NS0_13ScanTileStateIiLb1EEENS0_8NullTypeESB_iNS2_19streaming_context_tIiLb0EEELS5_2EEEvT0_T1_T2_T3_T4_T5_T6_T7_iT8_NS1_7vsmem_tE --------------------------
	.section	.text._ZN3cub18CUB_300001_SM_10006detail6select23DeviceSelectSweepKernelINS2_10policy_hubIiiiLb0ELNS0_10SelectImplE2EE10Policy1000EPiS8_S8_S8_NS0_13ScanTileStateIiLb1EEENS0_8NullTypeESB_iNS2_19streaming_context_tIiLb0EEELS5_2EEEvT0_T1_T2_T3_T4_T5_T6_T7_iT8_NS1_7vsmem_tE,"ax",@progbits
	.align	128
        .global         _ZN3cub18CUB_300001_SM_10006detail6select23DeviceSelectSweepKernelINS2_10policy_hubIiiiLb0ELNS0_10SelectImplE2EE10Policy1000EPiS8_S8_S8_NS0_13ScanTileStateIiLb1EEENS0_8NullTypeESB_iNS2_19streaming_context_tIiLb0EEELS5_2EEEvT0_T1_T2_T3_T4_T5_T6_T7_iT8_NS1_7vsmem_tE
        .type           _ZN3cub18CUB_300001_SM_10006detail6select23DeviceSelectSweepKernelINS2_10policy_hubIiiiLb0ELNS0_10SelectImplE2EE10Policy1000EPiS8_S8_S8_NS0_13ScanTileStateIiLb1EEENS0_8NullTypeESB_iNS2_19streaming_context_tIiLb0EEELS5_2EEEvT0_T1_T2_T3_T4_T5_T6_T7_iT8_NS1_7vsmem_tE,@function
        .size           _ZN3cub18CUB_300001_SM_10006detail6select23DeviceSelectSweepKernelINS2_10policy_hubIiiiLb0ELNS0_10SelectImplE2EE10Policy1000EPiS8_S8_S8_NS0_13ScanTileStateIiLb1EEENS0_8NullTypeESB_iNS2_19streaming_context_tIiLb0EEELS5_2EEEvT0_T1_T2_T3_T4_T5_T6_T7_iT8_NS1_7vsmem_tE,(.L_x_569 - _ZN3cub18CUB_300001_SM_10006detail6select23DeviceSelectSweepKernelINS2_10policy_hubIiiiLb0ELNS0_10SelectImplE2EE10Policy1000EPiS8_S8_S8_NS0_13ScanTileStateIiLb1EEENS0_8NullTypeESB_iNS2_19streaming_context_tIiLb0EEELS5_2EEEvT0_T1_T2_T3_T4_T5_T6_T7_iT8_NS1_7vsmem_tE)
        .other          _ZN3cub18CUB_300001_SM_10006detail6select23DeviceSelectSweepKernelINS2_10policy_hubIiiiLb0ELNS0_10SelectImplE2EE10Policy1000EPiS8_S8_S8_NS0_13ScanTileStateIiLb1EEENS0_8NullTypeESB_iNS2_19streaming_context_tIiLb0EEELS5_2EEEvT0_T1_T2_T3_T4_T5_T6_T7_iT8_NS1_7vsmem_tE,@"STO_CUDA_ENTRY STV_DEFAULT"
_ZN3cub18CUB_300001_SM_10006detail6select23DeviceSelectSweepKernelINS2_10policy_hubIiiiLb0ELNS0_10SelectImplE2EE10Policy1000EPiS8_S8_S8_NS0_13ScanTileStateIiLb1EEENS0_8NullTypeESB_iNS2_19streaming_context_tIiLb0EEELS5_2EEEvT0_T1_T2_T3_T4_T5_T6_T7_iT8_NS1_7vsmem_tE:
.text._ZN3cub18CUB_300001_SM_10006detail6select23DeviceSelectSweepKernelINS2_10policy_hubIiiiLb0ELNS0_10SelectImplE2EE10Policy1000EPiS8_S8_S8_NS0_13ScanTileStateIiLb1EEENS0_8NullTypeESB_iNS2_19streaming_context_tIiLb0EEELS5_2EEEvT0_T1_T2_T3_T4_T5_T6_T7_iT8_NS1_7vsmem_tE:
        /* <DEDUP_REMOVED lines=14> */
[----:B------:R-:W1:Y:S08]  /*00e0*/  LDC R2, c[0x0][0x374] ;  /* 0x0000dd00ff027b82 */ /* 0x000e700000000800 */
[----:B------:R-:W2:Y:S08]  /*00f0*/  LDC.64 R4, c[0x0][0x380] ;  /* 0x0000e000ff047b82 */ /* 0x000eb00000000a00 */
[----:B------:R-:W3:Y:S01]  /*0100*/  LDC.64 R6, c[0x0][0x388] ;  /* 0x0000e200ff067b82 */ /* 0x000ee20000000a00 */
[----:B-1----:R-:W-:-:S04]  /*0110*/  IMAD R3, R2, UR5, R3 ;  /* 0x0000000502037c24 */ /* 0x002fc8000f8e0203 */
[----:B0-----:R-:W-:-:S04]  /*0120*/  IMAD R3, R3, 0x1c0, R0 ;  /* 0x000001c003037824 */ /* 0x001fc800078e0200 */
[----:B------:R-:W-:-:S04]  /*0130*/  IMAD R3, R3, 0xb, RZ ;  /* 0x0000000b03037824 */ /* 0x000fc800078e02ff */
[----:B--2---:R-:W-:-:S04]  /*0140*/  IMAD.WIDE.U32 R4, R3, 0x4, R4 ;  /* 0x0000000403047825 */ /* 0x004fc800078e0004 */
[----:B---3--:R-:W-:Y:S01]  /*0150*/  IMAD.WIDE.U32 R6, R3, 0x4, R6 ;  /* 0x0000000403067825 */ /* 0x008fe200078e0006 */
        /* <DEDUP_REMOVED lines=11> */
[----:B------:R-:W-:Y:S06]  /*0210*/  BAR.SYNC.DEFER_BLOCKING 0x0 ;  /* 0x0000000000007b1d */ /* 0x000fec0000010000 */
        /* <DEDUP_REMOVED lines=12> */
[----:B------:R-:W1:Y:S01]  /*02e0*/  S2R R27, SR_LANEID ;  /* 0x00000000001b7919 */ /* 0x000e620000000000 */
[----:B------:R-:W0:Y:S01]  /*02f0*/  S2UR UR5, SR_CgaCtaId ;  /* 0x00000000000579c3 */ /* 0x000e220000008800 */
[----:B------:R-:W-:-:S02]  /*0300*/  UMOV UR4, 0x400 ;  /* 0x0000040000047882 */ /* 0x000fc40000000000 */
[----:B0-----:R-:W-:Y:S01]  /*0310*/  ULEA UR4, UR5, UR4, 0x18 ;  /* 0x0000000405047291 */ /* 0x001fe2000f8ec0ff */
[----:B------:R-:W0:Y:S04]  /*0320*/  LDCU UR5, c[0x0][0x3ac] ;  /* 0x00007580ff0577ac */ /* 0x000e280008000800 */
[----:B------:R-:W-:Y:S01]  /*0330*/  BAR.SYNC.DEFER_BLOCKING 0x0 ;  /* 0x0000000000007b1d */ /* 0x000fe20000010000 */
[----:B--2---:R-:W-:Y:S02]  /*0340*/  ISETP.NE.AND P6, PT, R20, RZ, PT ;  /* 0x000000ff1400720c */ /* 0x004fe40003fc5270 */
[----:B---3--:R-:W-:Y:S02]  /*0350*/  ISETP.NE.AND P2, PT, R21, RZ, PT ;  /* 0x000000ff1500720c */ /* 0x008fe40003f45270 */
[----:B----4-:R-:W-:-:S09]  /*0360*/  ISETP.NE.AND P1, PT, R22, RZ, PT ;  /* 0x000000ff1600720c */ /* 0x010fd20003f25270 */
[----:B------:R-:W-:Y:S02]  /*0370*/  @P6 LOP3.LUT R26, R26, 0x10, RZ, 0xfc, !PT ;  /* 0x000000101a1a6812 */ /* 0x000fe400078efcff */
[----:B-----5:R-:W-:Y:S02]  /*0380*/  ISETP.NE.AND P5, PT, R17, RZ, PT ;  /* 0x000000ff1100720c */ /* 0x020fe40003fa5270 */
[----:B------:R-:W-:Y:S02]  /*0390*/  LOP3.LUT R26, R26, 0xfffffff7, RZ, 0xc0, !PT ;  /* 0xfffffff71a1a7812 */ /* 0x000fe400078ec0ff */
[----:B------:R-:W-:Y:S02]  /*03a0*/  ISETP.NE.AND P4, PT, R18, RZ, PT ;  /* 0x000000ff1200720c */ /* 0x000fe40003f85270 */
[----:B------:R-:W-:Y:S02]  /*03b0*/  @P2 LOP3.LUT R26, R26, 0x8, RZ, 0xfc, !PT ;  /* 0x000000081a1a2812 */ /* 0x000fe400078efcff */
[----:B------:R-:W-:-:S02]  /*03c0*/  ISETP.NE.AND P3, PT, R19, RZ, PT ;  /* 0x000000ff1300720c */ /* 0x000fc40003f65270 */
[----:B------:R-:W-:Y:S02]  /*03d0*/  ISETP.NE.AND P0, PT, R23, RZ, PT ;  /* 0x000000ff1700720c */ /* 0x000fe40003f05270 */
[----:B------:R-:W-:Y:S02]  /*03e0*/  LOP3.LUT R26, R26, 0xfffffffb, RZ, 0xc0, !PT ;  /* 0xfffffffb1a1a7812 */ /* 0x000fe400078ec0ff */
[----:B------:R-:W-:Y:S01]  /*03f0*/  SEL R17, RZ, 0x1, !P5 ;  /* 0x00000001ff117807 */ /* 0x000fe20006800000 */
[----:B------:R-:W-:Y:S01]  /*0400*/  IMAD.MOV.U32 R18, RZ, RZ, 0x2 ;  /* 0x00000002ff127424 */ /* 0x000fe200078e00ff */
[----:B------:R-:W-:Y:S01]  /*0410*/  @P1 LOP3.LUT R26, R26, 0x4, RZ, 0xfc, !PT ;  /* 0x000000041a1a1812 */ /* 0x000fe200078efcff */
[----:B------:R-:W-:Y:S02]  /*0420*/  @!P5 IMAD.MOV R18, RZ, RZ, 0x1 ;  /* 0x00000001ff12d424 */ /* 0x000fe400078e02ff */
[----:B------:R-:W-:Y:S01]  /*0430*/  @!P4 IMAD.MOV R18, RZ, RZ, R17 ;  /* 0x000000ffff12c224 */ /* 0x000fe200078e0211 */
[----:B------:R-:W-:-:S03]  /*0440*/  LOP3.LUT R26, R26, 0xfffffffd, RZ, 0xc0, !PT ;  /* 0xfffffffd1a1a7812 */ /* 0x000fc600078ec0ff */
[----:B------:R-:W-:Y:S01]  /*0450*/  VIADD R19, R18, 0x1 ;  /* 0x0000000112137836 */ /* 0x000fe20000000000 */
[----:B------:R-:W-:Y:S01]  /*0460*/  @P0 LOP3.LUT R26, R26, 0x2, RZ, 0xfc, !PT ;  /* 0x000000021a1a0812 */ /* 0x000fe200078efcff */
[----:B------:R-:W-:Y:S01]  /*0470*/  @!P3 IMAD.MOV R19, RZ, RZ, R18 ;  /* 0x000000ffff13b224 */ /* 0x000fe200078e0212 */
[----:B------:R-:W-:Y:S02]  /*0480*/  SEL R18, RZ, 0x1, !P0 ;  /* 0x00000001ff127807 */ /* 0x000fe40004000000 */
[----:B------:R-:W-:Y:S02]  /*0490*/  SEL R23, RZ, 0x1, !P6 ;  /* 0x00000001ff177807 */ /* 0x000fe40007000000 */
[----:B------:R-:W-:Y:S02]  /*04a0*/  SEL R20, RZ, 0x1, !P2 ;  /* 0x00000001ff147807 */ /* 0x000fe40005000000 */
[----:B------:R-:W-:Y:S02]  /*04b0*/  ISETP.NE.AND P0, PT, R24, RZ, PT ;  /* 0x000000ff1800720c */ /* 0x000fe40003f05270 */
[----:B------:R-:W-:-:S02]  /*04c0*/  SEL R21, RZ, 0x1, !P1 ;  /* 0x00000001ff157807 */ /* 0x000fc40004800000 */
[----:B------:R-:W-:Y:S02]  /*04d0*/  IADD3 R6, PT, PT, R20, R19, R23 ;  /* 0x0000001314067210 */ /* 0x000fe40007ffe017 */
[----:B------:R-:W-:Y:S02]  /*04e0*/  ISETP.NE.AND P2, PT, R4, RZ, PT ;  /* 0x000000ff0400720c */ /* 0x000fe40003f45270 */
[----:B------:R-:W-:Y:S02]  /*04f0*/  SEL R19, RZ, 0x1, !P0 ;  /* 0x00000001ff137807 */ /* 0x000fe40004000000 */
[----:B------:R-:W-:Y:S02]  /*0500*/  IADD3 R6, PT, PT, R18, R6, R21 ;  /* 0x0000000612067210 */ /* 0x000fe40007ffe015 */
[----:B------:R-:W-:Y:S02]  /*0510*/  LOP3.LUT R26, R26, 0xfffffffe, RZ, 0xc0, !PT ;  /* 0xfffffffe1a1a7812 */ /* 0x000fe400078ec0ff */
[----:B------:R-:W-:Y:S01]  /*0520*/  ISETP.NE.AND P1, PT, R25, RZ, PT ;  /* 0x000000ff1900720c */ /* 0x000fe20003f25270 */
[----:B------:R-:W-:Y:S01]  /*0530*/  IMAD.IADD R6, R19, 0x1, R6 ;  /* 0x0000000113067824 */ /* 0x000fe200078e0206 */
[----:B------:R-:W-:-:S02]  /*0540*/  @P0 LOP3.LUT R26, R26, 0x1, RZ, 0xfc, !PT ;  /* 0x000000011a1a0812 */ /* 0x000fc400078efcff */
[----:B------:R-:W-:Y:S01]  /*0550*/  ISETP.NE.AND P0, PT, R5, RZ, PT ;  /* 0x000000ff0500720c */ /* 0x000fe20003f05270 */
[----:B------:R-:W-:Y:S01]  /*0560*/  VIADD R7, R6, 0x1 ;  /* 0x0000000106077836 */ /* 0x000fe20000000000 */
[----:B------:R-:W-:Y:S01]  /*0570*/  SEL R22, RZ, 0x1, !P1 ;  /* 0x00000001ff167807 */ /* 0x000fe20004800000 */
[----:B------:R-:W-:-:S04]  /*0580*/  @!P2 IMAD.MOV R7, RZ, RZ, R6 ;  /* 0x000000ffff07a224 */ /* 0x000fc800078e0206 */
[----:B------:R-:W-:-:S04]  /*0590*/  IMAD.IADD R7, R22, 0x1, R7 ;  /* 0x0000000116077824 */ /* 0x000fc800078e0207 */
[----:B------:R-:W-:Y:S02]  /*05a0*/  VIADD R4, R7, 0x1 ;  /* 0x0000000107047836 */ /* 0x000fe40000000000 */
[----:B------:R-:W-:-:S05]  /*05b0*/  @!P0 IMAD.MOV R4, RZ, RZ, R7 ;  /* 0x000000ffff048224 */ /* 0x000fca00078e0207 */
[----:B------:R-:W2:Y:S02]  /*05c0*/  SHFL.UP P6, R5, R4, 0x1, RZ ;  /* 0x0420000004057989 */ /* 0x000ea400000c00ff */
[----:B--2---:R-:W-:-:S05]  /*05d0*/  @P6 IMAD.IADD R5, R5, 0x1, R4 ;  /* 0x0000000105056824 */ /* 0x004fca00078e0204 */
[----:B------:R-:W2:Y:S02]  /*05e0*/  SHFL.UP P6, R6, R5, 0x2, RZ ;  /* 0x0440000005067989 */ /* 0x000ea400000c00ff */
[----:B--2---:R-:W-:-:S05]  /*05f0*/  @P6 IMAD.IADD R6, R5, 0x1, R6 ;  /* 0x0000000105066824 */ /* 0x004fca00078e0206 */
[----:B------:R-:W2:Y:S02]  /*0600*/  SHFL.UP P6, R7, R6, 0x4, RZ ;  /* 0x0480000006077989 */ /* 0x000ea400000c00ff */
[----:B--2---:R-:W-:-:S05]  /*0610*/  @P6 IMAD.IADD R7, R6, 0x1, R7 ;  /* 0x0000000106076824 */ /* 0x004fca00078e0207 */
[----:B------:R-:W2:Y:S02]  /*0620*/  SHFL.UP P6, R24, R7, 0x8, RZ ;  /* 0x0500000007187989 */ /* 0x000ea400000c00ff */
[----:B--2---:R-:W-:-:S05]  /*0630*/  @P6 IMAD.IADD R24, R7, 0x1, R24 ;  /* 0x0000000107186824 */ /* 0x004fca00078e0218 */
[----:B------:R-:W2:Y:S02]  /*0640*/  SHFL.UP P6, R25, R24, 0x10, RZ ;  /* 0x0600000018197989 */ /* 0x000ea400000c00ff */
[----:B--2---:R-:W-:Y:S01]  /*0650*/  @P6 IMAD.IADD R25, R24, 0x1, R25 ;  /* 0x0000000118196824 */ /* 0x004fe200078e0219 */
[----:B-1----:R-:W-:-:S13]  /*0660*/  ISETP.NE.AND P6, PT, R27, 0x1f, PT ;  /* 0x0000001f1b00780c */ /* 0x002fda0003fc5270 */
[----:B------:R-:W-:-:S04]  /*0670*/  @!P6 SHF.R.U32.HI R5, RZ, 0x3, R0 ;  /* 0x00000003ff05e819 */ /* 0x000fc80000011600 */
[----:B------:R-:W-:-:S05]  /*0680*/  @!P6 LOP3.LUT R28, R5, 0x7c, RZ, 0xc0, !PT ;  /* 0x0000007c051ce812 */ /* 0x000fca00078ec0ff */
[----:B------:R-:W-:Y:S01]  /*0690*/  @!P6 STS [R28+UR4], R25 ;  /* 0x000000191c00e988 */ /* 0x000fe20008000804 */
[----:B------:R-:W-:Y:S01]  /*06a0*/  IMAD.IADD R4, R25, 0x1, -R4 ;  /* 0x0000000119047824 */ /* 0x000fe200078e0a04 */
[----:B------:R-:W-:Y:S01]  /*06b0*/  BAR.SYNC.DEFER_BLOCKING 0x0 ;  /* 0x0000000000007b1d */ /* 0x000fe20000010000 */
[----:B------:R-:W-:-:S04]  /*06c0*/  ISETP.NE.AND P6, PT, R27, RZ, PT ;  /* 0x000000ff1b00720c */ /* 0x000fc80003fc5270 */
[----:B------:R-:W-:Y:S02]  /*06d0*/  SEL R30, R4, RZ, P6 ;  /* 0x000000ff041e7207 */ /* 0x000fe40003000000 */
[----:B------:R-:W1:Y:S01]  /*06e0*/  LDS.128 R4, [UR4] ;  /* 0x00000004ff047984 */ /* 0x000e620008000c00 */
[----:B------:R-:W-:-:S04]  /*06f0*/  SHF.R.U32.HI R24, RZ, 0x5, R0 ;  /* 0x00000005ff187819 */ /* 0x000fc80000011600 */
        /* <DEDUP_REMOVED lines=8> */
[C---:B------:R-:W-:Y:S02]  /*0780*/  SEL R27, R25.reuse, R4, !P6 ;  /* 0x00000004191b7207 */ /* 0x040fe40007000000 */
        /* <DEDUP_REMOVED lines=13> */
[C---:B------:R-:W-:Y:S02]  /*0860*/  SEL R27, R25.reuse, R27, !P6 ;  /* 0x0000001b191b7207 */ /* 0x040fe40007000000 */
[----:B------:R-:W-:Y:S01]  /*0870*/  ISETP.NE.AND P6, PT, R24, 0x9, PT ;  /* 0x000000091800780c */ /* 0x000fe20003fc5270 */
[----:B-1----:R-:W-:-:S04]  /*0880*/  IMAD.IADD R4, R25, 0x1, R4 ;  /* 0x0000000119047824 */ /* 0x002fc800078e0204 */
[----:B------:R-:W-:Y:S01]  /*0890*/  IMAD.IADD R5, R5, 0x1, R4 ;  /* 0x0000000105057824 */ /* 0x000fe200078e0204 */
[----:B------:R-:W-:Y:S02]  /*08a0*/  SEL R27, R4, R27, !P6 ;  /* 0x0000001b041b7207 */ /* 0x000fe40007000000 */
[----:B------:R-:W-:Y:S01]  /*08b0*/  ISETP.NE.AND P6, PT, R24, 0xa, PT ;  /* 0x0000000a1800780c */ /* 0x000fe20003fc5270 */
[----:B------:R-:W-:-:S03]  /*08c0*/  IMAD.IADD R6, R6, 0x1, R5 ;  /* 0x0000000106067824 */ /* 0x000fc600078e0205 */
[----:B------:R-:W-:Y:S02]  /*08d0*/  SEL R27, R5, R27, !P6 ;  /* 0x0000001b051b7207 */ /* 0x000fe40007000000 */
[----:B------:R-:W1:Y:S01]  /*08e0*/  LDS.64 R4, [UR4+0x30] ;  /* 0x00003004ff047984 */ /* 0x000e620008000a00 */
[----:B------:R-:W-:Y:S01]  /*08f0*/  ISETP.NE.AND P6, PT, R24, 0xb, PT ;  /* 0x0000000b1800780c */ /* 0x000fe20003fc5270 */
[----:B------:R-:W-:-:S03]  /*0900*/  IMAD.IADD R7, R7, 0x1, R6 ;  /* 0x0000000107077824 */ /* 0x000fc600078e0206 */
[----:B------:R-:W-:Y:S02]  /*0910*/  SEL R27, R6, R27, !P6 ;  /* 0x0000001b061b7207 */ /* 0x000fe40007000000 */
[----:B------:R-:W-:-:S04]  /*0920*/  ISETP.NE.AND P6, PT, R24, 0xc, PT ;  /* 0x0000000c1800780c */ /* 0x000fc80003fc5270 */
[C---:B------:R-:W-:Y:S02]  /*0930*/  SEL R27, R7.reuse, R27, !P6 ;  /* 0x0000001b071b7207 */ /* 0x040fe40007000000 */
[----:B------:R-:W-:Y:S01]  /*0940*/  ISETP.NE.AND P6, PT, R24, 0xd, PT ;  /* 0x0000000d1800780c */ /* 0x000fe20003fc5270 */
[----:B-1----:R-:W-:-:S05]  /*0950*/  IMAD.IADD R4, R7, 0x1, R4 ;  /* 0x0000000107047824 */ /* 0x002fca00078e0204 */
[----:B------:R-:W-:Y:S02]  /*0960*/  SEL R27, R4, R27, !P6 ;  /* 0x0000001b041b7207 */ /* 0x000fe40007000000 */
[----:B------:R-:W-:Y:S01]  /*0970*/  ISETP.GE.U32.AND P6, PT, R0, 0x20, PT ;  /* 0x000000200000780c */ /* 0x000fe20003fc6070 */
[----:B------:R-:W-:-:S03]  /*0980*/  IMAD.IADD R5, R5, 0x1, R4 ;  /* 0x0000000105057824 */ /* 0x000fc600078e0204 */
[----:B------:R-:W-:Y:S02]  /*0990*/  SEL R27, R27, RZ, P6 ;  /* 0x000000ff1b1b7207 */ /* 0x000fe40003000000 */
[----:B------:R-:W-:-:S03]  /*09a0*/  IADD3 R7, PT, PT, -R5, 0x1340, RZ ;  /* 0x0000134005077810 */ /* 0x000fc60007ffe1ff */
[----:B------:R-:W-:-:S04]  /*09b0*/  IMAD.IADD R30, R27, 0x1, R30 ;  /* 0x000000011b1e7824 */ /* 0x000fc800078e021e */
[C-C-:B------:R-:W-:Y:S02]  /*09c0*/  IMAD.IADD R25, R17.reuse, 0x1, R30.reuse ;  /* 0x0000000111197824 */ /* 0x140fe400078e021e */
[----:B------:R-:W-:Y:S02]  /*09d0*/  IMAD R6, R0, 0xb, -R30 ;  /* 0x0000000b00067824 */ /* 0x000fe400078e0a1e */
[----:B------:R-:W-:Y:S02]  /*09e0*/  IMAD.IADD R4, R30, 0x1, R7 ;  /* 0x000000011e047824 */ /* 0x000fe400078e0207 */
[----:B------:R-:W-:Y:S02]  /*09f0*/  IMAD R25, R0, 0xb, -R25 ;  /* 0x0000000b00197824 */ /* 0x000fe400078e0a19 */
[----:B------:R-:W-:Y:S01]  /*0a00*/  IMAD.IADD R27, R17, 0x1, R4 ;  /* 0x00000001111b7824 */ /* 0x000fe200078e0204 */
[----:B------:R-:W-:Y:S01]  /*0a10*/  SEL R6, R4, R6, P5 ;  /* 0x0000000604067207 */ /* 0x000fe20002800000 */
[----:B------:R-:W-:Y:S01]  /*0a20*/  VIADD R24, R25, 0x1 ;  /* 0x0000000119187836 */ /* 0x000fe20000000000 */
[----:B------:R-:W-:-:S04]  /*0a30*/  SEL R4, RZ, 0x1, !P4 ;  /* 0x00000001ff047807 */ /* 0x000fc80006000000 */
[----:B------:R-:W-:Y:S01]  /*0a40*/  IADD3 R25, PT, PT, R30, R4, R17 ;  /* 0x000000041e197210 */ /* 0x000fe20007ffe011 */
[C---:B------:R-:W-:Y:S01]  /*0a50*/  IMAD.IADD R4, R27.reuse, 0x1, R4 ;  /* 0x000000011b047824 */ /* 0x040fe200078e0204 */
[----:B------:R-:W-:Y:S02]  /*0a60*/  SEL R24, R27, R24, P4 ;  /* 0x000000181b187207 */ /* 0x000fe40002000000 */
[----:B------:R-:W-:Y:S01]  /*0a70*/  SEL R27, RZ, 0x1, !P3 ;  /* 0x00000001ff1b7807 */ /* 0x000fe20005800000 */
[----:B------:R-:W-:-:S04]  /*0a80*/  IMAD R17, R0, 0xb, -R25 ;  /* 0x0000000b00117824 */ /* 0x000fc800078e0a19 */
[----:B------:R-:W-:Y:S02]  /*0a90*/  IMAD.IADD R25, R25, 0x1, R27 ;  /* 0x0000000119197824 */ /* 0x000fe400078e021b */
[----:B------:R-:W-:Y:S02]  /*0aa0*/  VIADD R17, R17, 0x2 ;  /* 0x0000000211117836 */ /* 0x000fe40000000000 */
[----:B------:R-:W-:Y:S01]  /*0ab0*/  IMAD R28, R0, 0xb, -R25 ;  /* 0x0000000b001c7824 */ /* 0x000fe200078e0a19 */
[----:B------:R-:W-:Y:S02]  /*0ac0*/  LOP3.LUT P6, RZ, R26, 0x10, RZ, 0xc0, !PT ;  /* 0x000000101aff7812 */ /* 0x000fe400078cc0ff */
[C---:B------:R-:W-:Y:S01]  /*0ad0*/  SEL R17, R4.reuse, R17, P3 ;  /* 0x0000001104117207 */ /* 0x040fe20001800000 */
[----:B------:R-:W-:Y:S02]  /*0ae0*/  IMAD.IADD R4, R4, 0x1, R27 ;  /* 0x0000000104047824 */ /* 0x000fe400078e021b */
[----:B------:R-:W-:-:S02]  /*0af0*/  VIADD R28, R28, 0x3 ;  /* 0x000000031c1c7836 */ /* 0x000fc40000000000 */
[----:B------:R-:W-:Y:S01]  /*0b00*/  IMAD.IADD R25, R23, 0x1, R25 ;  /* 0x0000000117197824 */ /* 0x000fe200078e0219 */
[----:B------:R-:W-:Y:S02]  /*0b10*/  LOP3.LUT P5, RZ, R26, 0x2, RZ, 0xc0, !PT ;  /* 0x000000021aff7812 */ /* 0x000fe400078ac0ff */
[----:B------:R-:W-:Y:S02]  /*0b20*/  SEL R28, R4, R28, P6 ;  /* 0x0000001c041c7207 */ /* 0x000fe40003000000 */
[C---:B------:R-:W-:Y:S02]  /*0b30*/  LOP3.LUT P4, RZ, R26.reuse, 0x4, RZ, 0xc0, !PT ;  /* 0x000000041aff7812 */ /* 0x040fe4000788c0ff */
[C---:B------:R-:W-:Y:S02]  /*0b40*/  LOP3.LUT P3, RZ, R26.reuse, 0x8, RZ, 0xc0, !PT ;  /* 0x000000081aff7812 */ /* 0x040fe4000786c0ff */
[----:B------:R-:W-:Y:S01]  /*0b50*/  LOP3.LUT P6, RZ, R26, 0x1, RZ, 0xc0, !PT ;  /* 0x000000011aff7812 */ /* 0x000fe200078cc0ff */
[----:B------:R-:W-:-:S02]  /*0b60*/  IMAD R26, R0, 0xb, -R25 ;  /* 0x0000000b001a7824 */ /* 0x000fc400078e0a19 */
[----:B------:R-:W-:Y:S02]  /*0b70*/  IMAD.IADD R23, R23, 0x1, R4 ;  /* 0x0000000117177824 */ /* 0x000fe400078e0204 */
[----:B------:R-:W-:Y:S02]  /*0b80*/  VIADD R26, R26, 0x4 ;  /* 0x000000041a1a7836 */ /* 0x000fe40000000000 */
[----:B------:R-:W-:-:S03]  /*0b90*/  IMAD.IADD R25, R20, 0x1, R25 ;  /* 0x0000000114197824 */ /* 0x000fc600078e0219 */
[----:B------:R-:W-:Y:S02]  /*0ba0*/  SEL R26, R23, R26, P3 ;  /* 0x0000001a171a7207 */ /* 0x000fe40001800000 */
[C---:B------:R-:W-:Y:S01]  /*0bb0*/  ISETP.NE.AND P3, PT, R0.reuse, RZ, PT ;  /* 0x000000ff0000720c */ /* 0x040fe20003f65270 */
[----:B------:R-:W-:Y:S02]  /*0bc0*/  IMAD R4, R0, 0xb, -R25 ;  /* 0x0000000b00047824 */ /* 0x000fe400078e0a19 */
[----:B------:R-:W-:Y:S02]  /*0bd0*/  IMAD.IADD R20, R20, 0x1, R23 ;  /* 0x0000000114147824 */ /* 0x000fe400078e0217 */
[----:B------:R-:W-:Y:S02]  /*0be0*/  VIADD R4, R4, 0x5 ;  /* 0x0000000504047836 */ /* 0x000fe40000000000 */
[----:B------:R-:W-:-:S03]  /*0bf0*/  IMAD.IADD R25, R21, 0x1, R25 ;  /* 0x0000000115197824 */ /* 0x000fc600078e0219 */
[----:B------:R-:W-:Y:S01]  /*0c00*/  SEL R29, R20, R4, P4 ;  /* 0x00000004141d7207 */ /* 0x000fe20002000000 */
[----:B------:R-:W-:Y:S02]  /*0c10*/  IMAD.IADD R4, R21, 0x1, R20 ;  /* 0x0000000115047824 */ /* 0x000fe400078e0214 */
[----:B------:R-:W1:Y:S01]  /*0c20*/  @!P3 LDC.64 R20, c[0x0][0x3a0] ;  /* 0x0000e800ff14bb82 */ /* 0x000e620000000a00 */
[----:B------:R-:W-:Y:S01]  /*0c30*/  ISETP.GE.AND P4, PT, R0, R7, PT ;  /* 0x000000070000720c */ /* 0x000fe20003f86270 */
[--C-:B------:R-:W-:Y:S02]  /*0c40*/  IMAD.IADD R27, R18, 0x1, R25.reuse ;  /* 0x00000001121b7824 */ /* 0x100fe400078e0219 */
[C---:B------:R-:W-:Y:S01]  /*0c50*/  IMAD R25, R0.reuse, 0xb, -R25 ;  /* 0x0000000b00197824 */ /* 0x040fe200078e0a19 */
[----:B------:R-:W-:Y:S01]  /*0c60*/  LOP3.LUT R30, RZ, R0, RZ, 0x33, !PT ;  /* 0x00000000ff1e7212 */ /* 0x000fe200078e33ff */
[----:B------:R-:W-:Y:S02]  /*0c70*/  IMAD.IADD R23, R0, 0x1, -R7 ;  /* 0x0000000100177824 */ /* 0x000fe400078e0a07 */
[----:B------:R-:W-:-:S06]  /*0c80*/  VIADD R25, R25, 0x6 ;  /* 0x0000000619197836 */ /* 0x000fcc0000000000 */
[----:B0-----:R-:W-:Y:S02]  /*0c90*/  @!P4 VIADD R23, R30, UR5 ;  /* 0x000000051e17cc36 */ /* 0x001fe40008000000 */
[----:B------:R-:W-:Y:S01]  /*0ca0*/  IMAD.IADD R30, R18, 0x1, R4 ;  /* 0x00000001121e7824 */ /* 0x000fe200078e0204 */
[----:B------:R-:W-:Y:S01]  /*0cb0*/  SEL R18, R4, R25, P5 ;  /* 0x0000001904127207 */ /* 0x000fe20002800000 */
[----:B------:R-:W-:Y:S02]  /*0cc0*/  @!P3 IMAD.MOV.U32 R4, RZ, RZ, 0x65 ;  /* 0x00000065ff04b424 */ /* 0x000fe400078e00ff */
[----:B------:R-:W-:-:S03]  /*0cd0*/  IMAD.IADD R31, R19, 0x1, R27 ;  /* 0x00000001131f7824 */ /* 0x000fc600078e021b */
[----:B-1----:R0:W-:Y:S01]  /*0ce0*/  @!P3 ST.E.64.STRONG.GPU desc[UR8][R20.64+0x100], R4 ;  /* 0x000100041400b985 */ /* 0x0021e2000c10fb08 */
[C---:B------:R-:W-:Y:S01]  /*0cf0*/  IMAD R27, R0.reuse, 0xb, -R27 ;  /* 0x0000000b001b7824 */ /* 0x040fe200078e0a1b */
[----:B------:R-:W-:Y:S01]  /*0d00*/  SEL R32, RZ, 0x1, !P2 ;  /* 0x00000001ff207807 */ /* 0x000fe20005000000 */
[----:B------:R-:W-:Y:S02]  /*0d10*/  IMAD R25, R0, 0xb, -R31 ;  /* 0x0000000b00197824 */ /* 0x000fe400078e0a1f */
[----:B------:R-:W-:Y:S02]  /*0d20*/  VIADD R27, R27, 0x7 ;  /* 0x000000071b1b7836 */ /* 0x000fe40000000000 */
[----:B------:R-:W-:Y:S02]  /*0d30*/  IMAD.IADD R33, R31, 0x1, R32 ;  /* 0x000000011f217824 */ /* 0x000fe400078e0220 */
[----:B------:R-:W-:Y:S01]  /*0d40*/  VIADD R25, R25, 0x8 ;  /* 0x0000000819197836 */ /* 0x000fe20000000000 */
[----:B------:R-:W-:Y:S01]  /*0d50*/  SEL R31, R30, R27, P6 ;  /* 0x0000001b1e1f7207 */ /* 0x000fe20003000000 */
[----:B------:R-:W-:-:S02]  /*0d60*/  IMAD.IADD R35, R22, 0x1, R33 ;  /* 0x0000000116237824 */ /* 0x000fc400078e0221 */
[----:B------:R-:W-:Y:S01]  /*0d70*/  IMAD.IADD R30, R19, 0x1, R30 ;  /* 0x00000001131e7824 */ /* 0x000fe200078e021e */
[----:B------:R-:W-:Y:S01]  /*0d80*/  LEA R17, R17, UR4, 0x2 ;  /* 0x0000000411117c11 */ /* 0x000fe2000f8e10ff */
[----:B------:R-:W-:Y:S01]  /*0d90*/  IMAD R33, R0, 0xb, -R33 ;  /* 0x0000000b00217824 */ /* 0x000fe200078e0a21 */
[----:B------:R-:W-:Y:S01]  /*0da0*/  LEA R19, R6, UR4, 0x2 ;  /* 0x0000000406137c11 */ /* 0x000fe2000f8e10ff */
[----:B------:R-:W-:Y:S01]  /*0db0*/  BAR.SYNC.DEFER_BLOCKING 0x0 ;  /* 0x0000000000007b1d */ /* 0x000fe20000010000 */
[C---:B------:R-:W-:Y:S01]  /*0dc0*/  IMAD.IADD R32, R30.reuse, 0x1, R32 ;  /* 0x000000011e207824 */ /* 0x040fe200078e0220 */
[----:B------:R-:W-:Y:S01]  /*0dd0*/  SEL R30, R30, R25, P2 ;  /* 0x000000191e1e7207 */ /* 0x000fe20001000000 */
[----:B------:R-:W-:Y:S01]  /*0de0*/  IMAD R35, R0, 0xb, -R35 ;  /* 0x0000000b00237824 */ /* 0x000fe200078e0a23 */
[----:B------:R-:W-:Y:S01]  /*0df0*/  LEA R25, R24, UR4, 0x2 ;  /* 0x0000000418197c11 */ /* 0x000fe2000f8e10ff */
[----:B------:R-:W-:Y:S01]  /*0e00*/  VIADD R33, R33, 0x9 ;  /* 0x0000000921217836 */ /* 0x000fe20000000000 */
[----:B------:R-:W-:Y:S01]  /*0e10*/  LEA R28, R28, UR4, 0x2 ;  /* 0x000000041c1c7c11 */ /* 0x000fe2000f8e10ff */
[----:B------:R-:W-:Y:S01]  /*0e20*/  VIADD R35, R35, 0xa ;  /* 0x0000000a23237836 */ /* 0x000fe20000000000 */
[----:B------:R-:W-:Y:S01]  /*0e30*/  LEA R27, R26, UR4, 0x2 ;  /* 0x000000041a1b7c11 */ /* 0x000fe2000f8e10ff */
[----:B------:R-:W-:Y:S01]  /*0e40*/  @P0 IMAD.IADD R35, R22, 0x1, R32 ;  /* 0x0000000116230824 */ /* 0x000fe200078e0220 */
[----:B------:R-:W-:Y:S01]  /*0e50*/  SEL R33, R32, R33, P1 ;  /* 0x0000002120217207 */ /* 0x000fe20000800000 */
[----:B0-----:R-:W0:Y:S01]  /*0e60*/  LDC.64 R4, c[0x0][0x390] ;  /* 0x0000e400ff047b82 */ /* 0x001e220000000a00 */
[----:B------:R-:W-:-:S02]  /*0e70*/  LEA R6, R29, UR4, 0x2 ;  /* 0x000000041d067c11 */ /* 0x000fc4000f8e10ff */
[----:B------:R-:W-:Y:S02]  /*0e80*/  LEA R21, R18, UR4, 0x2 ;  /* 0x0000000412157c11 */ /* 0x000fe4000f8e10ff */
[----:B------:R-:W-:Y:S02]  /*0e90*/  LEA R30, R30, UR4, 0x2 ;  /* 0x000000041e1e7c11 */ /* 0x000fe4000f8e10ff */
[----:B------:R-:W-:Y:S01]  /*0ea0*/  LEA R33, R33, UR4, 0x2 ;  /* 0x0000000421217c11 */ /* 0x000fe2000f8e10ff */
[----:B------:R1:W-:Y:S04]  /*0eb0*/  STS [R19], R2 ;  /* 0x0000000213007388 */ /* 0x0003e80000000800 */
[----:B------:R2:W-:Y:S04]  /*0ec0*/  STS [R25], R10 ;  /* 0x0000000a19007388 */ /* 0x0005e80000000800 */
[----:B------:R-:W-:Y:S01]  /*0ed0*/  STS [R17], R16 ;  /* 0x0000001011007388 */ /* 0x000fe20000000800 */
[----:B-1----:R-:W-:-:S03]  /*0ee0*/  LEA R2, R31, UR4, 0x2 ;  /* 0x000000041f027c11 */ /* 0x002fc6000f8e10ff */
[----:B------:R-:W-:Y:S01]  /*0ef0*/  STS [R28], R15 ;  /* 0x0000000f1c007388 */ /* 0x000fe20000000800 */
[----:B--2---:R-:W-:-:S03]  /*0f00*/  LEA R10, R35, UR4, 0x2 ;  /* 0x00000004230a7c11 */ /* 0x004fc6000f8e10ff */
[----:B------:R-:W-:Y:S04]  /*0f10*/  STS [R27], R14 ;  /* 0x0000000e1b007388 */ /* 0x000fe80000000800 */
[----:B------:R1:W-:Y:S04]  /*0f20*/  STS [R6], R13 ;  /* 0x0000000d06007388 */ /* 0x0003e80000000800 */
[----:B------:R2:W-:Y:S04]  /*0f30*/  STS [R21], R12 ;  /* 0x0000000c15007388 */ /* 0x0005e80000000800 */
[----:B------:R3:W-:Y:S04]  /*0f40*/  STS [R2], R11 ;  /* 0x0000000b02007388 */ /* 0x0007e80000000800 */
[----:B------:R-:W-:Y:S04]  /*0f50*/  STS [R30], R9 ;  /* 0x000000091e007388 */ /* 0x000fe80000000800 */
[----:B------:R4:W-:Y:S04]  /*0f60*/  STS [R33], R8 ;  /* 0x0000000821007388 */ /* 0x0009e80000000800 */
[----:B------:R5:W-:Y:S01]  /*0f70*/  STS [R10], R3 ;  /* 0x000000030a007388 */ /* 0x000be20000000800 */
[C---:B-1----:R-:W-:Y:S01]  /*0f80*/  VIADD R6, R0.reuse, 0x1c0 ;  /* 0x000001c000067836 */ /* 0x042fe20000000000 */
[C---:B------:R-:W-:Y:S01]  /*0f90*/  IADD3 R13, PT, PT, -R0.reuse, UR5, RZ ;  /* 0x00000005000d7c10 */ /* 0x040fe2000fffe1ff */
[----:B------:R-:W-:-:S02]  /*0fa0*/  VIADD R14, R0, 0x380 ;  /* 0x00000380000e7836 */ /* 0x000fc40000000000 */
[C---:B------:R-:W-:Y:S02]  /*0fb0*/  VIADD R16, R0.reuse, 0x540 ;  /* 0x0000054000107836 */ /* 0x040fe40000000000 */
[C---:B--2---:R-:W-:Y:S02]  /*0fc0*/  VIADD R12, R0.reuse, 0x700 ;  /* 0x00000700000c7836 */ /* 0x044fe40000000000 */
[C---:B------:R-:W-:Y:S02]  /*0fd0*/  VIADD R18, R0.reuse, 0x8c0 ;  /* 0x000008c000127836 */ /* 0x040fe40000000000 */
[C---:B---3--:R-:W-:Y:S02]  /*0fe0*/  VIADD R2, R0.reuse, 0xa80 ;  /* 0x00000a8000027836 */ /* 0x048fe40000000000 */
[C---:B------:R-:W-:Y:S02]  /*0ff0*/  VIADD R20, R0.reuse, 0xc40 ;  /* 0x00000c4000147836 */ /* 0x040fe40000000000 */
[----:B----4-:R-:W-:-:S02]  /*1000*/  VIADD R8, R0, 0xe00 ;  /* 0x00000e0000087836 */ /* 0x010fc40000000000 */
[C---:B------:R-:W-:Y:S02]  /*1010*/  VIADD R22, R0.reuse, 0xfc0 ;  /* 0x00000fc000167836 */ /* 0x040fe40000000000 */
[C---:B-----5:R-:W-:Y:S01]  /*1020*/  VIADD R10, R0.reuse, 0x1180 ;  /* 0x00001180000a7836 */ /* 0x060fe20000000000 */
[----:B------:R-:W-:Y:S01]  /*1030*/  LEA R0, R0, UR4, 0x2 ;  /* 0x0000000400007c11 */ /* 0x000fe2000f8e10ff */
[----:B------:R-:W-:Y:S01]  /*1040*/  BAR.SYNC.DEFER_BLOCKING 0x0 ;  /* 0x0000000000007b1d */ /* 0x000fe20000010000 */
[-C--:B------:R-:W-:Y:S02]  /*1050*/  ISETP.GE.AND P1, PT, R6, R7.reuse, PT ;  /* 0x000000070600720c */ /* 0x080fe40003f26270 */
[-C--:B------:R-:W-:Y:S02]  /*1060*/  ISETP.GE.AND P6, PT, R14, R7.reuse, PT ;  /* 0x000000070e00720c */ /* 0x080fe40003fc6270 */
[-C--:B------:R-:W-:Y:S01]  /*1070*/  ISETP.GE.AND P5, PT, R16, R7.reuse, PT ;  /* 0x000000071000720c */ /* 0x080fe20003fa6270 */
[----:B------:R-:W1:Y:S04]  /*1080*/  LDS R25, [R0] ;  /* 0x0000000000197984 */ /* 0x000e680000000800 */
[----:B------:R-:W2:Y:S04]  /*1090*/  LDS R27, [R0+0x700] ;  /* 0x00070000001b7984 */ /* 0x000ea80000000800 */
[----:B------:R-:W3:Y:S04]  /*10a0*/  LDS R29, [R0+0xe00] ;  /* 0x000e0000001d7984 */ /* 0x000ee80000000800 */
[----:B------:R-:W4:Y:S04]  /*10b0*/  LDS R31, [R0+0x1500] ;  /* 0x00150000001f7984 */ /* 0x000f280000000800 */
[----:B------:R-:W5:Y:S04]  /*10c0*/  LDS R33, [R0+0x1c00] ;  /* 0x001c000000217984 */ /* 0x000f680000000800 */
[----:B------:R-:W5:Y:S04]  /*10d0*/  LDS R35, [R0+0x2300] ;  /* 0x0023000000237984 */ /* 0x000f680000000800 */
[----:B------:R-:W5:Y:S04]  /*10e0*/  LDS R37, [R0+0x2a00] ;  /* 0x002a000000257984 */ /* 0x000f680000000800 */
[----:B------:R-:W5:Y:S04]  /*10f0*/  LDS R41, [R0+0x3100] ;  /* 0x0031000000297984 */ /* 0x000f680000000800 */
[----:B------:R-:W5:Y:S04]  /*1100*/  LDS R45, [R0+0x3800] ;  /* 0x00380000002d7984 */ /* 0x000f680000000800 */
[----:B------:R-:W5:Y:S04]  /*1110*/  LDS R49, [R0+0x3f00] ;  /* 0x003f000000317984 */ /* 0x000f680000000800 */
[----:B------:R-:W5:Y:S01]  /*1120*/  LDS R53, [R0+0x4600] ;  /* 0x0046000000357984 */ /* 0x000f620000000800 */
[-C--:B------:R-:W-:Y:S01]  /*1130*/  ISETP.GE.AND P0, PT, R12, R7.reuse, PT ;  /* 0x000000070c00720c */ /* 0x080fe20003f06270 */
[--C-:B------:R-:W-:Y:S01]  /*1140*/  IMAD.IADD R9, R6, 0x1, -R7.reuse ;  /* 0x0000000106097824 */ /* 0x100fe200078e0a07 */
[-C--:B------:R-:W-:Y:S01]  /*1150*/  ISETP.GE.AND P4, PT, R18, R7.reuse, PT ;  /* 0x000000071200720c */ /* 0x080fe20003f86270 */
[--C-:B------:R-:W-:Y:S01]  /*1160*/  IMAD.IADD R11, R14, 0x1, -R7.reuse ;  /* 0x000000010e0b7824 */ /* 0x100fe200078e0a07 */
[-C--:B------:R-:W-:Y:S01]  /*1170*/  ISETP.GE.AND P3, PT, R2, R7.reuse, PT ;  /* 0x000000070200720c */ /* 0x080fe20003f66270 */
[--C-:B------:R-:W-:Y:S01]  /*1180*/  IMAD.IADD R15, R16, 0x1, -R7.reuse ;  /* 0x00000001100f7824 */ /* 0x100fe200078e0a07 */
[-C--:B------:R-:W-:Y:S01]  /*1190*/  ISETP.GE.AND P2, PT, R20, R7.reuse, PT ;  /* 0x000000071400720c */ /* 0x080fe20003f46270 */
[C---:B------:R-:W-:Y:S01]  /*11a0*/  @!P1 VIADD R9, R13.reuse, 0xfffffe3f ;  /* 0xfffffe3f0d099836 */ /* 0x040fe20000000000 */
[-C--:B------:R-:W-:Y:S01]  /*11b0*/  ISETP.GE.AND P1, PT, R8, R7.reuse, PT ;  /* 0x000000070800720c */ /* 0x080fe20003f26270 */
[C---:B------:R-:W-:Y:S01]  /*11c0*/  @!P6 VIADD R11, R13.reuse, 0xfffffc7f ;  /* 0xfffffc7f0d0be836 */ /* 0x040fe20000000000 */
[-C--:B------:R-:W-:Y:S01]  /*11d0*/  ISETP.GE.AND P6, PT, R22, R7.reuse, PT ;  /* 0x000000071600720c */ /* 0x080fe20003fc6270 */
[----:B------:R-:W-:Y:S01]  /*11e0*/  @!P5 VIADD R15, R13, 0xfffffabf ;  /* 0xfffffabf0d0fd836 */ /* 0x000fe20000000000 */
[----:B------:R-:W-:Y:S01]  /*11f0*/  ISETP.GE.AND P5, PT, R10, R7, PT ;  /* 0x000000070a00720c */ /* 0x000fe20003fa6270 */
[----:B------:R-:W-:-:S02]  /*1200*/  IMAD.IADD R17, R12, 0x1, -R7 ;  /* 0x000000010c117824 */ /* 0x000fc400078e0a07 */
[--C-:B------:R-:W-:Y:S02]  /*1210*/  IMAD.IADD R21, R2, 0x1, -R7.reuse ;  /* 0x0000000102157824 */ /* 0x100fe400078e0a07 */
[--C-:B------:R-:W-:Y:S02]  /*1220*/  IMAD.IADD R19, R18, 0x1, -R7.reuse ;  /* 0x0000000112137824 */ /* 0x100fe400078e0a07 */
[--C-:B------:R-:W-:Y:S02]  /*1230*/  IMAD.IADD R39, R20, 0x1, -R7.reuse ;  /* 0x0000000114277824 */ /* 0x100fe400078e0a07 */
[--C-:B------:R-:W-:Y:S02]  /*1240*/  IMAD.IADD R43, R8, 0x1, -R7.reuse ;  /* 0x00000001082b7824 */ /* 0x100fe400078e0a07 */
[--C-:B------:R-:W-:Y:S02]  /*1250*/  IMAD.IADD R47, R22, 0x1, -R7.reuse ;  /* 0x00000001162f7824 */ /* 0x100fe400078e0a07 */
[----:B------:R-:W-:-:S02]  /*1260*/  IMAD.IADD R51, R10, 0x1, -R7 ;  /* 0x000000010a337824 */ /* 0x000fc400078e0a07 */
[----:B------:R-:W-:Y:S02]  /*1270*/  @!P0 VIADD R17, R13, 0xfffff8ff ;  /* 0xfffff8ff0d118836 */ /* 0x000fe40000000000 */
[----:B0-----:R-:W-:-:S04]  /*1280*/  IMAD.WIDE R2, R23, 0x4, R4 ;  /* 0x0000000417027825 */ /* 0x001fc800078e0204 */
[----:B------:R-:W-:Y:S02]  /*1290*/  @!P4 VIADD R19, R13, 0xfffff73f ;  /* 0xfffff73f0d13c836 */ /* 0x000fe40000000000 */
[--C-:B------:R-:W-:Y:S01]  /*12a0*/  IMAD.WIDE R6, R9, 0x4, R4.reuse ;  /* 0x0000000409067825 */ /* 0x100fe200078e0204 */
[----:B-1----:R-:W-:Y:S03]  /*12b0*/  STG.E desc[UR8][R2.64], R25 ;  /* 0x0000001902007986 */ /* 0x002fe6000c101908 */
[----:B------:R-:W-:Y:S02]  /*12c0*/  @!P3 VIADD R21, R13, 0xfffff57f ;  /* 0xfffff57f0d15b836 */ /* 0x000fe40000000000 */
[----:B------:R-:W-:Y:S01]  /*12d0*/  IMAD.WIDE R8, R11, 0x4, R4 ;  /* 0x000000040b087825 */ /* 0x000fe200078e0204 */
[----:B--2---:R-:W-:Y:S03]  /*12e0*/  STG.E desc[UR8][R6.64], R27 ;  /* 0x0000001b06007986 */ /* 0x004fe6000c101908 */
[----:B------:R-:W-:-:S02]  /*12f0*/  @!P2 VIADD R39, R13, 0xfffff3bf ;  /* 0xfffff3bf0d27a836 */ /* 0x000fc40000000000 */
[C---:B------:R-:W-:Y:S02]  /*1300*/  @!P1 VIADD R43, R13.reuse, 0xfffff1ff ;  /* 0xfffff1ff0d2b9836 */ /* 0x040fe40000000000 */
[C---:B------:R-:W-:Y:S02]  /*1310*/  @!P6 VIADD R47, R13.reuse, 0xfffff03f ;  /* 0xfffff03f0d2fe836 */ /* 0x040fe40000000000 */
[----:B------:R-:W-:Y:S02]  /*1320*/  @!P5 VIADD R51, R13, 0xffffee7f ;  /* 0xffffee7f0d33d836 */ /* 0x000fe40000000000 */
[--C-:B------:R-:W-:Y:S01]  /*1330*/  IMAD.WIDE R10, R15, 0x4, R4.reuse ;  /* 0x000000040f0a7825 */ /* 0x100fe200078e0204 */
[----:B---3--:R-:W-:Y:S03]  /*1340*/  STG.E desc[UR8][R8.64], R29 ;  /* 0x0000001d08007986 */ /* 0x008fe6000c101908 */
[--C-:B------:R-:W-:Y:S01]  /*1350*/  IMAD.WIDE R12, R17, 0x4, R4.reuse ;  /* 0x00000004110c7825 */ /* 0x100fe200078e0204 */
[----:B----4-:R-:W-:Y:S03]  /*1360*/  STG.E desc[UR8][R10.64], R31 ;  /* 0x0000001f0a007986 */ /* 0x010fe6000c101908 */
[--C-:B------:R-:W-:Y:S01]  /*1370*/  IMAD.WIDE R14, R19, 0x4, R4.reuse ;  /* 0x00000004130e7825 */ /* 0x100fe200078e0204 */
[----:B-----5:R-:W-:Y:S03]  /*1380*/  STG.E desc[UR8][R12.64], R33 ;  /* 0x000000210c007986 */ /* 0x020fe6000c101908 */
        /* <DEDUP_REMOVED lines=10> */
[----:B------:R-:W-:Y:S01]  /*1430*/  STG.E desc[UR8][R4.64], R53 ;  /* 0x0000003504007986 */ /* 0x000fe2000c101908 */
[----:B------:R-:W-:Y:S05]  /*1440*/  EXIT ;  /* 0x000000000000794d */ /* 0x000fea0003800000 */
.L_x_471:
[----:B------:R-:W0:Y:S01]  /*1450*/  S2R R16, SR_TID.X ;  /* 0x0000000000107919 */ /* 0x000e220000002100 */
[----:B------:R-:W1:Y:S01]  /*1460*/  LDCU.64 UR4, c[0x0][0x380] ;  /* 0x00007000ff0477ac */ /* 0x000e620008000a00 */
[----:B------:R-:W2:Y:S01]  /*1470*/  LDCU.64 UR6, c[0x0][0x388] ;  /* 0x00007100ff0677ac */ /* 0x000ea20008000a00 */
[----:B0-----:R-:W-:-:S05]  /*1480*/  IMAD R2, R16, 0xb, RZ ;  /* 0x0000000b10027824 */ /* 0x001fca00078e02ff */
[----:B------:R-:W-:-:S04]  /*1490*/  IADD3 R5, P0, PT, R2, R17, RZ ;  /* 0x0000001102057210 */ /* 0x000fc80007f1e0ff */
[----:B------:R-:W-:Y:S01]  /*14a0*/  LEA.HI.X.SX32 R2, R17, RZ, 0x1, P0 ;  /* 0x000000ff11027211 */ /* 0x000fe200000f0eff */
[----:B------:R-:W-:-:S03]  /*14b0*/  IMAD.SHL.U32 R4, R5, 0x4, RZ ;  /* 0x0000000405047824 */ /* 0x000fc600078e00ff */
[----:B------:R-:W-:Y:S02]  /*14c0*/  SHF.L.U64.HI R5, R5, 0x2, R2 ;  /* 0x0000000205057819 */ /* 0x000fe40000010202 */
[C---:B-1----:R-:W-:Y:S02]  /*14d0*/  IADD3 R2, P0, PT, R4.reuse, UR4, RZ ;  /* 0x0000000404027c10 */ /* 0x042fe4000ff1e0ff */
[----:B--2---:R-:W-:Y:S02]  /*14e0*/  IADD3 R4, P1, PT, R4, UR6, RZ ;  /* 0x0000000604047c10 */ /* 0x004fe4000ff3e0ff */
[C---:B------:R-:W-:Y:S02]  /*14f0*/  IADD3.X R3, PT, PT, R5.reuse, UR5, RZ, P0, !PT ;  /* 0x0000000505037c10 */ /* 0x040fe400087fe4ff */
[----:B------:R-:W-:-:S03]  /*1500*/  IADD3.X R5, PT, PT, R5, UR7, RZ, P1, !PT ;  /* 0x0000000705057c10 */ /* 0x000fc60008ffe4ff */
        /* <DEDUP_REMOVED lines=11> */
[----:B------:R-:W-:Y:S06]  /*15c0*/  BAR.SYNC.DEFER_BLOCKING 0x0 ;  /* 0x0000000000007b1d */ /* 0x000fec0000010000 */
[----:B------:R-:W2:Y:S04]  /*15d0*/  LDG.E R38, desc[UR8][R4.64] ;  /* 0x0000000804267981 */ /* 0x000ea8000c1e1900 */
[----:B------:R-:W3:Y:S04]  /*15e0*/  LDG.E R37, desc[UR8][R4.64+0x4] ;  /* 0x0000040804257981 */ /* 0x000ee8000c1e1900 */
[----:B------:R-:W4:Y:S04]  /*15f0*/  LDG.E R19, desc[UR8][R4.64+0x8] ;  /* 0x0000080804137981 */ /* 0x000f28000c1e1900 */
[----:B------:R-:W4:Y:S04]  /*1600*/  LDG.E R32, desc[UR8][R4.64+0xc] ;  /* 0x00000c0804207981 */ /* 0x000f28000c1e1900 */
[----:B------:R-:W4:Y:S04]  /*1610*/  LDG.E R21, desc[UR8][R4.64+0x10] ;  /* 0x0000100804157981 */ /* 0x000f28000c1e1900 */
[----:B------:R-:W4:Y:S04]  /*1620*/  LDG.E R20, desc[UR8][R4.64+0x14] ;  /* 0x0000140804147981 */ /* 0x000f28000c1e1900 */
[----:B------:R-:W4:Y:S04]  /*1630*/  LDG.E R36, desc[UR8][R4.64+0x18] ;  /* 0x0000180804247981 */ /* 0x000f28000c1e1900 */
[----:B------:R-:W4:Y:S04]  /*1640*/  LDG.E R29, desc[UR8][R4.64+0x1c] ;  /* 0x00001c08041d7981 */ /* 0x000f28000c1e1900 */
[----:B------:R-:W4:Y:S04]  /*1650*/  LDG.E R39, desc[UR8][R4.64+0x20] ;  /* 0x0000200804277981 */ /* 0x000f28000c1e1900 */
[----:B------:R-:W4:Y:S04]  /*1660*/  LDG.E R34, desc[UR8][R4.64+0x24] ;  /* 0x0000240804227981 */ /* 0x000f28000c1e1900 */
[----:B------:R-:W4:Y:S01]  /*1670*/  LDG.E R23, desc[UR8][R4.64+0x28] ;  /* 0x0000280804177981 */ /* 0x000f22000c1e1900 */
[----:B0-----:R-:W-:Y:S01]  /*1680*/  IMAD.MOV.U32 R3, RZ, RZ, 0x2 ;  /* 0x00000002ff037424 */ /* 0x001fe200078e00ff */
[----:B------:R-:W0:Y:S01]  /*1690*/  S2UR UR5, SR_CgaCtaId ;  /* 0x00000000000579c3 */ /* 0x000e220000008800 */
[----:B------:R-:W-:Y:S01]  /*16a0*/  UMOV UR4, 0x400 ;  /* 0x0000040000047882 */ /* 0x000fe20000000000 */
[----:B------:R-:W1:Y:S01]  /*16b0*/  S2R R40, SR_LANEID ;  /* 0x0000000000287919 */ /* 0x000e620000000000 */
[----:B------:R-:W-:Y:S01]  /*16c0*/  SHF.R.U32.HI R43, RZ, 0x5, R16 ;  /* 0x00000005ff2b7819 */ /* 0x000fe20000011610 */
[----:B0-----:R-:W-:-:S04]  /*16d0*/  ULEA UR4, UR5, UR4, 0x18 ;  /* 0x0000000405047291 */ /* 0x001fc8000f8ec0ff */
[----:B------:R-:W-:Y:S01]  /*16e0*/  BAR.SYNC.DEFER_BLOCKING 0x0 ;  /* 0x0000000000007b1d */ /* 0x000fe20000010000 */
[----:B--2---:R-:W-:Y:S02]  /*16f0*/  ISETP.NE.AND P0, PT, R38, RZ, PT ;  /* 0x000000ff2600720c */ /* 0x004fe40003f05270 */
[----:B---3--:R-:W-:Y:S02]  /*1700*/  ISETP.NE.AND P1, PT, R37, RZ, PT ;  /* 0x000000ff2500720c */ /* 0x008fe40003f25270 */
[----:B------:R-:W-:Y:S02]  /*1710*/  SEL R2, RZ, 0x1, !P0 ;  /* 0x00000001ff027807 */ /* 0x000fe40004000000 */
[----:B----4-:R-:W-:-:S07]  /*1720*/  ISETP.NE.AND P2, PT, R19, RZ, PT ;  /* 0x000000ff1300720c */ /* 0x010fce0003f45270 */
[----:B------:R-:W-:Y:S01]  /*1730*/  @!P0 IMAD.MOV R3, RZ, RZ, 0x1 ;  /* 0x00000001ff038424 */ /* 0x000fe200078e02ff */
[----:B------:R-:W-:Y:S01]  /*1740*/  ISETP.NE.AND P0, PT, R32, RZ, PT ;  /* 0x000000ff2000720c */ /* 0x000fe20003f05270 */
[----:B------:R-:W-:Y:S01]  /*1750*/  @!P1 IMAD.MOV R3, RZ, RZ, R2 ;  /* 0x000000ffff039224 */ /* 0x000fe200078e0202 */
[----:B------:R-:W-:-:S03]  /*1760*/  ISETP.NE.AND P1, PT, R21, RZ, PT ;  /* 0x000000ff1500720c */ /* 0x000fc60003f25270 */
[----:B------:R-:W-:Y:S02]  /*1770*/  VIADD R2, R3, 0x1 ;  /* 0x0000000103027836 */ /* 0x000fe40000000000 */
[----:B------:R-:W-:Y:S01]  /*1780*/  @!P2 IMAD.MOV R2, RZ, RZ, R3 ;  /* 0x000000ffff02a224 */ /* 0x000fe200078e0203 */
[----:B-1----:R-:W-:-:S03]  /*1790*/  ISETP.NE.AND P2, PT, R40, RZ, PT ;  /* 0x000000ff2800720c */ /* 0x002fc60003f45270 */
[----:B------:R-:W-:Y:S02]  /*17a0*/  VIADD R3, R2, 0x1 ;  /* 0x0000000102037836 */ /* 0x000fe40000000000 */
[----:B------:R-:W-:Y:S01]  /*17b0*/  @!P0 IMAD.MOV R3, RZ, RZ, R2 ;  /* 0x000000ffff038224 */ /* 0x000fe200078e0202 */
[----:B------:R-:W-:-:S03]  /*17c0*/  ISETP.NE.AND P0, PT, R20, RZ, PT ;  /* 0x000000ff1400720c */ /* 0x000fc60003f05270 */
[----:B------:R-:W-:Y:S02]  /*17d0*/  VIADD R2, R3, 0x1 ;  /* 0x0000000103027836 */ /* 0x000fe40000000000 */
[----:B------:R-:W-:Y:S01]  /*17e0*/  @!P1 IMAD.MOV R2, RZ, RZ, R3 ;  /* 0x000000ffff029224 */ /* 0x000fe200078e0203 */
[----:B------:R-:W-:-:S03]  /*17f0*/  ISETP.NE.AND P1, PT, R36, RZ, PT ;  /* 0x000000ff2400720c */ /* 0x000fc60003f25270 */
[----:B------:R-:W-:-:S04]  /*1800*/  VIADD R3, R2, 0x1 ;  /* 0x0000000102037836 */ /* 0x000fc80000000000 */
        /* <DEDUP_REMOVED lines=12> */
[----:B------:R-:W-:-:S04]  /*18d0*/  @!P0 IMAD.MOV R3, RZ, RZ, R2 ;  /* 0x000000ffff038224 */ /* 0x000fc800078e0202 */
[----:B------:R-:W-:Y:S02]  /*18e0*/  VIADD R2, R3, 0x1 ;  /* 0x0000000103027836 */ /* 0x000fe40000000000 */
[----:B------:R-:W-:Y:S01]  /*18f0*/  @!P1 IMAD.MOV R2, RZ, RZ, R3 ;  /* 0x000000ffff029224 */ /* 0x000fe200078e0203 */
[----:B------:R-:W-:-:S04]  /*1900*/  ISETP.NE.AND P1, PT, R40, 0x1f, PT ;  /* 0x0000001f2800780c */ /* 0x000fc80003f25270 */
[----:B------:R-:W0:Y:S02]  /*1910*/  SHFL.UP P0, R3, R2, 0x1, RZ ;  /* 0x0420000002037989 */ /* 0x000e2400000000ff */
[----:B0-----:R-:W-:-:S05]  /*1920*/  @P0 IMAD.IADD R3, R3, 0x1, R2 ;  /* 0x0000000103030824 */ /* 0x001fca00078e0202 */
[----:B------:R-:W0:Y:S02]  /*1930*/  SHFL.UP P0, R4, R3, 0x2, RZ ;  /* 0x0440000003047989 */ /* 0x000e2400000000ff */
[----:B0-----:R-:W-:Y:S01]  /*1940*/  @P0 IMAD.IADD R4, R3, 0x1, R4 ;  /* 0x0000000103040824 */ /* 0x001fe200078e0204 */
[----:B------:R-:W-:-:S04]  /*1950*/  @!P1 SHF.R.U32.HI R3, RZ, 0x3, R16 ;  /* 0x00000003ff039819 */ /* 0x000fc80000011610 */
[----:B------:R-:W0:Y:S01]  /*1960*/  SHFL.UP P0, R5, R4, 0x4, RZ ;  /* 0x0480000004057989 */ /* 0x000e2200000000ff */
[----:B------:R-:W-:Y:S01]  /*1970*/  @!P1 LOP3.LUT R42, R3, 0x7c, RZ, 0xc0, !PT ;  /* 0x0000007c032a9812 */ /* 0x000fe200078ec0ff */
[----:B0-----:R-:W-:-:S05]  /*1980*/  @P0 IMAD.IADD R5, R4, 0x1, R5 ;  /* 0x0000000104050824 */ /* 0x001fca00078e0205 */
[----:B------:R-:W0:Y:S02]  /*1990*/  SHFL.UP P0, R8, R5, 0x8, RZ ;  /* 0x0500000005087989 */ /* 0x000e2400000000ff */
[----:B0-----:R-:W-:-:S05]  /*19a0*/  @P0 IMAD.IADD R8, R5, 0x1, R8 ;  /* 0x0000000105080824 */ /* 0x001fca00078e0208 */
[----:B------:R-:W0:Y:S02]  /*19b0*/  SHFL.UP P0, R41, R8, 0x10, RZ ;  /* 0x0600000008297989 */ /* 0x000e2400000000ff */
[----:B0-----:R-:W-:Y:S01]  /*19c0*/  @P0 IMAD.IADD R41, R8, 0x1, R41 ;  /* 0x0000000108290824 */ /* 0x001fe200078e0229 */
[----:B------:R-:W-:-:S03]  /*19d0*/  ISETP.NE.AND P0, PT, R43, 0x2, PT ;  /* 0x000000022b00780c */ /* 0x000fc60003f05270 */
[----:B------:R-:W-:Y:S01]  /*19e0*/  IMAD.IADD R2, R41, 0x1, -R2 ;  /* 0x0000000129027824 */ /* 0x000fe200078e0a02 */
[----:B------:R-:W-:Y:S01]  /*19f0*/  @!P1 STS [R42+UR4], R41 ;  /* 0x000000292a009988 */ /* 0x000fe20008000804 */
[----:B------:R-:W-:Y:S01]  /*1a00*/  BAR.SYNC.DEFER_BLOCKING 0x0 ;  /* 0x0000000000007b1d */ /* 0x000fe20000010000 */
[----:B------:R-:W-:-:S05]  /*1a10*/  ISETP.NE.AND P1, PT, R43, 0xd, PT ;  /* 0x0000000d2b00780c */ /* 0x000fca0003f25270 */
[----:B------:R-:W0:Y:S04]  /*1a20*/  LDS.128 R4, [UR4] ;  /* 0x00000004ff047984 */ /* 0x000e280008000c00 */
[----:B------:R-:W1:Y:S04]  /*1a30*/  LDS.128 R8, [UR4+0x10] ;  /* 0x00001004ff087984 */ /* 0x000e680008000c00 */
[----:B------:R-:W2:Y:S01]  /*1a40*/  LDS.128 R12, [UR4+0x20] ;  /* 0x00002004ff0c7984 */ /* 0x000ea20008000c00 */
[----:B0-----:R-:W-:-:S04]  /*1a50*/  IMAD.IADD R5, R4, 0x1, R5 ;  /* 0x0000000104057824 */ /* 0x001fc800078e0205 */
[----:B------:R-:W-:Y:S01]  /*1a60*/  IMAD.IADD R6, R6, 0x1, R5 ;  /* 0x0000000106067824 */ /* 0x000fe200078e0205 */
[----:B------:R-:W-:Y:S02]  /*1a70*/  SEL R4, R5, R4, !P0 ;  /* 0x0000000405047207 */ /* 0x000fe40004000000 */
[----:B------:R-:W-:Y:S01]  /*1a80*/  ISETP.NE.AND P0, PT, R43, 0x3, PT ;  /* 0x000000032b00780c */ /* 0x000fe20003f05270 */
[----:B------:R-:W-:-:S03]  /*1a90*/  IMAD.IADD R7, R7, 0x1, R6 ;  /* 0x0000000107077824 */ /* 0x000fc600078e0206 */
[----:B------:R-:W-:Y:S01]  /*1aa0*/  SEL R4, R6, R4, !P0 ;  /* 0x0000000406047207 */ /* 0x000fe20004000000 */
[----:B-1----:R-:W-:Y:S01]  /*1ab0*/  IMAD.IADD R8, R7, 0x1, R8 ;  /* 0x0000000107087824 */ /* 0x002fe200078e0208 */
[----:B------:R-:W-:Y:S02]  /*1ac0*/  ISETP.NE.AND P0, PT, R43, 0x4, PT ;  /* 0x000000042b00780c */ /* 0x000fe40003f05270 */
[----:B------:R-:W-:Y:S01]  /*1ad0*/  SEL R6, R2, RZ, P2 ;  /* 0x000000ff02067207 */ /* 0x000fe20001000000 */
[----:B------:R-:W-:Y:S01]  /*1ae0*/  IMAD.IADD R9, R9, 0x1, R8 ;  /* 0x0000000109097824 */ /* 0x000fe200078e0208 */
[----:B------:R-:W-:Y:S02]  /*1af0*/  SEL R4, R7, R4, !P0 ;  /* 0x0000000407047207 */ /* 0x000fe40004000000 */
[----:B------:R-:W-:Y:S01]  /*1b00*/  ISETP.NE.AND P0, PT, R43, 0x5, PT ;  /* 0x000000052b00780c */ /* 0x000fe20003f05270 */
[----:B------:R-:W-:-:S03]  /*1b10*/  IMAD.IADD R10, R10, 0x1, R9 ;  /* 0x000000010a0a7824 */ /* 0x000fc600078e0209 */
[----:B------:R-:W-:Y:S01]  /*1b20*/  SEL R3, R8, R4, !P0 ;  /* 0x0000000408037207 */ /* 0x000fe20004000000 */
[----:B------:R-:W-:Y:S01]  /*1b30*/  IMAD.IADD R11, R11, 0x1, R10 ;  /* 0x000000010b0b7824 */ /* 0x000fe200078e020a */
[----:B------:R-:W0:Y:S01]  /*1b40*/  LDS.64 R4, [UR4+0x30] ;  /* 0x00003004ff047984 */ /* 0x000e220008000a00 */
[----:B------:R-:W-:Y:S02]  /*1b50*/  ISETP.NE.AND P0, PT, R43, 0x6, PT ;  /* 0x000000062b00780c */ /* 0x000fe40003f05270 */
[----:B--2---:R-:W-:Y:S02]  /*1b60*/  IMAD.IADD R12, R11, 0x1, R12 ;  /* 0x000000010b0c7824 */ /* 0x004fe400078e020c */
[----:B------:R-:W-:Y:S02]  /*1b70*/  SEL R3, R9, R3, !P0 ;  /* 0x0000000309037207 */ /* 0x000fe40004000000 */
[----:B------:R-:W-:Y:S01]  /*1b80*/  ISETP.NE.AND P0, PT, R43, 0x7, PT ;  /* 0x000000072b00780c */ /* 0x000fe20003f05270 */
[----:B------:R-:W-:-:S03]  /*1b90*/  IMAD.IADD R13, R13, 0x1, R12 ;  /* 0x000000010d0d7824 */ /* 0x000fc600078e020c */
[----:B------:R-:W-:Y:S01]  /*1ba0*/  SEL R3, R10, R3, !P0 ;  /* 0x000000030a037207 */ /* 0x000fe20004000000 */
[----:B------:R-:W-:Y:S01]  /*1bb0*/  IMAD.IADD R14, R14, 0x1, R13 ;  /* 0x000000010e0e7824 */ /* 0x000fe200078e020d */
[----:B------:R-:W-:-:S03]  /*1bc0*/  ISETP.NE.AND P0, PT, R43, 0x8, PT ;  /* 0x000000082b00780c */ /* 0x000fc60003f05270 */
[----:B------:R-:W-:Y:S01]  /*1bd0*/  IMAD.IADD R15, R15, 0x1, R14 ;  /* 0x000000010f0f7824 */ /* 0x000fe200078e020e */
[----:B------:R-:W-:Y:S02]  /*1be0*/  SEL R3, R11, R3, !P0 ;  /* 0x000000030b037207 */ /* 0x000fe40004000000 */
[----:B------:R-:W-:-:S04]  /*1bf0*/  ISETP.NE.AND P0, PT, R43, 0x9, PT ;  /* 0x000000092b00780c */ /* 0x000fc80003f05270 */
[----:B------:R-:W-:Y:S02]  /*1c00*/  SEL R3, R12, R3, !P0 ;  /* 0x000000030c037207 */ /* 0x000fe40004000000 */
[----:B------:R-:W-:-:S04]  /*1c10*/  ISETP.NE.AND P0, PT, R43, 0xa, PT ;  /* 0x0000000a2b00780c */ /* 0x000fc80003f05270 */
[----:B------:R-:W-:Y:S02]  /*1c20*/  SEL R3, R13, R3, !P0 ;  /* 0x000000030d037207 */ /* 0x000fe40004000000 */
[----:B------:R-:W-:-:S04]  /*1c30*/  ISETP.NE.AND P0, PT, R43, 0xb, PT ;  /* 0x0000000b2b00780c */ /* 0x000fc80003f05270 */
[----:B------:R-:W-:Y:S02]  /*1c40*/  SEL R3, R14, R3, !P0 ;  /* 0x000000030e037207 */ /* 0x000fe40004000000 */
[----:B------:R-:W-:Y:S01]  /*1c50*/  ISETP.NE.AND P0, PT, R43, 0xc, PT ;  /* 0x0000000c2b00780c */ /* 0x000fe20003f05270 */
[----:B0-----:R-:W-:-:S03]  /*1c60*/  IMAD.IADD R4, R15, 0x1, R4 ;  /* 0x000000010f047824 */ /* 0x001fc600078e0204 */
[----:B------:R-:W-:Y:S02]  /*1c70*/  SEL R3, R15, R3, !P0 ;  /* 0x000000030f037207 */ /* 0x000fe40004000000 */
[----:B------:R-:W-:Y:S01]  /*1c80*/  ISETP.GT.U32.AND P0, PT, R16, 0x1f, PT ;  /* 0x0000001f1000780c */ /* 0x000fe20003f04070 */
[----:B------:R-:W-:Y:S01]  /*1c90*/  IMAD.IADD R5, R5, 0x1, R4 ;  /* 0x0000000105057824 */ /* 0x000fe200078e0204 */
[----:B------:R-:W-:Y:S02]  /*1ca0*/  SEL R3, R4, R3, !P1 ;  /* 0x0000000304037207 */ /* 0x000fe40004800000 */
[----:B------:R-:W-:-:S03]  /*1cb0*/  ISETP.GE.U32.AND P1, PT, R16, 0x20, PT ;  /* 0x000000201000780c */ /* 0x000fc60003f26070 */
[----:B------:R-:W-:-:S05]  /*1cc0*/  IMAD.IADD R7, R3, 0x1, R6 ;  /* 0x0000000103077824 */ /* 0x000fca00078e0206 */
[----:B------:R-:W-:Y:S01]  /*1cd0*/  SEL R10, R2, R7, !P1 ;  /* 0x00000007020a7207 */ /* 0x000fe20004800000 */
[----:B------:R-:W-:Y:S06]  /*1ce0*/  @P0 BRA `(.L_x_472) ;  /* 0x0000000800200947 */ /* 0x000fec0003800000 */
[----:B------:R-:W0:Y:S01]  /*1cf0*/  LDC.64 R8, c[0x0][0x3a0] ;  /* 0x0000e800ff087b82 */ /* 0x000e220000000a00 */
[----:B------:R-:W-:Y:S02]  /*1d00*/  ISETP.NE.AND P1, PT, R16, RZ, PT ;  /* 0x000000ff1000720c */ /* 0x000fe40003f25270 */
        /* <DEDUP_REMOVED lines=13> */
.L_x_505:
[----:B------:R-:W-:Y:S05]  /*1de0*/  @!P0 BRA `(.L_x_474) ;  /* 0x0000000000248947 */ /* 0x000fea0003800000 */
[----:B------:R-:W-:-:S07]  /*1df0*/  IMAD.MOV.U32 R4, RZ, RZ, 0xee ;  /* 0x000000eeff047424 */ /* 0x000fce00078e00ff */
.L_x_476:
[----:B------:R-:W-:Y:S05]  /*1e00*/  NANOSLEEP R4 ;  /* 0x000000040000735d */ /* 0x000fea0003800000 */
[----:B------:R-:W2:Y:S01]  /*1e10*/  LD.E.64.STRONG.GPU R6, desc[UR8][R8.64+0x100] ;  /* 0x0001000808067980 */ /* 0x000ea2000c10fb00 */
[----:B------:R-:W-:Y:S01]  /*1e20*/  UMOV UR5, 0xffffffff ;  /* 0xffffffff00057882 */ /* 0x000fe20000000000 */
[----:B------:R-:W-:Y:S02]  /*1e30*/  SHF.R.U32.HI R4, RZ, 0x1, R4 ;  /* 0x00000001ff047819 */ /* 0x000fe40000011604 */
[----:B--2---:R-:W-:Y:S01]  /*1e40*/  ISETP.NE.AND P0, PT, R6, 0x63, PT ;  /* 0x000000630600780c */ /* 0x004fe20003f05270 */
[----:B------:R-:W-:-:S12]  /*1e50*/  BRA.DIV UR5, `(.L_x_475) ;  /* 0x0000004e05147947 */ /* 0x000fd8000b800000 */
[----:B------:R-:W-:-:S13]  /*1e60*/  VOTE.ANY P0, !P0 ;  /* 0x0000000000ff7806 */ /* 0x000fda0004000100 */
.L_x_508:
[----:B------:R-:W-:Y:S05]  /*1e70*/  @P0 BRA `(.L_x_476) ;  /* 0xfffffffc00e00947 */ /* 0x000fea000383ffff */
.L_x_474:
[----:B------:R-:W-:Y:S01]  /*1e80*/  UMOV UR5, 0xffffffff ;  /* 0xffffffff00057882 */ /* 0x000fe20000000000 */
[----:B------:R-:W-:Y:S02]  /*1e90*/  ISETP.NE.AND P2, PT, R6, 0x65, PT ;  /* 0x000000650600780c */ /* 0x000fe40003f45270 */
[----:B------:R-:W-:Y:S11]  /*1ea0*/  BRA.DIV UR5, `(.L_x_477) ;  /* 0x0000004e05207947 */ /* 0x000ff6000b800000 */
[----:B------:R-:W0:Y:S01]  /*1eb0*/  S2R R12, SR_GEMASK ;  /* 0x00000000000c7919 */ /* 0x000e220000003c00 */
[----:B------:R-:W-:-:S04]  /*1ec0*/  VOTE.ANY R0, PT, !P2 ;  /* 0x0000000000007806 */ /* 0x000fc800050e0100 */
[----:B0-----:R-:W-:-:S05]  /*1ed0*/  LOP3.LUT R0, R0, 0x80000000, R12, 0xec, !PT ;  /* 0x8000000000007812 */ /* 0x001fca00078eec0c */
[----:B------:R-:W-:-:S05]  /*1ee0*/  VIADD R9, R0, 0xffffffff ;  /* 0xffffffff00097836 */ /* 0x000fca0000000000 */
[----:B------:R-:W-:Y:S01]  /*1ef0*/  LOP3.LUT R9, R0, R9, RZ, 0xc, !PT ;  /* 0x0000000900097212 */ /* 0x000fe200078e0cff */
[----:B------:R-:W-:-:S03]  /*1f00*/  VIADD R0, R40, 0x2 ;  /* 0x0000000228007836 */ /* 0x000fc60000000000 */
[----:B------:R-:W0:Y:S02]  /*1f10*/  POPC R15, R9 ;  /* 0x00000009000f7309 */ /* 0x000e240000000000 */
[----:B0-----:R-:W0:Y:S01]  /*1f20*/  SHFL.DOWN PT, R8, R7, 0x1, R15 ;  /* 0x0820000007087989 */ /* 0x001e2200000e000f */
[----:B------:R-:W-:-:S04]  /*1f30*/  ISETP.GE.AND P0, PT, R40, R15, PT ;  /* 0x0000000f2800720c */ /* 0x000fc80003f06270 */
        /* <DEDUP_REMOVED lines=13> */
[----:B------:R-:W-:-:S03]  /*2010*/  IMAD.IADD R44, R42, 0x1, R7 ;  /* 0x000000012a2c7824 */ /* 0x000fc600078e0207 */
[----:B------:R-:W-:Y:S02]  /*2020*/  ISETP.GT.AND P2, PT, R0, R15, PT ;  /* 0x0000000f0000720c */ /* 0x000fe40003f44270 */
[----:B------:R-:W0:Y:S02]  /*2030*/  SHFL.DOWN PT, R8, R44, 0x8, R15 ;  /* 0x090000002c087989 */ /* 0x000e2400000e000f */
[----:B0-----:R-:W-:Y:S02]  /*2040*/  SEL R7, R8, RZ, !P0 ;  /* 0x000000ff08077207 */ /* 0x001fe40004000000 */
[----:B------:R-:W0:Y:S01]  /*2050*/  LDC.64 R8, c[0x0][0x3a0] ;  /* 0x0000e800ff087b82 */ /* 0x000e220000000a00 */
[----:B------:R-:W-:Y:S02]  /*2060*/  ISETP.NE.AND P0, PT, R6, 0x65, PT ;  /* 0x000000650600780c */ /* 0x000fe40003f05270 */
[----:B------:R-:W-:-:S05]  /*2070*/  IMAD.IADD R46, R44, 0x1, R7 ;  /* 0x000000012c2e7824 */ /* 0x000fca00078e0207 */
[----:B------:R-:W1:Y:S06]  /*2080*/  SHFL.DOWN PT, R14, R46, 0x10, R15 ;  /* 0x0a0000002e0e7989 */ /* 0x000e6c00000e000f */
[----:B------:R-:W-:Y:S02]  /*2090*/  VOTE.ALL P0, P0 ;  /* 0x0000000000ff7806 */ /* 0x000fe40000000000 */
[----:B0-----:R-:W-:Y:S02]  /*20a0*/  IADD3 R13, P3, PT, R8, 0x100, RZ ;  /* 0x00000100080d7810 */ /* 0x001fe40007f7e0ff */
[----:B-1----:R-:W-:-:S03]  /*20b0*/  SEL R7, R14, RZ, !P2 ;  /* 0x000000ff0e077207 */ /* 0x002fc60005000000 */
[----:B------:R-:W-:Y:S02]  /*20c0*/  IMAD.X R14, RZ, RZ, R9, P3 ;  /* 0x000000ffff0e7224 */ /* 0x000fe400018e0609 */
[----:B------:R-:W-:-:S07]  /*20d0*/  IMAD.IADD R42, R46, 0x1, R7 ;  /* 0x000000012e2a7824 */ /* 0x000fce00078e0207 */
.L_x_517:
[----:B------:R-:W-:Y:S05]  /*20e0*/  @!P0 BRA `(.L_x_478) ;  /* 0x0000000000e48947 */ /* 0x000fea0003800000 */
[----:B------:R-:W-:-:S07]  /*20f0*/  IMAD.MOV.U32 R15, RZ, RZ, 0xee ;  /* 0x000000eeff0f7424 */ /* 0x000fce00078e00ff */
.L_x_484:
        /* <DEDUP_REMOVED lines=10> */
.L_x_520:
[----:B------:R-:W-:Y:S05]  /*21a0*/  @!P0 BRA `(.L_x_480) ;  /* 0x0000000000248947 */ /* 0x000fea0003800000 */
[----:B------:R-:W-:-:S07]  /*21b0*/  IMAD.MOV.U32 R4, RZ, RZ, R15 ;  /* 0x000000ffff047224 */ /* 0x000fce00078e000f */
.L_x_482:
[----:B------:R-:W-:Y:S05]  /*21c0*/  NANOSLEEP R4 ;  /* 0x000000040000735d */ /* 0x000fea0003800000 */
[----:B------:R-:W2:Y:S01]  /*21d0*/  LD.E.64.STRONG.GPU R6, desc[UR8][R8.64+-0x100] ;  /* 0xffff000808067980 */ /* 0x000ea2000c10fb00 */
[----:B------:R-:W-:Y:S01]  /*21e0*/  UMOV UR5, 0xffffffff ;  /* 0xffffffff00057882 */ /* 0x000fe20000000000 */
[----:B------:R-:W-:Y:S02]  /*21f0*/  SHF.R.U32.HI R4, RZ, 0x1, R4 ;  /* 0x00000001ff047819 */ /* 0x000fe40000011604 */
[----:B--2---:R-:W-:Y:S01]  /*2200*/  ISETP.NE.AND P0, PT, R6, 0x63, PT ;  /* 0x000000630600780c */ /* 0x004fe20003f05270 */
[----:B------:R-:W-:-:S12]  /*2210*/  BRA.DIV UR5, `(.L_x_481) ;  /* 0x0000004e056c7947 */ /* 0x000fd8000b800000 */
[----:B------:R-:W-:-:S13]  /*2220*/  VOTE.ANY P0, !P0 ;  /* 0x0000000000ff7806 */ /* 0x000fda0004000100 */
.L_x_523:
[----:B------:R-:W-:Y:S05]  /*2230*/  @P0 BRA `(.L_x_482) ;  /* 0xfffffffc00e00947 */ /* 0x000fea000383ffff */
.L_x_480:
[----:B------:R-:W-:Y:S01]  /*2240*/  UMOV UR5, 0xffffffff ;  /* 0xffffffff00057882 */ /* 0x000fe20000000000 */
[----:B------:R-:W-:Y:S02]  /*2250*/  ISETP.NE.AND P0, PT, R6, 0x65, PT ;  /* 0x000000650600780c */ /* 0x000fe40003f05270 */
[----:B------:R-:W-:Y:S11]  /*2260*/  BRA.DIV UR5, `(.L_x_483) ;  /* 0x0000004e05787947 */ /* 0x000ff6000b800000 */
        /* <DEDUP_REMOVED lines=32> */
.L_x_532:
[----:B------:R-:W-:Y:S05]  /*2470*/  @P0 BRA `(.L_x_484) ;  /* 0xfffffffc00200947 */ /* 0x000fea000383ffff */
.L_x_478:
[----:B------:R-:W-:Y:S01]  /*2480*/  ISETP.NE.AND P0, PT, R40, RZ, PT ;  /* 0x000000ff2800720c */ /* 0x000fe20003f05270 */
[----:B------:R-:W0:Y:S01]  /*2490*/  @!P1 S2R R7, SR_CgaCtaId ;  /* 0x0000000000079919 */ /* 0x000e220000008800 */
[----:B------:R-:W-:Y:S01]  /*24a0*/  @!P1 MOV R0, 0x400 ;  /* 0x0000040000009802 */ /* 0x000fe20000000f00 */
[----:B------:R-:W-:Y:S02]  /*24b0*/  @!P1 IMAD.IADD R5, R5, 0x1, R42 ;  /* 0x0000000105059824 */ /* 0x000fe400078e022a */
[----:B------:R-:W-:-:S05]  /*24c0*/  @!P1 IMAD.MOV.U32 R4, RZ, RZ, 0x65 ;  /* 0x00000065ff049424 */ /* 0x000fca00078e00ff */
[----:B------:R1:W-:Y:S03]  /*24d0*/  @!P1 ST.E.64.STRONG.GPU desc[UR8][R2.64+0x100], R4 ;  /* 0x0001000402009985 */ /* 0x0003e6000c10fb08 */
[----:B------:R-:W-:Y:S01]  /*24e0*/  @!P0 MOV R6, 0x400 ;  /* 0x0000040000068802 */ /* 0x000fe20000000f00 */
[----:B------:R-:W2:Y:S01]  /*24f0*/  @!P0 S2R R9, SR_CgaCtaId ;  /* 0x0000000000098919 */ /* 0x000ea20000008800 */
[----:B0-----:R-:W-:Y:S01]  /*2500*/  @!P1 LEA R0, R7, R0, 0x18 ;  /* 0x0000000007009211 */ /* 0x001fe200078ec0ff */
[----:B------:R-:W-:Y:S02]  /*2510*/  IMAD.MOV.U32 R7, RZ, RZ, R10 ;  /* 0x000000ffff077224 */ /* 0x000fe400078e000a */
[----:B------:R-:W-:Y:S02]  /*2520*/  @!P0 IMAD.MOV.U32 R7, RZ, RZ, R42 ;  /* 0x000000ffff078224 */ /* 0x000fe400078e002a */
[----:B------:R1:W-:Y:S04]  /*2530*/  @!P1 STS [R0+0x68], R5 ;  /* 0x0000680500009388 */ /* 0x0003e80000000800 */
[----:B------:R1:W-:Y:S01]  /*2540*/  @!P1 STS [R0+0x64], R42 ;  /* 0x0000642a00009388 */ /* 0x0003e20000000800 */
[----:B--2---:R-:W-:-:S05]  /*2550*/  @!P0 LEA R9, R9, R6, 0x18 ;  /* 0x0000000609098211 */ /* 0x004fca00078ec0ff */
[----:B------:R1:W-:Y:S02]  /*2560*/  @!P0 STS [R9+0x48], R42 ;  /* 0x0000482a09008388 */ /* 0x0003e40000000800 */
.L_x_472:
[----:B------:R-:W-:Y:S05]  /*2570*/  WARPSYNC.ALL ;  /* 0x0000000000007948 */ /* 0x000fea0003800000 */
[----:B------:R-:W0:Y:S08]  /*2580*/  S2UR UR6, SR_CgaCtaId ;  /* 0x00000000000679c3 */ /* 0x000e300000008800 */
[----:B------:R-:W-:Y:S01]  /*2590*/  BAR.SYNC.DEFER_BLOCKING 0x0 ;  /* 0x0000000000007b1d */ /* 0x000fe20000010000 */
[----:B------:R-:W-:-:S02]  /*25a0*/  ISETP.NE.AND P0, PT, R16, RZ, PT ;  /* 0x000000ff1000720c */ /* 0x000fc40003f05270 */
[----:B------:R-:W-:Y:S02]  /*25b0*/  ISETP.NE.AND P4, PT, R38, RZ, PT ;  /* 0x000000ff2600720c */ /* 0x000fe40003f85270 */
[----:B------:R-:W-:Y:S01]  /*25c0*/  ISETP.NE.AND P2, PT, R37, RZ, PT ;  /* 0x000000ff2500720c */ /* 0x000fe20003f45270 */
[----:B------:R-:W-:Y:S01]  /*25d0*/  UMOV UR5, 0x400 ;  /* 0x0000040000057882 */ /* 0x000fe20000000000 */
[----:B------:R-:W-:Y:S02]  /*25e0*/  SEL R10, RZ, 0x1, !P4 ;  /* 0x00000001ff0a7807 */ /* 0x000fe40006000000 */
[----:B------:R-:W-:Y:S02]  /*25f0*/  SEL R6, RZ, 0x1, !P2 ;  /* 0x00000001ff067807 */ /* 0x000fe40005000000 */
[----:B------:R-:W-:Y:S02]  /*2600*/  ISETP.NE.AND P6, PT, R19, RZ, PT ;  /* 0x000000ff1300720c */ /* 0x000fe40003fc5270 */
[----:B------:R-:W-:-:S02]  /*2610*/  ISETP.NE.AND P1, PT, R20, RZ, PT ;  /* 0x000000ff1400720c */ /* 0x000fc40003f25270 */
[----:B------:R-:W-:Y:S02]  /*2620*/  SEL R8, RZ, 0x1, !P6 ;  /* 0x00000001ff087807 */ /* 0x000fe40007000000 */
[----:B------:R-:W-:Y:S02]  /*2630*/  SEL R14, RZ, 0x1, !P1 ;  /* 0x00000001ff0e7807 */ /* 0x000fe40004800000 */
[----:B------:R-:W-:Y:S02]  /*2640*/  ISETP.NE.AND P3, PT, R23, RZ, PT ;  /* 0x000000ff1700720c */ /* 0x000fe40003f65270 */
[----:B------:R-:W-:Y:S01]  /*2650*/  ISETP.NE.AND P5, PT, R39, RZ, PT ;  /* 0x000000ff2700720c */ /* 0x000fe20003fa5270 */
[----:B0-----:R-:W-:Y:S01]  /*2660*/  ULEA UR5, UR6, UR5, 0x18 ;  /* 0x0000000506057291 */ /* 0x001fe2000f8ec0ff */
[----:B------:R-:W0:Y:S08]  /*2670*/  LDCU UR6, c[0x0][0x3ac] ;  /* 0x00007580ff0677ac */ /* 0x000e300008000800 */
[----:B-1----:R-:W1:Y:S04]  /*2680*/  LDS R2, [UR5+0x48] ;  /* 0x00004805ff027984 */ /* 0x002e680008000800 */
[----:B------:R-:W2:Y:S04]  /*2690*/  LDS R3, [UR5+0x6c] ;  /* 0x00006c05ff037984 */ /* 0x000ea80008000800 */
[----:B------:R-:W3:Y:S01]  /*26a0*/  LDS R0, [UR5+0x64] ;  /* 0x00006405ff007984 */ /* 0x000ee20008000800 */
[----:B-1----:R-:W-:Y:S01]  /*26b0*/  SEL R2, R2, RZ, P0 ;  /* 0x000000ff02027207 */ /* 0x002fe20000000000 */
[----:B------:R-:W-:Y:S01]  /*26c0*/  BAR.SYNC.DEFER_BLOCKING 0x0 ;  /* 0x0000000000007b1d */ /* 0x000fe20000010000 */
[----:B------:R-:W-:-:S02]  /*26d0*/  ISETP.NE.AND P0, PT, R36, RZ, PT ;  /* 0x000000ff2400720c */ /* 0x000fc40003f05270 */
[----:B--2---:R-:W-:Y:S01]  /*26e0*/  IADD3 R5, PT, PT, -R3, 0x1340, RZ ;  /* 0x0000134003057810 */ /* 0x004fe20007ffe1ff */
[----:B------:R-:W-:Y:S01]  /*26f0*/  IMAD.IADD R7, R2, 0x1, R7 ;  /* 0x0000000102077824 */ /* 0x000fe200078e0207 */
[----:B------:R-:W-:Y:S02]  /*2700*/  SEL R20, RZ, 0x1, !P0 ;  /* 0x00000001ff147807 */ /* 0x000fe40004000000 */
[--C-:B---3--:R-:W-:Y:S01]  /*2710*/  IADD3 R17, PT, PT, R16, R17, -R0.reuse ;  /* 0x0000001110117210 */ /* 0x108fe20007ffe800 */
[C---:B------:R-:W-:Y:S01]  /*2720*/  IMAD.IADD R2, R7.reuse, 0x1, -R0 ;  /* 0x0000000107027824 */ /* 0x040fe200078e0a00 */
[--C-:B------:R-:W-:Y:S02]  /*2730*/  IADD3 R11, PT, PT, R0, -R7, -R10.reuse ;  /* 0x80000007000b7210 */ /* 0x100fe40007ffe80a */
[----:B------:R-:W-:Y:S01]  /*2740*/  IADD3 R7, PT, PT, R7, R6, R10 ;  /* 0x0000000607077210 */ /* 0x000fe20007ffe00a */
[--C-:B------:R-:W-:Y:S01]  /*2750*/  IMAD R4, R16, 0xb, -R2.reuse ;  /* 0x0000000b10047824 */ /* 0x100fe200078e0a02 */
[----:B------:R-:W-:Y:S01]  /*2760*/  LOP3.LUT R17, RZ, R17, RZ, 0x33, !PT ;  /* 0x00000011ff117212 */ /* 0x000fe200078e33ff */
[----:B------:R-:W-:-:S02]  /*2770*/  IMAD.IADD R9, R5, 0x1, R2 ;  /* 0x0000000105097824 */ /* 0x000fc400078e0202 */
[----:B------:R-:W-:Y:S02]  /*2780*/  IMAD R11, R16, 0xb, R11 ;  /* 0x0000000b100b7824 */ /* 0x000fe400078e020b */
[----:B------:R-:W-:Y:S01]  /*2790*/  IMAD.IADD R13, R0, 0x1, -R7 ;  /* 0x00000001000d7824 */ /* 0x000fe200078e0a07 */
[----:B------:R-:W-:Y:S01]  /*27a0*/  SEL R2, R9, R4, P4 ;  /* 0x0000000409027207 */ /* 0x000fe20002000000 */
[----:B------:R-:W-:Y:S01]  /*27b0*/  IMAD.IADD R9, R10, 0x1, R9 ;  /* 0x000000010a097824 */ /* 0x000fe200078e0209 */
[----:B------:R-:W-:Y:S01]  /*27c0*/  ISETP.NE.AND P4, PT, R32, RZ, PT ;  /* 0x000000ff2000720c */ /* 0x000fe20003f85270 */
[----:B------:R-:W-:Y:S02]  /*27d0*/  VIADD R4, R11, 0x1 ;  /* 0x000000010b047836 */ /* 0x000fe40000000000 */
[----:B------:R-:W-:Y:S01]  /*27e0*/  IMAD R13, R16, 0xb, R13 ;  /* 0x0000000b100d7824 */ /* 0x000fe200078e020d */
[----:B------:R-:W-:Y:S01]  /*27f0*/  SEL R10, RZ, 0x1, !P4 ;  /* 0x00000001ff0a7807 */ /* 0x000fe20006000000 */
[----:B------:R-:W-:Y:S01]  /*2800*/  IMAD.IADD R7, R7, 0x1, R8 ;  /* 0x0000000107077824 */ /* 0x000fe200078e0208 */
[----:B------:R-:W-:Y:S01]  /*2810*/  SEL R4, R9, R4, P2 ;  /* 0x0000000409047207 */ /* 0x000fe20001000000 */
[----:B------:R-:W-:Y:S01]  /*2820*/  IMAD.IADD R11, R6, 0x1, R9 ;  /* 0x00000001060b7824 */ /* 0x000fe200078e0209 */
[----:B------:R-:W-:Y:S01]  /*2830*/  ISETP.NE.AND P2, PT, R21, RZ, PT ;  /* 0x000000ff1500720c */ /* 0x000fe20003f45270 */
[----:B------:R-:W-:Y:S01]  /*2840*/  VIADD R6, R13, 0x2 ;  /* 0x000000020d067836 */ /* 0x000fe20000000000 */
[----:B------:R-:W-:Y:S01]  /*2850*/  LEA R4, R4, UR5, 0x2 ;  /* 0x0000000504047c11 */ /* 0x000fe2000f8e10ff */
[----:B------:R-:W-:Y:S01]  /*2860*/  IMAD.IADD R9, R7, 0x1, R10 ;  /* 0x0000000107097824 */ /* 0x000fe200078e020a */
[----:B------:R-:W-:Y:S01]  /*2870*/  SEL R12, RZ, 0x1, !P2 ;  /* 0x00000001ff0c7807 */ /* 0x000fe20005000000 */
[----:B------:R-:W-:Y:S01]  /*2880*/  IMAD.IADD R21, R8, 0x1, R11 ;  /* 0x0000000108157824 */ /* 0x000fe200078e020b */
[----:B------:R-:W-:Y:S01]  /*2890*/  SEL R6, R11, R6, P6 ;  /* 0x000000060b067207 */ /* 0x000fe20003000000 */
[----:B------:R-:W-:Y:S01]  /*28a0*/  IMAD.IADD R15, R0, 0x1, -R7 ;  /* 0x00000001000f7824 */ /* 0x000fe200078e0a07 */
[----:B------:R-:W-:Y:S01]  /*28b0*/  ISETP.NE.AND P6, PT, R29, RZ, PT ;  /* 0x000000ff1d00720c */ /* 0x000fe20003fc5270 */
[----:B------:R-:W-:Y:S01]  /*28c0*/  IMAD.IADD R11, R9, 0x1, R12 ;  /* 0x00000001090b7824 */ /* 0x000fe200078e020c */
[----:B------:R-:W-:Y:S01]  /*28d0*/  SEL R8, RZ, 0x1, !P5 ;  /* 0x00000001ff087807 */ /* 0x000fe20006800000 */
[----:B------:R-:W-:Y:S01]  /*28e0*/  IMAD R15, R16, 0xb, R15 ;  /* 0x0000000b100f7824 */ /* 0x000fe200078e020f */
[----:B------:R-:W-:Y:S01]  /*28f0*/  SEL R32, RZ, 0x1, !P6 ;  /* 0x00000001ff207807 */ /* 0x000fe20007000000 */
[----:B------:R-:W-:Y:S01]  /*2900*/  IMAD.IADD R29, R0, 0x1, -R11 ;  /* 0x00000001001d7824 */ /* 0x000fe200078e0a0b */
[----:B------:R-:W-:Y:S01]  /*2910*/  LEA R6, R6, UR5, 0x2 ;  /* 0x0000000506067c11 */ /* 0x000fe2000f8e10ff */
[----:B------:R-:W-:-:S02]  /*2920*/  IMAD.IADD R13, R11, 0x1, R14 ;  /* 0x000000010b0d7824 */ /* 0x000fc400078e020e */
[----:B------:R-:W-:Y:S02]  /*2930*/  IMAD.IADD R19, R0, 0x1, -R9 ;  /* 0x0000000100137824 */ /* 0x000fe400078e0a09 */
[----:B------:R-:W-:Y:S02]  /*2940*/  VIADD R7, R15, 0x3 ;  /* 0x000000030f077836 */ /* 0x000fe40000000000 */
[----:B------:R-:W-:Y:S02]  /*2950*/  IMAD R29, R16, 0xb, R29 ;  /* 0x0000000b101d7824 */ /* 0x000fe400078e021d */
[----:B------:R-:W-:Y:S01]  /*2960*/  IMAD.IADD R10, R10, 0x1, R21 ;  /* 0x000000010a0a7824 */ /* 0x000fe200078e0215 */
[----:B------:R-:W-:Y:S01]  /*2970*/  SEL R7, R21, R7, P4 ;  /* 0x0000000715077207 */ /* 0x000fe20002000000 */
[----:B------:R-:W-:Y:S01]  /*2980*/  IMAD.IADD R15, R13, 0x1, R20 ;  /* 0x000000010d0f7824 */ /* 0x000fe200078e0214 */
[----:B------:R-:W-:Y:S01]  /*2990*/  ISETP.NE.AND P4, PT, R34, RZ, PT ;  /* 0x000000ff2200720c */ /* 0x000fe20003f85270 */
[----:B------:R-:W-:-:S02]  /*29a0*/  IMAD R23, R16, 0xb, R19 ;  /* 0x0000000b10177824 */ /* 0x000fc400078e0213 */
[----:B------:R-:W-:Y:S01]  /*29b0*/  IMAD.IADD R13, R0, 0x1, -R13 ;  /* 0x00000001000d7824 */ /* 0x000fe200078e0a0d */
[----:B------:R-:W-:Y:S01]  /*29c0*/  SEL R9, RZ, 0x1, !P4 ;  /* 0x00000001ff097807 */ /* 0x000fe20006000000 */
[----:B------:R-:W-:Y:S02]  /*29d0*/  VIADD R29, R29, 0x5 ;  /* 0x000000051d1d7836 */ /* 0x000fe40000000000 */
[----:B------:R-:W-:Y:S02]  /*29e0*/  IMAD.IADD R12, R12, 0x1, R10 ;  /* 0x000000010c0c7824 */ /* 0x000fe400078e020a */
[----:B------:R-:W-:Y:S02]  /*29f0*/  VIADD R23, R23, 0x4 ;  /* 0x0000000417177836 */ /* 0x000fe40000000000 */
[----:B------:R-:W-:Y:S01]  /*2a00*/  IMAD R13, R16, 0xb, R13 ;  /* 0x0000000b100d7824 */ /* 0x000fe200078e020d */
[----:B------:R-:W-:Y:S01]  /*2a10*/  SEL R29, R12, R29, P1 ;  /* 0x0000001d0c1d7207 */ /* 0x000fe20000800000 */
[----:B------:R-:W-:Y:S01]  /*2a20*/  IMAD.IADD R11, R15, 0x1, R32 ;  /* 0x000000010f0b7824 */ /* 0x000fe200078e0220 */
[----:B------:R-:W-:Y:S01]  /*2a30*/  SEL R23, R10, R23, P2 ;  /* 0x000000170a177207 */ /* 0x000fe20001000000 */
[----:B------:R-:W-:-:S02]  /*2a40*/  IMAD.IADD R15, R0, 0x1, -R15 ;  /* 0x00000001000f7824 */ /* 0x000fc400078e0a0f */
[----:B------:R-:W-:Y:S02]  /*2a50*/  IMAD.IADD R12, R14, 0x1, R12 ;  /* 0x000000010e0c7824 */ /* 0x000fe400078e020c */
[----:B------:R-:W-:Y:S02]  /*2a60*/  VIADD R13, R13, 0x6 ;  /* 0x000000060d0d7836 */ /* 0x000fe40000000000 */
[C---:B------:R-:W-:Y:S02]  /*2a70*/  VIADD R10, R16.reuse, 0x380 ;  /* 0x00000380100a7836 */ /* 0x040fe40000000000 */
[----:B------:R-:W-:Y:S01]  /*2a80*/  IMAD R15, R16, 0xb, R15 ;  /* 0x0000000b100f7824 */ /* 0x000fe200078e020f */
[----:B------:R-:W-:Y:S01]  /*2a90*/  SEL R13, R12, R13, P0 ;  /* 0x0000000d0c0d7207 */ /* 0x000fe20000000000 */
[----:B------:R-:W-:Y:S01]  /*2aa0*/  IMAD.IADD R19, R11, 0x1, R8 ;  /* 0x000000010b137824 */ /* 0x000fe200078e0208 */
[----:B------:R-:W-:Y:S01]  /*2ab0*/  ISETP.GE.AND P1, PT, R10, R5, PT ;  /* 0x000000050a00720c */ /* 0x000fe20003f26270 */
[----:B------:R-:W-:Y:S01]  /*2ac0*/  IMAD.IADD R11, R0, 0x1, -R11 ;  /* 0x00000001000b7824 */ /* 0x000fe200078e0a0b */
[----:B------:R-:W-:Y:S01]  /*2ad0*/  LEA R13, R13, UR5, 0x2 ;  /* 0x000000050d0d7c11 */ /* 0x000fe2000f8e10ff */
[----:B------:R-:W-:-:S02]  /*2ae0*/  IMAD.IADD R12, R20, 0x1, R12 ;  /* 0x00000001140c7824 */ /* 0x000fc400078e020c */
[----:B------:R-:W-:Y:S02]  /*2af0*/  VIADD R15, R15, 0x7 ;  /* 0x000000070f0f7836 */ /* 0x000fe40000000000 */
[C---:B------:R-:W-:Y:S02]  /*2b00*/  VIADD R10, R16.reuse, 0x700 ;  /* 0x00000700100a7836 */ /* 0x040fe40000000000 */
[----:B------:R-:W-:Y:S01]  /*2b10*/  IMAD R11, R16, 0xb, R11 ;  /* 0x0000000b100b7824 */ /* 0x000fe200078e020b */
[----:B------:R-:W-:Y:S01]  /*2b20*/  SEL R15, R12, R15, P6 ;  /* 0x0000000f0c0f7207 */ /* 0x000fe20003000000 */
[----:B------:R-:W-:Y:S01]  /*2b30*/  IMAD.IADD R37, R0, 0x1, -R19 ;  /* 0x0000000100257824 */ /* 0x000fe200078e0a13 */
[----:B------:R-:W-:Y:S01]  /*2b40*/  ISETP.GE.AND P6, PT, R10, R5, PT ;  /* 0x000000050a00720c */ /* 0x000fe20003fc6270 */
[----:B------:R-:W-:Y:S01]  /*2b50*/  IMAD.IADD R12, R32, 0x1, R12 ;  /* 0x00000001200c7824 */ /* 0x000fe200078e020c */
[----:B------:R-:W-:Y:S01]  /*2b60*/  IADD3 R19, PT, PT, R0, -R19, -R9 ;  /* 0x8000001300137210 */ /* 0x000fe20007ffe809 */
[----:B------:R-:W-:Y:S01]  /*2b70*/  VIADD R11, R11, 0x8 ;  /* 0x000000080b0b7836 */ /* 0x000fe20000000000 */
[C---:B------:R-:W-:Y:S01]  /*2b80*/  IADD3 R0, PT, PT, R16.reuse, R3, R0 ;  /* 0x0000000310007210 */ /* 0x040fe20007ffe000 */
[----:B------:R-:W-:Y:S01]  /*2b90*/  VIADD R10, R16, 0x8c0 ;  /* 0x000008c0100a7836 */ /* 0x000fe20000000000 */
[----:B------:R-:W-:Y:S01]  /*2ba0*/  LEA R3, R2, UR5, 0x2 ;  /* 0x0000000502037c11 */ /* 0x000fe2000f8e10ff */
[----:B------:R-:W-:Y:S01]  /*2bb0*/  IMAD R37, R16, 0xb, R37 ;  /* 0x0000000b10257824 */ /* 0x000fe200078e0225 */
[----:B------:R-:W-:Y:S01]  /*2bc0*/  SEL R11, R12, R11, P5 ;  /* 0x0000000b0c0b7207 */ /* 0x000fe20002800000 */
[----:B------:R-:W-:Y:S01]  /*2bd0*/  IMAD R19, R16, 0xb, R19 ;  /* 0x0000000b10137824 */ /* 0x000fe200078e0213 */
[----:B------:R-:W-:Y:S01]  /*2be0*/  ISETP.GE.AND P5, PT, R10, R5, PT ;  /* 0x000000050a00720c */ /* 0x000fe20003fa6270 */
[----:B------:R-:W-:Y:S01]  /*2bf0*/  IMAD.IADD R8, R8, 0x1, R12 ;  /* 0x0000000108087824 */ /* 0x000fe200078e020c */
[----:B------:R-:W-:Y:S01]  /*2c00*/  LEA R2, R7, UR5, 0x2 ;  /* 0x0000000507027c11 */ /* 0x000fe2000f8e10ff */
[----:B------:R-:W-:Y:S01]  /*2c10*/  VIADD R37, R37, 0x9 ;  /* 0x0000000925257836 */ /* 0x000fe20000000000 */
[----:B-----5:R-:W-:Y:S01]  /*2c20*/  STS [R3], R18 ;  /* 0x0000001203007388 */ /* 0x020fe20000000800 */
[----:B------:R-:W-:Y:S01]  /*2c30*/  VIADD R10, R16, 0xa80 ;  /* 0x00000a80100a7836 */ /* 0x000fe20000000000 */
[----:B------:R-:W-:Y:S01]  /*2c40*/  LEA R15, R15, UR5, 0x2 ;  /* 0x000000050f0f7c11 */ /* 0x000fe2000f8e10ff */
[----:B------:R-:W-:Y:S01]  /*2c50*/  VIADD R19, R19, 0xa ;  /* 0x0000000a13137836 */ /* 0x000fe20000000000 */
[----:B------:R-:W-:Y:S01]  /*2c60*/  SEL R37, R8, R37, P4 ;  /* 0x0000002508257207 */ /* 0x000fe20002000000 */
[----:B------:R-:W-:Y:S01]  /*2c70*/  @P3 IMAD.IADD R19, R9, 0x1, R8 ;  /* 0x0000000109133824 */ /* 0x000fe200078e0208 */
[-C--:B------:R-:W-:Y:S01]  /*2c80*/  ISETP.GE.AND P4, PT, R10, R5.reuse, PT ;  /* 0x000000050a00720c */ /* 0x080fe20003f86270 */
[----:B0-----:R-:W-:Y:S01]  /*2c90*/  VIADD R17, R17, UR6 ;  /* 0x0000000611117c36 */ /* 0x001fe20008000000 */
[-C--:B------:R-:W-:Y:S01]  /*2ca0*/  ISETP.GE.AND P3, PT, R16, R5.reuse, PT ;  /* 0x000000051000720c */ /* 0x080fe20003f66270 */
[----:B------:R-:W-:Y:S01]  /*2cb0*/  VIADD R8, R0, 0xffffecc0 ;  /* 0xffffecc000087836 */ /* 0x000fe20000000000 */
[----:B------:R0:W-:Y:S01]  /*2cc0*/  STS [R4], R25 ;  /* 0x0000001904007388 */ /* 0x0001e20000000800 */
[C---:B------:R-:W-:Y:S01]  /*2cd0*/  VIADD R10, R16.reuse, 0xc40 ;  /* 0x00000c40100a7836 */ /* 0x040fe20000000000 */
[----:B------:R-:W-:Y:S01]  /*2ce0*/  LEA R11, R11, UR5, 0x2 ;  /* 0x000000050b0b7c11 */ /* 0x000fe2000f8e10ff */
[----:B------:R-:W-:Y:S01]  /*2cf0*/  VIADD R34, R16, 0x1c0 ;  /* 0x000001c010227836 */ /* 0x000fe20000000000 */
[----:B------:R-:W-:Y:S01]  /*2d00*/  SEL R9, R17, R8, !P3 ;  /* 0x0000000811097207 */ /* 0x000fe20005800000 */
[----:B------:R1:W-:Y:S01]  /*2d10*/  STS [R6], R27 ;  /* 0x0000001b06007388 */ /* 0x0003e20000000800 */
[-C--:B------:R-:W-:Y:S01]  /*2d20*/  ISETP.GE.AND P3, PT, R10, R5.reuse, PT ;  /* 0x000000050a00720c */ /* 0x080fe20003f66270 */
[C---:B------:R-:W-:Y:S01]  /*2d30*/  VIADD R14, R16.reuse, 0x540 ;  /* 0x00000540100e7836 */ /* 0x040fe20000000000 */
[----:B------:R-:W-:Y:S01]  /*2d40*/  LEA R8, R23, UR5, 0x2 ;  /* 0x0000000517087c11 */ /* 0x000fe2000f8e10ff */
[----:B------:R2:W-:Y:S01]  /*2d50*/  STS [R2], R35 ;  /* 0x0000002302007388 */ /* 0x0005e20000000800 */
[----:B------:R-:W-:Y:S01]  /*2d60*/  LEA R10, R29, UR5, 0x2 ;  /* 0x000000051d0a7c11 */ /* 0x000fe2000f8e10ff */
[C---:B------:R-:W-:Y:S01]  /*2d70*/  VIADD R12, R16.reuse, 0xe00 ;  /* 0x00000e00100c7836 */ /* 0x040fe20000000000 */
[----:B------:R-:W-:Y:S01]  /*2d80*/  LEA R37, R37, UR5, 0x2 ;  /* 0x0000000525257c11 */ /* 0x000fe2000f8e10ff */
[----:B------:R-:W-:Y:S01]  /*2d90*/  STS [R8], R33 ;  /* 0x0000002108007388 */ /* 0x000fe20000000800 */
[----:B------:R-:W-:Y:S01]  /*2da0*/  LEA R19, R19, UR5, 0x2 ;  /* 0x0000000513137c11 */ /* 0x000fe2000f8e10ff */
[----:B0-----:R-:W-:Y:S01]  /*2db0*/  VIADD R4, R16, 0xfc0 ;  /* 0x00000fc010047836 */ /* 0x001fe20000000000 */
[-C--:B------:R-:W-:Y:S01]  /*2dc0*/  ISETP.GE.AND P2, PT, R34, R5.reuse, PT ;  /* 0x000000052200720c */ /* 0x080fe20003f46270 */
[----:B------:R0:W-:Y:S01]  /*2dd0*/  STS [R10], R31 ;  /* 0x0000001f0a007388 */ /* 0x0001e20000000800 */
[C---:B-1----:R-:W-:Y:S01]  /*2de0*/  VIADD R6, R16.reuse, 0x1180 ;  /* 0x0000118010067836 */ /* 0x042fe20000000000 */
[----:B------:R-:W-:Y:S01]  /*2df0*/  LEA R16, R16, UR5, 0x2 ;  /* 0x0000000510107c11 */ /* 0x000fe2000f8e10ff */
[----:B--2---:R-:W1:Y:S01]  /*2e00*/  LDC.64 R2, c[0x0][0x390] ;  /* 0x0000e400ff027b82 */ /* 0x004e620000000a00 */
[----:B------:R2:W-:Y:S01]  /*2e10*/  STS [R13], R30 ;  /* 0x0000001e0d007388 */ /* 0x0005e20000000800 */
[----:B------:R-:W-:Y:S01]  /*2e20*/  ISETP.GE.AND P0, PT, R14, R5, PT ;  /* 0x000000050e00720c */ /* 0x000fe20003f06270 */
[----:B------:R-:W-:-:S02]  /*2e30*/  VIADD R21, R17, 0xfffffe40 ;  /* 0xfffffe4011157836 */ /* 0x000fc40000000000 */
[----:B------:R3:W-:Y:S01]  /*2e40*/  STS [R15], R28 ;  /* 0x0000001c0f007388 */ /* 0x0007e20000000800 */
[C---:B------:R-:W-:Y:S02]  /*2e50*/  VIADD R23, R17.reuse, 0xfffffc80 ;  /* 0xfffffc8011177836 */ /* 0x040fe40000000000 */
[C---:B0-----:R-:W-:Y:S01]  /*2e60*/  VIADD R31, R17.reuse, 0xfffffac0 ;  /* 0xfffffac0111f7836 */ /* 0x041fe20000000000 */
[----:B------:R-:W-:Y:S01]  /*2e70*/  STS [R11], R26 ;  /* 0x0000001a0b007388 */ /* 0x000fe20000000800 */
[----:B------:R-:W-:Y:S01]  /*2e80*/  @P2 VIADD R21, R0, 0xffffee80 ;  /* 0xffffee8000152836 */ /* 0x000fe20000000000 */
[-C--:B------:R-:W-:Y:S01]  /*2e90*/  ISETP.GE.AND P2, PT, R12, R5.reuse, PT ;  /* 0x000000050c00720c */ /* 0x080fe20003f46270 */
[----:B------:R-:W-:Y:S01]  /*2ea0*/  @P1 VIADD R23, R0, 0xfffff040 ;  /* 0xfffff04000171836 */ /* 0x000fe20000000000 */
[----:B------:R-:W-:Y:S01]  /*2eb0*/  STS [R37], R24 ;  /* 0x0000001825007388 */ /* 0x000fe20000000800 */
[-C--:B------:R-:W-:Y:S01]  /*2ec0*/  ISETP.GE.AND P1, PT, R4, R5.reuse, PT ;  /* 0x000000050400720c */ /* 0x080fe20003f26270 */
[----:B------:R-:W-:Y:S01]  /*2ed0*/  @P0 VIADD R31, R0, 0xfffff200 ;  /* 0xfffff200001f0836 */ /* 0x000fe20000000000 */
[----:B------:R-:W-:Y:S01]  /*2ee0*/  ISETP.GE.AND P0, PT, R6, R5, PT ;  /* 0x000000050600720c */ /* 0x000fe20003f06270 */
[----:B------:R0:W-:Y:S01]  /*2ef0*/  STS [R19], R22 ;  /* 0x0000001613007388 */ /* 0x0001e20000000800 */
[----:B--2---:R-:W-:-:S02]  /*2f00*/  VIADD R13, R17, 0xfffff900 ;  /* 0xfffff900110d7836 */ /* 0x004fc40000000000 */
[----:B---3--:R-:W-:Y:S01]  /*2f10*/  VIADD R15, R17, 0xfffff740 ;  /* 0xfffff740110f7836 */ /* 0x008fe20000000000 */
[----:B------:R-:W-:Y:S01]  /*2f20*/  BAR.SYNC.DEFER_BLOCKING 0x0 ;  /* 0x0000000000007b1d */ /* 0x000fe20000010000 */
[----:B------:R-:W-:Y:S02]  /*2f30*/  @P6 VIADD R13, R0, 0xfffff3c0 ;  /* 0xfffff3c0000d6836 */ /* 0x000fe40000000000 */
[----:B-1----:R-:W-:-:S04]  /*2f40*/  IMAD.WIDE R4, R9, 0x4, R2 ;  /* 0x0000000409047825 */ /* 0x002fc800078e0202 */
[----:B0-----:R-:W-:Y:S02]  /*2f50*/  VIADD R19, R17, 0xfffff580 ;  /* 0xfffff58011137836 */ /* 0x001fe40000000000 */
[----:B------:R-:W-:Y:S02]  /*2f60*/  @P5 VIADD R15, R0, 0xfffff580 ;  /* 0xfffff580000f5836 */ /* 0x000fe40000000000 */
[----:B------:R-:W-:-:S04]  /*2f70*/  IMAD.WIDE R6, R21, 0x4, R2 ;  /* 0x0000000415067825 */ /* 0x000fc800078e0202 */
[----:B------:R-:W-:Y:S02]  /*2f80*/  VIADD R41, R17, 0xfffff3c0 ;  /* 0xfffff3c011297836 */ /* 0x000fe40000000000 */
[----:B------:R-:W-:Y:S02]  /*2f90*/  @P4 VIADD R19, R0, 0xfffff740 ;  /* 0xfffff74000134836 */ /* 0x000fe40000000000 */
[----:B------:R-:W-:-:S04]  /*2fa0*/  IMAD.WIDE R8, R23, 0x4, R2 ;  /* 0x0000000417087825 */ /* 0x000fc800078e0202 */
[----:B------:R-:W-:Y:S01]  /*2fb0*/  VIADD R45, R17, 0xfffff200 ;  /* 0xfffff200112d7836 */ /* 0x000fe20000000000 */
[----:B------:R-:W0:Y:S01]  /*2fc0*/  LDS R25, [R16] ;  /* 0x0000000010197984 */ /* 0x000e220000000800 */
[C---:B------:R-:W-:Y:S02]  /*2fd0*/  @P3 VIADD R41, R0.reuse, 0xfffff900 ;  /* 0xfffff90000293836 */ /* 0x040fe40000000000 */
[----:B------:R-:W-:Y:S01]  /*2fe0*/  IMAD.WIDE R10, R31, 0x4, R2 ;  /* 0x000000041f0a7825 */ /* 0x000fe200078e0202 */
[----:B------:R-:W1:Y:S03]  /*2ff0*/  LDS R27, [R16+0x700] ;  /* 0x00070000101b7984 */ /* 0x000e660000000800 */
[----:B------:R-:W-:Y:S01]  /*3000*/  VIADD R49, R17, 0xfffff040 ;  /* 0xfffff04011317836 */ /* 0x000fe20000000000 */
[----:B------:R-:W2:Y:S01]  /*3010*/  LDS R29, [R16+0xe00] ;  /* 0x000e0000101d7984 */ /* 0x000ea20000000800 */
[----:B------:R-:W-:-:S02]  /*3020*/  @P2 VIADD R45, R0, 0xfffffac0 ;  /* 0xfffffac0002d2836 */ /* 0x000fc40000000000 */
[--C-:B------:R-:W-:Y:S01]  /*3030*/  IMAD.WIDE R12, R13, 0x4, R2.reuse ;  /* 0x000000040d0c7825 */ /* 0x100fe200078e0202 */
[----:B------:R-:W3:Y:S03]  /*3040*/  LDS R33, [R16+0x1500] ;  /* 0x0015000010217984 */ /* 0x000ee60000000800 */
[----:B------:R-:W-:Y:S01]  /*3050*/  VIADD R53, R17, 0xffffee80 ;  /* 0xffffee8011357836 */ /* 0x000fe20000000000 */
[----:B------:R-:W4:Y:S01]  /*3060*/  LDS R35, [R16+0x1c00] ;  /* 0x001c000010237984 */ /* 0x000f220000000800 */
[C---:B------:R-:W-:Y:S02]  /*3070*/  @P1 VIADD R49, R0.reuse, 0xfffffc80 ;  /* 0xfffffc8000311836 */ /* 0x040fe40000000000 */
[--C-:B------:R-:W-:Y:S01]  /*3080*/  IMAD.WIDE R14, R15, 0x4, R2.reuse ;  /* 0x000000040f0e7825 */ /* 0x100fe200078e0202 */
[----:B------:R-:W4:Y:S03]  /*3090*/  LDS R37, [R16+0x2300] ;  /* 0x0023000010257984 */ /* 0x000f260000000800 */
[----:B------:R-:W-:Y:S01]  /*30a0*/  @P0 VIADD R53, R0, 0xfffffe40 ;  /* 0xfffffe4000350836 */ /* 0x000fe20000000000 */
[----:B------:R-:W4:Y:S01]  /*30b0*/  LDS R39, [R16+0x2a00] ;  /* 0x002a000010277984 */ /* 0x000f220000000800 */
[----:B------:R-:W-:-:S03]  /*30c0*/  IMAD.WIDE R20, R45, 0x4, R2 ;  /* 0x000000042d147825 */ /* 0x000fc600078e0202 */
[----:B------:R-:W4:Y:S01]  /*30d0*/  LDS R43, [R16+0x3100] ;  /* 0x00310000102b7984 */ /* 0x000f220000000800 */
[----:B------:R-:W-:-:S03]  /*30e0*/  IMAD.WIDE R22, R49, 0x4, R2 ;  /* 0x0000000431167825 */ /* 0x000fc600078e0202 */
[----:B------:R-:W4:Y:S04]  /*30f0*/  LDS R47, [R16+0x3800] ;  /* 0x00380000102f7984 */ /* 0x000f280000000800 */
[----:B------:R-:W4:Y:S04]  /*3100*/  LDS R51, [R16+0x3f00] ;  /* 0x003f000010337984 */ /* 0x000f280000000800 */
[----:B------:R1:W4:Y:S04]  /*3110*/  LDS R55, [R16+0x4600] ;  /* 0x0046000010377984 */ /* 0x0003280000000800 */
[----:B0-----:R-:W-:Y:S01]  /*3120*/  STG.E desc[UR8][R4.64], R25 ;  /* 0x0000001904007986 */ /* 0x001fe2000c101908 */
[----:B-1----:R-:W-:-:S03]  /*3130*/  IMAD.WIDE R16, R19, 0x4, R2 ;  /* 0x0000000413107825 */ /* 0x002fc600078e0202 */
[----:B------:R-:W-:Y:S01]  /*3140*/  STG.E desc[UR8][R6.64], R27 ;  /* 0x0000001b06007986 */ /* 0x000fe2000c101908 */
[----:B------:R-:W-:-:S03]  /*3150*/  IMAD.WIDE R18, R41, 0x4, R2 ;  /* 0x0000000429127825 */ /* 0x000fc600078e0202 */
[----:B--2---:R-:W-:Y:S01]  /*3160*/  STG.E desc[UR8][R8.64], R29 ;  /* 0x0000001d08007986 */ /* 0x004fe2000c101908 */
[----:B------:R-:W-:-:S03]  /*3170*/  IMAD.WIDE R2, R53, 0x4, R2 ;  /* 0x0000000435027825 */ /* 0x000fc600078e0202 */
[----:B---3--:R-:W-:Y:S04]  /*3180*/  STG.E desc[UR8][R10.64], R33 ;  /* 0x000000210a007986 */ /* 0x008fe8000c101908 */
[----:B----4-:R-:W-:Y:S04]  /*3190*/  STG.E desc[UR8][R12.64], R35 ;  /* 0x000000230c007986 */ /* 0x010fe8000c101908 */
[----:B------:R-:W-:Y:S04]  /*31a0*/  STG.E desc[UR8][R14.64], R37 ;  /* 0x000000250e007986 */ /* 0x000fe8000c101908 */
[----:B------:R-:W-:Y:S04]  /*31b0*/  STG.E desc[UR8][R16.64], R39 ;  /* 0x0000002710007986 */ /* 0x000fe8000c101908 */
[----:B------:R-:W-:Y:S04]  /*31c0*/  STG.E desc[UR8][R18.64], R43 ;  /* 0x0000002b12007986 */ /* 0x000fe8000c101908 */
[----:B------:R-:W-:Y:S04]  /*31d0*/  STG.E desc[UR8][R20.64], R47 ;  /* 0x0000002f14007986 */ /* 0x000fe8000c101908 */
[----:B------:R-:W-:Y:S04]  /*31e0*/  STG.E desc[UR8][R22.64], R51 ;  /* 0x0000003316007986 */ /* 0x000fe8000c101908 */
[----:B------:R-:W-:Y:S01]  /*31f0*/  STG.E desc[UR8][R2.64], R55 ;  /* 0x0000003702007986 */ /* 0x000fe2000c101908 */
[----:B------:R-:W-:Y:S05]  /*3200*/  EXIT ;  /* 0x000000000000794d */ /* 0x000fea0003800000 */
.L_x_470:
[----:B------:R-:W0:Y:S01]  /*3210*/  LDCU UR6, c[0x0][0x3ac] ;  /* 0x00007580ff0677ac */ /* 0x000e220008000800 */
[----:B------:R-:W-:Y:S01]  /*3220*/  ISETP.NE.AND P0, PT, R0, RZ, PT ;  /* 0x000000ff0000720c */ /* 0x000fe20003f05270 */
[----:B------:R-:W-:Y:S01]  /*3230*/  BSSY.RECONVERGENT B0, `(.L_x_485) ;  /* 0x0000379000007945 */ /* 0x000fe20003800200 */
[----:B0-----:R-:W-:-:S11]  /*3240*/  IADD3 R16, PT, PT, -R17, UR6, RZ ;  /* 0x0000000611107c10 */ /* 0x001fd6000fffe1ff */
[----:B------:R-:W-:Y:S05]  /*3250*/  @P0 BRA `(.L_x_486) ;  /* 0x00000014009c0947 */ /* 0x000fea0003800000 */
[----:B------:R-:W0:Y:S01]  /*3260*/  S2R R3, SR_TID.X ;  /* 0x0000000000037919 */ /* 0x000e220000002100 */
[----:B------:R-:W1:Y:S08]  /*3270*/  LDC.64 R6, c[0x0][0x380] ;  /* 0x0000e000ff067b82 */ /* 0x000e700000000a00 */
[----:B------:R-:W2:Y:S01]  /*3280*/  LDC.64 R4, c[0x0][0x388] ;  /* 0x0000e200ff047b82 */ /* 0x000ea20000000a00 */
[----:B0-----:R-:W-:-:S04]  /*3290*/  IMAD R19, R3, 0xb, RZ ;  /* 0x0000000b03137824 */ /* 0x001fc800078e02ff */
[C---:B------:R-:W-:Y:S01]  /*32a0*/  VIADD R11, R19.reuse, 0x2 ;  /* 0x00000002130b7836 */ /* 0x040fe20000000000 */
[CC--:B------:R-:W-:Y:S01]  /*32b0*/  ISETP.GE.AND P6, PT, R19.reuse, R16.reuse, PT ;  /* 0x000000101300720c */ /* 0x0c0fe20003fc6270 */
[C---:B------:R-:W-:Y:S02]  /*32c0*/  VIADD R25, R19.reuse, 0x1 ;  /* 0x0000000113197836 */ /* 0x040fe40000000000 */
[----:B------:R-:W-:Y:S01]  /*32d0*/  VIADD R27, R19, 0x3 ;  /* 0x00000003131b7836 */ /* 0x000fe20000000000 */
[-C--:B------:R-:W-:Y:S01]  /*32e0*/  ISETP.GE.AND P4, PT, R11, R16.reuse, PT ;  /* 0x000000100b00720c */ /* 0x080fe20003f86270 */
[----:B------:R-:W-:Y:S01]  /*32f0*/  VIADD R13, R19, 0x4 ;  /* 0x00000004130d7836 */ /* 0x000fe20000000000 */
[-C--:B------:R-:W-:Y:S01]  /*3300*/  ISETP.GE.AND P5, PT, R25, R16.reuse, PT ;  /* 0x000000101900720c */ /* 0x080fe20003fa6270 */
[----:B------:R-:W-:Y:S01]  /*3310*/  VIADD R15, R19, 0x5 ;  /* 0x00000005130f7836 */ /* 0x000fe20000000000 */
[-C--:B------:R-:W-:Y:S01]  /*3320*/  ISETP.GE.AND P3, PT, R27, R16.reuse, PT ;  /* 0x000000101b00720c */ /* 0x080fe20003f66270 */
[----:B------:R-:W-:Y:S01]  /*3330*/  VIADD R31, R19, 0x6 ;  /* 0x00000006131f7836 */ /* 0x000fe20000000000 */
[-C--:B------:R-:W-:Y:S01]  /*3340*/  ISETP.GE.AND P0, PT, R13, R16.reuse, PT ;  /* 0x000000100d00720c */ /* 0x080fe20003f06270 */
[----:B------:R-:W-:Y:S01]  /*3350*/  IMAD.IADD R9, R17, 0x1, R19 ;  /* 0x0000000111097824 */ /* 0x000fe200078e0213 */
[-C--:B------:R-:W-:Y:S01]  /*3360*/  ISETP.GE.AND P1, PT, R15, R16.reuse, PT ;  /* 0x000000100f00720c */ /* 0x080fe20003f26270 */
[----:B------:R-:W-:Y:S01]  /*3370*/  VIADD R13, R19, 0x8 ;  /* 0x00000008130d7836 */ /* 0x000fe20000000000 */
[----:B------:R-:W-:Y:S01]  /*3380*/  ISETP.GE.AND P2, PT, R31, R16, PT ;  /* 0x000000101f00720c */ /* 0x000fe20003f46270 */
[----:B-1----:R-:W-:-:S04]  /*3390*/  IMAD.WIDE.U32 R6, R9, 0x4, R6 ;  /* 0x0000000409067825 */ /* 0x002fc800078e0006 */
[----:B--2---:R-:W-:Y:S01]  /*33a0*/  IMAD.WIDE.U32 R4, R9, 0x4, R4 ;  /* 0x0000000409047825 */ /* 0x004fe200078e0004 */
[----:B------:R-:W2:Y:S03]  /*33b0*/  @!P6 LDG.E R20, desc[UR8][R6.64] ;  /* 0x000000080614e981 */ /* 0x000ea6000c1e1900 */
[C---:B------:R-:W-:Y:S01]  /*33c0*/  VIADD R9, R19.reuse, 0x7 ;  /* 0x0000000713097836 */ /* 0x040fe20000000000 */
[----:B------:R-:W3:Y:S01]  /*33d0*/  @!P5 LDG.E R22, desc[UR8][R6.64+0x4] ;  /* 0x000004080616d981 */ /* 0x000ee2000c1e1900 */
[C---:B------:R-:W-:Y:S02]  /*33e0*/  VIADD R15, R19.reuse, 0x9 ;  /* 0x00000009130f7836 */ /* 0x040fe40000000000 */
[----:B------:R-:W-:Y:S01]  /*33f0*/  VIADD R31, R19, 0xa ;  /* 0x0000000a131f7836 */ /* 0x000fe20000000000 */
[----:B------:R-:W4:Y:S01]  /*3400*/  @!P4 LDG.E R24, desc[UR8][R6.64+0x8] ;  /* 0x000008080618c981 */ /* 0x000f22000c1e1900 */
[----:B------:R-:W-:-:S02]  /*3410*/  ISETP.GE.AND P4, PT, R13, R16, PT ;  /* 0x000000100d00720c */ /* 0x000fc40003f86270 */
[-C--:B------:R-:W-:Y:S01]  /*3420*/  ISETP.GE.AND P5, PT, R15, R16.reuse, PT ;  /* 0x000000100f00720c */ /* 0x080fe20003fa6270 */
[----:B------:R-:W5:Y:S01]  /*3430*/  @!P3 LDG.E R29, desc[UR8][R6.64+0xc] ;  /* 0x00000c08061db981 */ /* 0x000f62000c1e1900 */
[-C--:B------:R-:W-:Y:S02]  /*3440*/  ISETP.GE.AND P3, PT, R9, R16.reuse, PT ;  /* 0x000000100900720c */ /* 0x080fe40003f66270 */
[----:B------:R-:W-:Y:S01]  /*3450*/  ISETP.GE.AND P6, PT, R31, R16, PT ;  /* 0x000000101f00720c */ /* 0x000fe20003fc6270 */
[----:B------:R-:W5:Y:S04]  /*3460*/  @!P0 LDG.E R28, desc[UR8][R6.64+0x10] ;  /* 0x00001008061c8981 */ /* 0x000f68000c1e1900 */
[----:B------:R-:W5:Y:S04]  /*3470*/  @!P1 LDG.E R26, desc[UR8][R6.64+0x14] ;  /* 0x00001408061a9981 */ /* 0x000f68000c1e1900 */
[----:B------:R-:W5:Y:S04]  /*3480*/  @!P2 LDG.E R23, desc[UR8][R6.64+0x18] ;  /* 0x000018080617a981 */ /* 0x000f68000c1e1900 */
[----:B------:R-:W5:Y:S04]  /*3490*/  @!P3 LDG.E R21, desc[UR8][R6.64+0x1c] ;  /* 0x00001c080615b981 */ /* 0x000f68000c1e1900 */
[----:B------:R-:W5:Y:S04]  /*34a0*/  @!P4 LDG.E R18, desc[UR8][R6.64+0x20] ;  /* 0x000020080612c981 */ /* 0x000f68000c1e1900 */
[----:B------:R-:W5:Y:S04]  /*34b0*/  @!P5 LDG.E R17, desc[UR8][R6.64+0x24] ;  /* 0x000024080611d981 */ /* 0x000f68000c1e1900 */
[----:B------:R0:W5:Y:S01]  /*34c0*/  @!P6 LDG.E R2, desc[UR8][R6.64+0x28] ;  /* 0x000028080602e981 */ /* 0x000162000c1e1900 */
[----:B------:R-:W-:Y:S01]  /*34d0*/  BAR.SYNC.DEFER_BLOCKING 0x0 ;  /* 0x0000000000007b1d */ /* 0x000fe20000010000 */
[----:B------:R-:W-:-:S02]  /*34e0*/  P2R R8, PR, RZ, 0x4 ;  /* 0x00000004ff087803 */ /* 0x000fc40000000000 */
[----:B------:R-:W-:-:S13]  /*34f0*/  ISETP.GE.AND P2, PT, R19, R16, PT ;  /* 0x000000101300720c */ /* 0x000fda0003f46270 */
[----:B------:R-:W2:Y:S01]  /*3500*/  @!P2 LDG.E R0, desc[UR8][R4.64] ;  /* 0x000000080400a981 */ /* 0x000ea2000c1e1900 */
[----:B------:R-:W-:Y:S02]  /*3510*/  P2R R12, PR, RZ, 0x2 ;  /* 0x00000002ff0c7803 */ /* 0x000fe40000000000 */
[----:B------:R-:W-:Y:S02]  /*3520*/  ISETP.GE.AND P1, PT, R25, R16, PT ;  /* 0x000000101900720c */ /* 0x000fe40003f26270 */
[----:B------:R-:W-:Y:S01]  /*3530*/  P2R R10, PR, RZ, 0x1 ;  /* 0x00000001ff0a7803 */ /* 0x000fe20000000000 */
[----:B------:R-:W-:Y:S01]  /*3540*/  IMAD.MOV.U32 R30, RZ, RZ, 0x1 ;  /* 0x00000001ff1e7424 */ /* 0x000fe200078e00ff */
[----:B------:R-:W3:Y:S01]  /*3550*/  @!P3 LDG.E R7, desc[UR8][R4.64+0x1c] ;  /* 0x00001c080407b981 */ /* 0x000ee2000c1e1900 */
[----:B------:R-:W-:Y:S02]  /*3560*/  IMAD.MOV.U32 R31, RZ, RZ, 0x1 ;  /* 0x00000001ff1f7424 */ /* 0x000fe400078e00ff */
[----:B------:R-:W-:Y:S01]  /*3570*/  IMAD.MOV.U32 R32, RZ, RZ, 0x1 ;  /* 0x00000001ff207424 */ /* 0x000fe200078e00ff */
[----:B------:R-:W4:Y:S01]  /*3580*/  @!P5 LDG.E R9, desc[UR8][R4.64+0x24] ;  /* 0x000024080409d981 */ /* 0x000f22000c1e1900 */
[----:B--2---:R-:W-:-:S04]  /*3590*/  @!P2 ISETP.NE.AND P0, PT, R0, RZ, PT ;  /* 0x000000ff0000a20c */ /* 0x004fc80003f05270 */
[----:B------:R-:W2:Y:S01]  /*35a0*/  @!P1 LDG.E R0, desc[UR8][R4.64+0x4] ;  /* 0x0000040804009981 */ /* 0x000ea2000c1e1900 */
[----:B------:R-:W-:Y:S02]  /*35b0*/  @!P2 SEL R30, RZ, 0x1, !P0 ;  /* 0x00000001ff1ea807 */ /* 0x000fe40004000000 */
[----:B------:R-:W-:Y:S02]  /*35c0*/  ISETP.GE.AND P2, PT, R11, R16, PT ;  /* 0x000000100b00720c */ /* 0x000fe40003f46270 */
[----:B--2---:R-:W-:-:S11]  /*35d0*/  @!P1 ISETP.NE.AND P0, PT, R0, RZ, PT ;  /* 0x000000ff0000920c */ /* 0x004fd60003f05270 */
[----:B------:R-:W2:Y:S01]  /*35e0*/  @!P2 LDG.E R0, desc[UR8][R4.64+0x8] ;  /* 0x000008080400a981 */ /* 0x000ea2000c1e1900 */
[----:B------:R-:W-:Y:S02]  /*35f0*/  @!P1 SEL R31, RZ, 0x1, !P0 ;  /* 0x00000001ff1f9807 */ /* 0x000fe40004000000 */
[----:B------:R-:W-:Y:S02]  /*3600*/  ISETP.GE.AND P0, PT, R27, R16, PT ;  /* 0x000000101b00720c */ /* 0x000fe40003f06270 */
[----:B--2---:R-:W-:-:S11]  /*3610*/  @!P2 ISETP.NE.AND P1, PT, R0, RZ, PT ;  /* 0x000000ff0000a20c */ /* 0x004fd60003f25270 */
[----:B------:R-:W2:Y:S01]  /*3620*/  @!P0 LDG.E R0, desc[UR8][R4.64+0xc] ;  /* 0x00000c0804008981 */ /* 0x000ea2000c1e1900 */
[----:B------:R-:W-:Y:S01]  /*3630*/  @!P2 SEL R32, RZ, 0x1, !P1 ;  /* 0x00000001ff20a807 */ /* 0x000fe20004800000 */
[----:B------:R-:W-:Y:S01]  /*3640*/  IMAD.MOV.U32 R33, RZ, RZ, 0x1 ;  /* 0x00000001ff217424 */ /* 0x000fe200078e00ff */
[----:B--2---:R-:W-:-:S04]  /*3650*/  @!P0 ISETP.NE.AND P1, PT, R0, RZ, PT ;  /* 0x000000ff0000820c */ /* 0x004fc80003f25270 */
[----:B------:R-:W-:Y:S02]  /*3660*/  @!P0 SEL R33, RZ, 0x1, !P1 ;  /* 0x00000001ff218807 */ /* 0x000fe40004800000 */
[----:B------:R-:W-:Y:S01]  /*3670*/  ISETP.NE.AND P0, PT, R10, RZ, PT ;  /* 0x000000ff0a00720c */ /* 0x000fe20003f05270 */
[----:B------:R-:W-:Y:S01]  /*3680*/  IMAD.MOV.U32 R34, RZ, RZ, 0x1 ;  /* 0x00000001ff227424 */ /* 0x000fe200078e00ff */
[----:B------:R-:W-:Y:S01]  /*3690*/  ISETP.NE.AND P2, PT, R8, RZ, PT ;  /* 0x000000ff0800720c */ /* 0x000fe20003f45270 */
[----:B------:R-:W2:Y:S04]  /*36a0*/  @!P6 LDG.E R10, desc[UR8][R4.64+0x28] ;  /* 0x00002808040ae981 */ /* 0x000ea8000c1e1900 */
[----:B------:R-:W5:Y:S06]  /*36b0*/  @!P4 LDG.E R8, desc[UR8][R4.64+0x20] ;  /* 0x000020080408c981 */ /* 0x000f6c000c1e1900 */
[----:B------:R-:W3:Y:S04]  /*36c0*/  @!P0 LDG.E R0, desc[UR8][R4.64+0x10] ;  /* 0x0000100804008981 */ /* 0x000ee8000c1e1900 */
[----:B------:R-:W4:Y:S01]  /*36d0*/  @!P2 LDG.E R6, desc[UR8][R4.64+0x18] ;  /* 0x000018080406a981 */ /* 0x000f22000c1e1900 */
[----:B---3--:R-:W-:-:S04]  /*36e0*/  @!P0 ISETP.NE.AND P1, PT, R0, RZ, PT ;  /* 0x000000ff0000820c */ /* 0x008fc80003f25270 */
[----:B------:R-:W-:Y:S02]  /*36f0*/  @!P0 SEL R34, RZ, 0x1, !P1 ;  /* 0x00000001ff228807 */ /* 0x000fe40004800000 */
[----:B------:R-:W-:-:S13]  /*3700*/  ISETP.NE.AND P1, PT, R12, RZ, PT ;  /* 0x000000ff0c00720c */ /* 0x000fda0003f25270 */
[----:B------:R-:W3:Y:S01]  /*3710*/  @!P1 LDG.E R0, desc[UR8][R4.64+0x14] ;  /* 0x0000140804009981 */ /* 0x000ee2000c1e1900 */
[----:B------:R-:W-:Y:S02]  /*3720*/  IMAD.MOV.U32 R35, RZ, RZ, 0x1 ;  /* 0x00000001ff237424 */ /* 0x000fe400078e00ff */
[----:B------:R-:W-:Y:S02]  /*3730*/  IMAD.MOV.U32 R36, RZ, RZ, 0x1 ;  /* 0x00000001ff247424 */ /* 0x000fe400078e00ff */
[----:B------:R-:W-:Y:S02]  /*3740*/  IMAD.MOV.U32 R37, RZ, RZ, 0x1 ;  /* 0x00000001ff257424 */ /* 0x000fe400078e00ff */
[----:B------:R-:W-:Y:S02]  /*3750*/  IMAD.MOV.U32 R38, RZ, RZ, 0x1 ;  /* 0x00000001ff267424 */ /* 0x000fe400078e00ff */
[----:B------:R-:W-:Y:S02]  /*3760*/  IMAD.MOV.U32 R40, RZ, RZ, 0x1 ;  /* 0x00000001ff287424 */ /* 0x000fe400078e00ff */
[----:B------:R-:W-:Y:S01]  /*3770*/  IMAD.MOV.U32 R39, RZ, RZ, 0x1 ;  /* 0x00000001ff277424 */ /* 0x000fe200078e00ff */
[----:B------:R-:W1:Y:S01]  /*3780*/  S2R R41, SR_LANEID ;  /* 0x0000000000297919 */ /* 0x000e620000000000 */
[----:B------:R-:W0:Y:S01]  /*3790*/  S2UR UR5, SR_CgaCtaId ;  /* 0x00000000000579c3 */ /* 0x000e220000008800 */
[----:B------:R-:W-:-:S02]  /*37a0*/  UMOV UR4, 0x400 ;  /* 0x0000040000047882 */ /* 0x000fc40000000000 */
[----:B0-----:R-:W-:-:S05]  /*37b0*/  ULEA UR4, UR5, UR4, 0x18 ;  /* 0x0000000405047291 */ /* 0x001fca000f8ec0ff */
[----:B------:R-:W-:Y:S01]  /*37c0*/  BAR.SYNC.DEFER_BLOCKING 0x0 ;  /* 0x0000000000007b1d */ /* 0x000fe20000010000 */
[----:B------:R-:W-:Y:S02]  /*37d0*/  SHF.R.U32.HI R42, RZ, 0x5, R3 ;  /* 0x00000005ff2a7819 */ /* 0x000fe40000011603 */
[----:B---3--:R-:W-:Y:S02]  /*37e0*/  @!P1 ISETP.NE.AND P0, PT, R0, RZ, PT ;  /* 0x000000ff0000920c */ /* 0x008fe40003f05270 */
[----:B------:R-:W-:Y:S02]  /*37f0*/  IADD3 R0, PT, PT, R32, R31, R30 ;  /* 0x0000001f20007210 */ /* 0x000fe40007ffe01e */
[----:B------:R-:W-:Y:S02]  /*3800*/  @!P1 SEL R35, RZ, 0x1, !P0 ;  /* 0x00000001ff239807 */ /* 0x000fe40004000000 */
[----:B----4-:R-:W-:Y:S02]  /*3810*/  @!P2 ISETP.NE.AND P1, PT, R6, RZ, PT ;  /* 0x000000ff0600a20c */ /* 0x010fe40003f25270 */
[----:B------:R-:W-:-:S02]  /*3820*/  @!P3 ISETP.NE.AND P0, PT, R7, RZ, PT ;  /* 0x000000ff0700b20c */ /* 0x000fc40003f05270 */
[----:B------:R-:W-:Y:S02]  /*3830*/  @!P2 SEL R36, RZ, 0x1, !P1 ;  /* 0x00000001ff24a807 */ /* 0x000fe40004800000 */
[----:B-----5:R-:W-:Y:S02]  /*3840*/  @!P4 ISETP.NE.AND P2, PT, R8, RZ, PT ;  /* 0x000000ff0800c20c */ /* 0x020fe40003f45270 */
[----:B------:R-:W-:Y:S02]  /*3850*/  IADD3 R0, PT, PT, R34, R33, R0 ;  /* 0x0000002122007210 */ /* 0x000fe40007ffe000 */
[----:B------:R-:W-:Y:S02]  /*3860*/  @!P3 SEL R37, RZ, 0x1, !P0 ;  /* 0x00000001ff25b807 */ /* 0x000fe40004000000 */
[----:B------:R-:W-:Y:S02]  /*3870*/  @!P5 ISETP.NE.AND P1, PT, R9, RZ, PT ;  /* 0x000000ff0900d20c */ /* 0x000fe40003f25270 */
[----:B--2---:R-:W-:-:S02]  /*3880*/  @!P6 ISETP.NE.AND P0, PT, R10, RZ, PT ;  /* 0x000000ff0a00e20c */ /* 0x004fc40003f05270 */
[----:B------:R-:W-:Y:S02]  /*3890*/  @!P4 SEL R38, RZ, 0x1, !P2 ;  /* 0x00000001ff26c807 */ /* 0x000fe40005000000 */
[----:B------:R-:W-:Y:S02]  /*38a0*/  IADD3 R0, PT, PT, R36, R35, R0 ;  /* 0x0000002324007210 */ /* 0x000fe40007ffe000 */
[----:B------:R-:W-:Y:S02]  /*38b0*/  @!P5 SEL R40, RZ, 0x1, !P1 ;  /* 0x00000001ff28d807 */ /* 0x000fe40004800000 */
[----:B------:R-:W-:Y:S02]  /*38c0*/  @!P6 SEL R39, RZ, 0x1, !P0 ;  /* 0x00000001ff27e807 */ /* 0x000fe40004000000 */
[----:B------:R-:W-:-:S04]  /*38d0*/  IADD3 R0, PT, PT, R38, R37, R0 ;  /* 0x0000002526007210 */ /* 0x000fc80007ffe000 */
[----:B------:R-:W-:-:S05]  /*38e0*/  IADD3 R4, PT, PT, R39, R40, R0 ;  /* 0x0000002827047210 */ /* 0x000fca0007ffe000 */
[----:B------:R-:W0:Y:S02]  /*38f0*/  SHFL.UP P0, R5, R4, 0x1, RZ ;  /* 0x0420000004057989 */ /* 0x000e2400000000ff */
[----:B0-----:R-:W-:-:S05]  /*3900*/  @P0 IMAD.IADD R5, R4, 0x1, R5 ;  /* 0x0000000104050824 */ /* 0x001fca00078e0205 */
[----:B------:R-:W0:Y:S02]  /*3910*/  SHFL.UP P0, R6, R5, 0x2, RZ ;  /* 0x0440000005067989 */ /* 0x000e2400000000ff */
[----:B0-----:R-:W-:-:S05]  /*3920*/  @P0 IMAD.IADD R6, R5, 0x1, R6 ;  /* 0x0000000105060824 */ /* 0x001fca00078e0206 */
[----:B------:R-:W0:Y:S02]  /*3930*/  SHFL.UP P0, R7, R6, 0x4, RZ ;  /* 0x0480000006077989 */ /* 0x000e2400000000ff */
[----:B0-----:R-:W-:-:S05]  /*3940*/  @P0 IMAD.IADD R7, R6, 0x1, R7 ;  /* 0x0000000106070824 */ /* 0x001fca00078e0207 */
[----:B------:R-:W0:Y:S01]  /*3950*/  SHFL.UP P0, R8, R7, 0x8, RZ ;  /* 0x0500000007087989 */ /* 0x000e2200000000ff */
[----:B-1----:R-:W-:Y:S01]  /*3960*/  ISETP.NE.AND P1, PT, R41, 0x1f, PT ;  /* 0x0000001f2900780c */ /* 0x002fe20003f25270 */
[----:B0-----:R-:W-:-:S05]  /*3970*/  @P0 IMAD.IADD R8, R7, 0x1, R8 ;  /* 0x0000000107080824 */ /* 0x001fca00078e0208 */
[----:B------:R-:W0:Y:S07]  /*3980*/  SHFL.UP P0, R0, R8, 0x10, RZ ;  /* 0x0600000008007989 */ /* 0x000e2e00000000ff */
[----:B------:R-:W-:-:S04]  /*3990*/  @!P1 SHF.R.U32.HI R4, RZ, 0x3, R3 ;  /* 0x00000003ff049819 */ /* 0x000fc80000011603 */
[----:B------:R-:W-:Y:S01]  /*39a0*/  @!P1 LOP3.LUT R43, R4, 0x7c, RZ, 0xc0, !PT ;  /* 0x0000007c042b9812 */ /* 0x000fe200078ec0ff */
[----:B0-----:R-:W-:-:S05]  /*39b0*/  @P0 IMAD.IADD R0, R8, 0x1, R0 ;  /* 0x0000000108000824 */ /* 0x001fca00078e0200 */
[----:B------:R-:W-:Y:S01]  /*39c0*/  @!P1 STS [R43+UR4], R0 ;  /* 0x000000002b009988 */ /* 0x000fe20008000804 */
        /* <DEDUP_REMOVED lines=14> */
[----:B------:R-:W-:Y:S01]  /*3ab0*/  ISETP.NE.AND P0, PT, R42, 0x5, PT ;  /* 0x000000052a00780c */ /* 0x000fe20003f05270 */
[----:B------:R-:W-:-:S03]  /*3ac0*/  IMAD.IADD R9, R9, 0x1, R8 ;  /* 0x0000000109097824 */ /* 0x000fc600078e0208 */
[----:B------:R-:W-:Y:S02]  /*3ad0*/  SEL R4, R8, R4, !P0 ;  /* 0x0000000408047207 */ /* 0x000fe40004000000 */
[----:B------:R-:W-:-:S04]  /*3ae0*/  ISETP.NE.AND P0, PT, R42, 0x6, PT ;  /* 0x000000062a00780c */ /* 0x000fc80003f05270 */
[----:B------:R-:W-:Y:S02]  /*3af0*/  SEL R6, R9, R4, !P0 ;  /* 0x0000000409067207 */ /* 0x000fe40004000000 */
[----:B------:R-:W0:Y:S01]  /*3b00*/  LDS.64 R4, [UR4+0x30] ;  /* 0x00003004ff047984 */ /* 0x000e220008000a00 */
[----:B------:R-:W-:Y:S01]  /*3b10*/  IMAD.IADD R10, R10, 0x1, R9 ;  /* 0x000000010a0a7824 */ /* 0x000fe200078e0209 */
[----:B------:R-:W-:Y:S01]  /*3b20*/  BAR.SYNC.DEFER_BLOCKING 0x0 ;  /* 0x0000000000007b1d */ /* 0x000fe20000010000 */
[----:B------:R-:W-:Y:S01]  /*3b30*/  ISETP.NE.AND P0, PT, R42, 0x7, PT ;  /* 0x000000072a00780c */ /* 0x000fe20003f05270 */
[----:B------:R-:W-:Y:S02]  /*3b40*/  IMAD.IADD R7, R31, 0x1, R30 ;  /* 0x000000011f077824 */ /* 0x000fe400078e021e */
[----:B------:R-:W-:Y:S01]  /*3b50*/  IMAD.IADD R11, R11, 0x1, R10 ;  /* 0x000000010b0b7824 */ /* 0x000fe200078e020a */
[----:B------:R-:W-:Y:S02]  /*3b60*/  SEL R6, R10, R6, !P0 ;  /* 0x000000060a067207 */ /* 0x000fe40004000000 */
[----:B------:R-:W-:Y:S01]  /*3b70*/  ISETP.NE.AND P0, PT, R42, 0x8, PT ;  /* 0x000000082a00780c */ /* 0x000fe20003f05270 */
[----:B------:R-:W-:-:S02]  /*3b80*/  IMAD.IADD R8, R7, 0x1, R32 ;  /* 0x0000000107087824 */ /* 0x000fc400078e0220 */
[C---:B--2---:R-:W-:Y:S01]  /*3b90*/  IMAD.IADD R12, R11.reuse, 0x1, R12 ;  /* 0x000000010b0c7824 */ /* 0x044fe200078e020c */
[----:B------:R-:W-:Y:S01]  /*3ba0*/  SEL R6, R11, R6, !P0 ;  /* 0x000000060b067207 */ /* 0x000fe20004000000 */
[----:B------:R-:W-:Y:S01]  /*3bb0*/  IMAD.IADD R9, R8, 0x1, R33 ;  /* 0x0000000108097824 */ /* 0x000fe200078e0221 */
[----:B------:R-:W-:Y:S01]  /*3bc0*/  ISETP.NE.AND P0, PT, R42, 0x9, PT ;  /* 0x000000092a00780c */ /* 0x000fe20003f05270 */
[----:B------:R-:W-:Y:S02]  /*3bd0*/  IMAD.IADD R13, R13, 0x1, R12 ;  /* 0x000000010d0d7824 */ /* 0x000fe400078e020c */
[----:B------:R-:W-:Y:S01]  /*3be0*/  IMAD.IADD R10, R9, 0x1, R34 ;  /* 0x00000001090a7824 */ /* 0x000fe200078e0222 */
[----:B------:R-:W-:Y:S02]  /*3bf0*/  SEL R6, R12, R6, !P0 ;  /* 0x000000060c067207 */ /* 0x000fe40004000000 */
[----:B------:R-:W-:Y:S01]  /*3c00*/  ISETP.NE.AND P0, PT, R42, 0xa, PT ;  /* 0x0000000a2a00780c */ /* 0x000fe20003f05270 */
[----:B------:R-:W-:-:S02]  /*3c10*/  IMAD.IADD R14, R14, 0x1, R13 ;  /* 0x000000010e0e7824 */ /* 0x000fc400078e020d */
[----:B------:R-:W-:Y:S01]  /*3c20*/  IMAD.IADD R11, R10, 0x1, R35 ;  /* 0x000000010a0b7824 */ /* 0x000fe200078e0223 */
[----:B------:R-:W-:Y:S02]  /*3c30*/  SEL R6, R13, R6, !P0 ;  /* 0x000000060d067207 */ /* 0x000fe40004000000 */
[----:B------:R-:W-:Y:S01]  /*3c40*/  ISETP.NE.AND P0, PT, R42, 0xb, PT ;  /* 0x0000000b2a00780c */ /* 0x000fe20003f05270 */
[----:B------:R-:W-:Y:S02]  /*3c50*/  IMAD.IADD R12, R11, 0x1, R36 ;  /* 0x000000010b0c7824 */ /* 0x000fe400078e0224 */
[----:B------:R-:W-:Y:S01]  /*3c60*/  IMAD.IADD R15, R15, 0x1, R14 ;  /* 0x000000010f0f7824 */ /* 0x000fe200078e020e */
[----:B------:R-:W-:Y:S02]  /*3c70*/  SEL R6, R14, R6, !P0 ;  /* 0x000000060e067207 */ /* 0x000fe40004000000 */
[----:B------:R-:W-:Y:S01]  /*3c80*/  ISETP.NE.AND P0, PT, R42, 0xc, PT ;  /* 0x0000000c2a00780c */ /* 0x000fe20003f05270 */
[----:B------:R-:W-:-:S03]  /*3c90*/  IMAD.IADD R13, R12, 0x1, R37 ;  /* 0x000000010c0d7824 */ /* 0x000fc600078e0225 */
[C---:B------:R-:W-:Y:S01]  /*3ca0*/  SEL R6, R15.reuse, R6, !P0 ;  /* 0x000000060f067207 */ /* 0x040fe20004000000 */
[----:B0-----:R-:W-:Y:S02]  /*3cb0*/  IMAD.IADD R15, R15, 0x1, R4 ;  /* 0x000000010f0f7824 */ /* 0x001fe400078e0204 */
[----:B------:R-:W-:Y:S01]  /*3cc0*/  IMAD.IADD R4, R13, 0x1, R38 ;  /* 0x000000010d047824 */ /* 0x000fe200078e0226 */
[----:B------:R-:W-:-:S03]  /*3cd0*/  ISETP.NE.AND P1, PT, R42, 0xd, PT ;  /* 0x0000000d2a00780c */ /* 0x000fc60003f25270 */
[----:B------:R-:W-:Y:S01]  /*3ce0*/  IMAD.IADD R14, R4, 0x1, R40 ;  /* 0x00000001040e7824 */ /* 0x000fe200078e0228 */
[----:B------:R-:W-:Y:S02]  /*3cf0*/  ISETP.NE.AND P2, PT, R41, RZ, PT ;  /* 0x000000ff2900720c */ /* 0x000fe40003f45270 */
[C---:B------:R-:W-:Y:S02]  /*3d00*/  SEL R6, R15.reuse, R6, !P1 ;  /* 0x000000060f067207 */ /* 0x040fe40004800000 */
[----:B------:R-:W-:Y:S02]  /*3d10*/  IADD3 R5, PT, PT, R15, R16, R5 ;  /* 0x000000100f057210 */ /* 0x000fe40007ffe005 */
[----:B------:R-:W-:Y:S02]  /*3d20*/  IADD3 R0, PT, PT, R0, -R39, -R14 ;  /* 0x8000002700007210 */ /* 0x000fe40007ffe80e */
[----:B------:R-:W-:Y:S01]  /*3d30*/  ISETP.GE.U32.AND P0, PT, R3, 0x20, PT ;  /* 0x000000200300780c */ /* 0x000fe20003f06070 */
[----:B------:R-:W-:Y:S01]  /*3d40*/  VIADD R5, R5, 0xffffecc0 ;  /* 0xffffecc005057836 */ /* 0x000fe20000000000 */
[----:B------:R-:W-:-:S02]  /*3d50*/  SEL R15, R0, RZ, P2 ;  /* 0x000000ff000f7207 */ /* 0x000fc40001000000 */
[----:B------:R-:W-:Y:S01]  /*3d60*/  SEL R6, R6, RZ, P0 ;  /* 0x000000ff06067207 */ /* 0x000fe20000000000 */
[----:B------:R-:W-:Y:S01]  /*3d70*/  IMAD.IADD R0, R16, 0x1, -R5 ;  /* 0x0000000110007824 */ /* 0x000fe200078e0a05 */
[----:B------:R-:W-:-:S03]  /*3d80*/  ISETP.NE.AND P0, PT, R39, RZ, PT ;  /* 0x000000ff2700720c */ /* 0x000fc60003f05270 */
[----:B------:R-:W-:Y:S01]  /*3d90*/  IMAD.IADD R6, R6, 0x1, R15 ;  /* 0x0000000106067824 */ /* 0x000fe200078e020f */
[----:B------:R-:W-:-:S03]  /*3da0*/  ISETP.NE.AND P1, PT, R30, RZ, PT ;  /* 0x000000ff1e00720c */ /* 0x000fc60003f25270 */
[----:B------:R-:W-:Y:S02]  /*3db0*/  IMAD.IADD R15, R19, 0x1, -R6 ;  /* 0x00000001130f7824 */ /* 0x000fe400078e0a06 */
[----:B------:R-:W-:Y:S01]  /*3dc0*/  IMAD.IADD R39, R6, 0x1, R0 ;  /* 0x0000000106277824 */ /* 0x000fe200078e0200 */
[----:B------:R-:W-:Y:S02]  /*3dd0*/  IADD3 R25, PT, PT, R25, -R6, -R30 ;  /* 0x8000000619197210 */ /* 0x000fe40007ffe81e */
[----:B------:R-:W-:Y:S01]  /*3de0*/  IADD3 R7, PT, PT, R19, -R7, -R6 ;  /* 0x8000000713077210 */ /* 0x000fe20007ffe806 */
[----:B------:R-:W-:Y:S01]  /*3df0*/  IMAD.IADD R30, R39, 0x1, R30 ;  /* 0x00000001271e7824 */ /* 0x000fe200078e021e */
[----:B------:R-:W-:Y:S02]  /*3e00*/  SEL R15, R15, R39, !P1 ;  /* 0x000000270f0f7207 */ /* 0x000fe40004800000 */
[----:B------:R-:W-:Y:S01]  /*3e10*/  ISETP.NE.AND P1, PT, R31, RZ, PT ;  /* 0x000000ff1f00720c */ /* 0x000fe20003f25270 */
[----:B------:R-:W-:-:S03]  /*3e20*/  VIADD R7, R7, 0x2 ;  /* 0x0000000207077836 */ /* 0x000fc60000000000 */
[----:B------:R-:W-:Y:S01]  /*3e30*/  SEL R25, R25, R30, !P1 ;  /* 0x0000001e19197207 */ /* 0x000fe20004800000 */
[----:B------:R-:W-:Y:S01]  /*3e40*/  IMAD.IADD R30, R30, 0x1, R31 ;  /* 0x000000011e1e7824 */ /* 0x000fe200078e021f */
[----:B------:R-:W-:-:S04]  /*3e50*/  ISETP.NE.AND P1, PT, R32, RZ, PT ;  /* 0x000000ff2000720c */ /* 0x000fc80003f25270 */
[----:B------:R-:W-:Y:S01]  /*3e60*/  SEL R7, R7, R30, !P1 ;  /* 0x0000001e07077207 */ /* 0x000fe20004800000 */
[----:B------:R-:W-:Y:S01]  /*3e70*/  IMAD.IADD R30, R30, 0x1, R32 ;  /* 0x000000011e1e7824 */ /* 0x000fe200078e0220 */
[----:B------:R-:W-:-:S03]  /*3e80*/  ISETP.NE.AND P1, PT, R33, RZ, PT ;  /* 0x000000ff2100720c */ /* 0x000fc60003f25270 */
[----:B------:R-:W-:Y:S01]  /*3e90*/  IMAD.IADD R33, R30, 0x1, R33 ;  /* 0x000000011e217824 */ /* 0x000fe200078e0221 */
[----:B------:R-:W-:Y:S02]  /*3ea0*/  IADD3 R11, PT, PT, R19, -R11, -R6 ;  /* 0x8000000b130b7210 */ /* 0x000fe40007ffe806 */
[----:B------:R-:W-:Y:S01]  /*3eb0*/  ISETP.NE.AND P2, PT, R34, RZ, PT ;  /* 0x000000ff2200720c */ /* 0x000fe20003f45270 */
[----:B------:R-:W-:Y:S01]  /*3ec0*/  IMAD.IADD R34, R33, 0x1, R34 ;  /* 0x0000000121227824 */ /* 0x000fe200078e0222 */
[--C-:B------:R-:W-:Y:S02]  /*3ed0*/  IADD3 R8, PT, PT, R27, -R8, -R6.reuse ;  /* 0x800000081b087210 */ /* 0x100fe40007ffe806 */
[----:B------:R-:W-:Y:S01]  /*3ee0*/  IADD3 R27, PT, PT, R19, -R4, -R6 ;  /* 0x80000004131b7210 */ /* 0x000fe20007ffe806 */
[----:B------:R-:W-:Y:S01]  /*3ef0*/  VIADD R4, R11, 0x6 ;  /* 0x000000060b047836 */ /* 0x000fe20000000000 */
[----:B------:R-:W-:Y:S01]  /*3f00*/  ISETP.NE.AND P3, PT, R35, RZ, PT ;  /* 0x000000ff2300720c */ /* 0x000fe20003f65270 */
[----:B------:R-:W-:Y:S01]  /*3f10*/  IMAD.IADD R35, R34, 0x1, R35 ;  /* 0x0000000122237824 */ /* 0x000fe200078e0223 */
[----:B------:R-:W-:-:S02]  /*3f20*/  SEL R8, R8, R30, !P1 ;  /* 0x0000001e08087207 */ /* 0x000fc40004800000 */
[----:B------:R-:W-:Y:S02]  /*3f30*/  ISETP.NE.AND P1, PT, R36, RZ, PT ;  /* 0x000000ff2400720c */ /* 0x000fe40003f25270 */
[C-C-:B------:R-:W-:Y:S02]  /*3f40*/  IADD3 R9, PT, PT, R19.reuse, -R9, -R6.reuse ;  /* 0x8000000913097210 */ /* 0x140fe40007ffe806 */
[----:B------:R-:W-:Y:S02]  /*3f50*/  IADD3 R10, PT, PT, R19, -R10, -R6 ;  /* 0x8000000a130a7210 */ /* 0x000fe40007ffe806 */
[----:B------:R-:W-:Y:S01]  /*3f60*/  SEL R4, R4, R35, !P1 ;  /* 0x0000002304047207 */ /* 0x000fe20004800000 */
[----:B------:R-:W-:Y:S01]  /*3f70*/  IMAD.IADD R35, R35, 0x1, R36 ;  /* 0x0000000123237824 */ /* 0x000fe200078e0224 */
[--C-:B------:R-:W-:Y:S01]  /*3f80*/  IADD3 R12, PT, PT, R19, -R12, -R6.reuse ;  /* 0x8000000c130c7210 */ /* 0x100fe20007ffe806 */
[----:B------:R-:W-:Y:S01]  /*3f90*/  VIADD R9, R9, 0x4 ;  /* 0x0000000409097836 */ /* 0x000fe20000000000 */
[--C-:B------:R-:W-:Y:S01]  /*3fa0*/  IADD3 R13, PT, PT, R19, -R13, -R6.reuse ;  /* 0x8000000d130d7210 */ /* 0x100fe20007ffe806 */
[----:B------:R-:W-:Y:S01]  /*3fb0*/  VIADD R10, R10, 0x5 ;  /* 0x000000050a0a7836 */ /* 0x000fe20000000000 */
[----:B------:R-:W-:Y:S01]  /*3fc0*/  ISETP.NE.AND P1, PT, R37, RZ, PT ;  /* 0x000000ff2500720c */ /* 0x000fe20003f25270 */
[----:B------:R-:W-:Y:S01]  /*3fd0*/  IMAD.IADD R37, R35, 0x1, R37 ;  /* 0x0000000123257824 */ /* 0x000fe200078e0225 */
[----:B------:R-:W-:Y:S01]  /*3fe0*/  LEA R15, R15, UR4, 0x2 ;  /* 0x000000040f0f7c11 */ /* 0x000fe2000f8e10ff */
[----:B------:R-:W-:Y:S01]  /*3ff0*/  VIADD R12, R12, 0x7 ;  /* 0x000000070c0c7836 */ /* 0x000fe20000000000 */
[----:B------:R-:W-:Y:S01]  /*4000*/  SEL R9, R9, R33, !P2 ;  /* 0x0000002109097207 */ /* 0x000fe20005000000 */
[----:B------:R-:W-:Y:S01]  /*4010*/  VIADD R13, R13, 0x8 ;  /* 0x000000080d0d7836 */ /* 0x000fe20000000000 */
[----:B------:R-:W-:Y:S01]  /*4020*/  IADD3 R6, PT, PT, R19, -R14, -R6 ;  /* 0x8000000e13067210 */ /* 0x000fe20007ffe806 */
[----:B------:R-:W-:Y:S01]  /*4030*/  VIADD R27, R27, 0x9 ;  /* 0x000000091b1b7836 */ /* 0x000fe20000000000 */
[----:B------:R-:W-:-:S02]  /*4040*/  LEA R25, R25, UR4, 0x2 ;  /* 0x0000000419197c11 */ /* 0x000fc4000f8e10ff */
[----:B------:R-:W-:Y:S02]  /*4050*/  SEL R10, R10, R34, !P3 ;  /* 0x000000220a0a7207 */ /* 0x000fe40005800000 */
[----:B------:R-:W-:Y:S01]  /*4060*/  ISETP.NE.AND P2, PT, R38, RZ, PT ;  /* 0x000000ff2600720c */ /* 0x000fe20003f45270 */
[----:B------:R-:W-:Y:S01]  /*4070*/  IMAD.IADD R38, R37, 0x1, R38 ;  /* 0x0000000125267824 */ /* 0x000fe200078e0226 */
[----:B------:R-:W-:Y:S02]  /*4080*/  LEA R7, R7, UR4, 0x2 ;  /* 0x0000000407077c11 */ /* 0x000fe4000f8e10ff */
[----:B------:R-:W-:Y:S02]  /*4090*/  LEA R8, R8, UR4, 0x2 ;  /* 0x0000000408087c11 */ /* 0x000fe4000f8e10ff */
[----:B------:R-:W-:Y:S01]  /*40a0*/  ISETP.NE.AND P3, PT, R40, RZ, PT ;  /* 0x000000ff2800720c */ /* 0x000fe20003f65270 */
[----:B------:R-:W-:Y:S01]  /*40b0*/  STS [R15], R20 ;  /* 0x000000140f007388 */ /* 0x000fe20000000800 */
[----:B------:R-:W-:Y:S01]  /*40c0*/  LEA R11, R10, UR4, 0x2 ;  /* 0x000000040a0b7c11 */ /* 0x000fe2000f8e10ff */
[----:B------:R-:W-:Y:S01]  /*40d0*/  VIADD R10, R6, 0xa ;  /* 0x0000000a060a7836 */ /* 0x000fe20000000000 */
[----:B------:R-:W-:Y:S01]  /*40e0*/  SEL R12, R12, R35, !P1 ;  /* 0x000000230c0c7207 */ /* 0x000fe20004800000 */
[----:B------:R-:W-:Y:S01]  /*40f0*/  STS [R25], R22 ;  /* 0x0000001619007388 */ /* 0x000fe20000000800 */
[----:B------:R-:W-:Y:S01]  /*4100*/  LEA R9, R9, UR4, 0x2 ;  /* 0x0000000409097c11 */ /* 0x000fe2000f8e10ff */
[----:B------:R-:W-:Y:S01]  /*4110*/  @P0 IMAD.IADD R10, R38, 0x1, R40 ;  /* 0x00000001260a0824 */ /* 0x000fe200078e0228 */
[----:B------:R-:W-:Y:S01]  /*4120*/  SEL R13, R13, R37, !P2 ;  /* 0x000000250d0d7207 */ /* 0x000fe20005000000 */
[----:B------:R0:W-:Y:S01]  /*4130*/  STS [R7], R24 ;  /* 0x0000001807007388 */ /* 0x0001e20000000800 */
[----:B------:R-:W-:-:S02]  /*4140*/  SEL R27, R27, R38, !P3 ;  /* 0x000000261b1b7207 */ /* 0x000fc40005800000 */
[----:B------:R-:W-:Y:S01]  /*4150*/  LEA R6, R4, UR4, 0x2 ;  /* 0x0000000404067c11 */ /* 0x000fe2000f8e10ff */
[----:B------:R1:W-:Y:S01]  /*4160*/  STS [R8], R29 ;  /* 0x0000001d08007388 */ /* 0x0003e20000000800 */
[----:B------:R-:W-:-:S03]  /*4170*/  LEA R14, R27, UR4, 0x2 ;  /* 0x000000041b0e7c11 */ /* 0x000fc6000f8e10ff */
[----:B------:R2:W-:Y:S01]  /*4180*/  STS [R9], R28 ;  /* 0x0000001c09007388 */ /* 0x0005e20000000800 */
[----:B0-----:R-:W-:Y:S02]  /*4190*/  LEA R7, R13, UR4, 0x2 ;  /* 0x000000040d077c11 */ /* 0x001fe4000f8e10ff */
[----:B-1----:R-:W-:Y:S01]  /*41a0*/  LEA R8, R12, UR4, 0x2 ;  /* 0x000000040c087c11 */ /* 0x002fe2000f8e10ff */
[----:B------:R-:W-:Y:S01]  /*41b0*/  STS [R11], R26 ;  /* 0x0000001a0b007388 */ /* 0x000fe20000000800 */
[----:B--2---:R-:W-:-:S03]  /*41c0*/  LEA R9, R10, UR4, 0x2 ;  /* 0x000000040a097c11 */ /* 0x004fc6000f8e10ff */
[----:B------:R0:W-:Y:S04]  /*41d0*/  STS [R6], R23 ;  /* 0x0000001706007388 */ /* 0x0001e80000000800 */
[----:B------:R-:W-:Y:S04]  /*41e0*/  STS [R8], R21 ;  /* 0x0000001508007388 */ /* 0x000fe80000000800 */
[----:B------:R-:W-:Y:S04]  /*41f0*/  STS [R7], R18 ;  /* 0x0000001207007388 */ /* 0x000fe80000000800 */
[----:B------:R1:W-:Y:S04]  /*4200*/  STS [R14], R17 ;  /* 0x000000110e007388 */ /* 0x0003e80000000800 */
[----:B------:R2:W-:Y:S01]  /*4210*/  STS [R9], R2 ;  /* 0x0000000209007388 */ /* 0x0005e20000000800 */
[----:B------:R-:W-:-:S02]  /*4220*/  VIADD R29, R3, 0x1c0 ;  /* 0x000001c0031d7836 */ /* 0x000fc40000000000 */
[C---:B------:R-:W-:Y:S02]  /*4230*/  VIADD R31, R3.reuse, 0x380 ;  /* 0x00000380031f7836 */ /* 0x040fe40000000000 */
[----:B------:R-:W-:Y:S01]  /*4240*/  VIADD R33, R3, 0x540 ;  /* 0x0000054003217836 */ /* 0x000fe20000000000 */
[----:B------:R-:W-:Y:S01]  /*4250*/  BAR.SYNC.DEFER_BLOCKING 0x0 ;  /* 0x0000000000007b1d */ /* 0x000fe20000010000 */
[-C--:B------:R-:W-:Y:S02]  /*4260*/  ISETP.GE.AND P1, PT, R29, R16.reuse, PT ;  /* 0x000000101d00720c */ /* 0x080fe40003f26270 */
[-C--:B------:R-:W-:Y:S02]  /*4270*/  ISETP.GE.AND P0, PT, R31, R16.reuse, PT ;  /* 0x000000101f00720c */ /* 0x080fe40003f06270 */
[----:B------:R-:W-:Y:S02]  /*4280*/  ISETP.GE.AND P5, PT, R33, R16, PT ;  /* 0x000000102100720c */ /* 0x000fe40003fa6270 */
[----:B------:R-:W-:-:S02]  /*4290*/  LEA R4, R3, UR4, 0x2 ;  /* 0x0000000403047c11 */ /* 0x000fc4000f8e10ff */
[----:B------:R-:W-:Y:S02]  /*42a0*/  ISETP.GE.AND P4, PT, R31, R0, !P0 ;  /* 0x000000001f00720c */ /* 0x000fe40004786270 */
[----:B0-----:R-:W-:-:S03]  /*42b0*/  IADD3 R6, PT, PT, -R3, UR6, RZ ;  /* 0x0000000603067c10 */ /* 0x001fc6000fffe1ff */
[----:B------:R-:W0:Y:S01]  /*42c0*/  @!P1 LDC.64 R10, c[0x0][0x390] ;  /* 0x0000e400ff0a9b82 */ /* 0x000e220000000a00 */
[----:B------:R-:W-:-:S07]  /*42d0*/  ISETP.GE.AND P3, PT, R29, R0, !P1 ;  /* 0x000000001d00720c */ /* 0x000fce0004f66270 */
[----:B------:R-:W3:Y:S01]  /*42e0*/  @!P0 LDC.64 R12, c[0x0][0x390] ;  /* 0x0000e400ff0c8b82 */ /* 0x000ee20000000a00 */
[----:B------:R4:W3:Y:S04]  /*42f0*/  @!P1 LDS R19, [R4+0x700] ;  /* 0x0007000004139984 */ /* 0x0008e80000000800 */
[----:B------:R4:W3:Y:S03]  /*4300*/  @!P0 LDS R23, [R4+0xe00] ;  /* 0x000e000004178984 */ /* 0x0008e60000000800 */
[----:B-1----:R-:W1:Y:S01]  /*4310*/  @!P5 LDC.64 R14, c[0x0][0x390] ;  /* 0x0000e400ff0edb82 */ /* 0x002e620000000a00 */
[----:B------:R4:W1:Y:S01]  /*4320*/  @!P5 LDS R25, [R4+0x1500] ;  /* 0x001500000419d984 */ /* 0x0008620000000800 */
[----:B--2---:R-:W-:-:S02]  /*4330*/  @!P0 VIADD R9, R6, 0xfffffc7f ;  /* 0xfffffc7f06098836 */ /* 0x004fc40000000000 */
[--C-:B------:R-:W-:Y:S01]  /*4340*/  @P4 IMAD.IADD R9, R31, 0x1, -R0.reuse ;  /* 0x000000011f094824 */ /* 0x100fe200078e0a00 */
[----:B------:R-:W-:Y:S02]  /*4350*/  ISETP.GE.AND P4, PT, R3, R16, PT ;  /* 0x000000100300720c */ /* 0x000fe40003f86270 */
[----:B------:R-:W-:Y:S01]  /*4360*/  ISETP.GE.AND P2, PT, R33, R0, !P5 ;  /* 0x000000002100720c */ /* 0x000fe20006f46270 */
[----:B------:R-:W-:Y:S02]  /*4370*/  VIADD R27, R3, 0x700 ;  /* 0x00000700031b7836 */ /* 0x000fe40000000000 */
[C---:B------:R-:W-:Y:S02]  /*4380*/  @!P1 VIADD R7, R6.reuse, 0xfffffe3f ;  /* 0xfffffe3f06079836 */ /* 0x040fe40000000000 */
[----:B------:R-:W-:Y:S01]  /*4390*/  @P3 IMAD.IADD R7, R29, 0x1, -R0 ;  /* 0x000000011d073824 */ /* 0x000fe200078e0a00 */
[----:B------:R-:W-:Y:S01]  /*43a0*/  ISETP.GE.AND P3, PT, R27, R16, PT ;  /* 0x000000101b00720c */ /* 0x000fe20003f66270 */
[----:B------:R-:W-:Y:S01]  /*43b0*/  BSSY.RECONVERGENT B1, `(.L_x_487) ;  /* 0x0000011000017945 */ /* 0x000fe20003800200 */
[----:B------:R-:W-:-:S02]  /*43c0*/  @!P5 VIADD R21, R6, 0xfffffabf ;  /* 0xfffffabf0615d836 */ /* 0x000fc40000000000 */
[----:B------:R-:W-:Y:S01]  /*43d0*/  ISETP.GE.AND P6, PT, R27, R0, !P3 ;  /* 0x000000001b00720c */ /* 0x000fe20005fc6270 */
[----:B0-----:R-:W-:-:S04]  /*43e0*/  @!P1 IMAD.WIDE R10, R7, 0x4, R10 ;  /* 0x00000004070a9825 */ /* 0x001fc800078e020a */
[----:B------:R-:W-:Y:S02]  /*43f0*/  @P2 IMAD.IADD R21, R33, 0x1, -R0 ;  /* 0x0000000121152824 */ /* 0x000fe400078e0a00 */
[----:B---3--:R-:W-:-:S04]  /*4400*/  @!P0 IMAD.WIDE R12, R9, 0x4, R12 ;  /* 0x00000004090c8825 */ /* 0x008fc800078e020c */
[C---:B------:R-:W-:Y:S02]  /*4410*/  VIADD R31, R3.reuse, 0x8c0 ;  /* 0x000008c0031f7836 */ /* 0x040fe40000000000 */
[----:B------:R-:W-:Y:S01]  /*4420*/  VIADD R33, R3, 0xa80 ;  /* 0x00000a8003217836 */ /* 0x000fe20000000000 */
[----:B----4-:R-:W-:Y:S06]  /*4430*/  @P4 BRA `(.L_x_488) ;  /* 0x0000000000204947 */ /* 0x010fec0003800000 */
[----:B------:R-:W0:Y:S01]  /*4440*/  LDS R7, [R4] ;  /* 0x0000000004077984 */ /* 0x000e220000000800 */
[----:B------:R-:W2:Y:S01]  /*4450*/  LDC.64 R8, c[0x0][0x390] ;  /* 0x0000e400ff087b82 */ /* 0x000ea20000000a00 */
[----:B------:R-:W-:Y:S02]  /*4460*/  ISETP.GE.AND P2, PT, R3, R0, PT ;  /* 0x000000000300720c */ /* 0x000fe40003f46270 */
[----:B------:R-:W-:-:S05]  /*4470*/  LOP3.LUT R17, RZ, R3, RZ, 0x33, !PT ;  /* 0x00000003ff117212 */ /* 0x000fca00078e33ff */
[----:B------:R-:W-:-:S06]  /*4480*/  VIADD R17, R17, UR6 ;  /* 0x0000000611117c36 */ /* 0x000fcc0008000000 */
[----:B------:R-:W-:-:S04]  /*4490*/  @P2 IMAD.IADD R17, R3, 0x1, -R0 ;  /* 0x0000000103112824 */ /* 0x000fc800078e0a00 */
[----:B--2---:R-:W-:-:S05]  /*44a0*/  IMAD.WIDE R8, R17, 0x4, R8 ;  /* 0x0000000411087825 */ /* 0x004fca00078e0208 */
[----:B0-----:R0:W-:Y:S02]  /*44b0*/  STG.E desc[UR8][R8.64], R7 ;  /* 0x0000000708007986 */ /* 0x0011e4000c101908 */
.L_x_488:
[----:B------:R-:W-:Y:S05]  /*44c0*/  BSYNC.RECONVERGENT B1 ;  /* 0x0000000000017941 */ /* 0x000fea0003800200 */
.L_x_487:
[----:B------:R-:W-:Y:S01]  /*44d0*/  @!P1 STG.E desc[UR8][R10.64], R19 ;  /* 0x000000130a009986 */ /* 0x000fe2000c101908 */
[-C--:B------:R-:W-:Y:S01]  /*44e0*/  ISETP.GE.AND P2, PT, R31, R16.reuse, PT ;  /* 0x000000101f00720c */ /* 0x080fe20003f46270 */
[----:B01----:R-:W-:Y:S01]  /*44f0*/  @!P5 IMAD.WIDE R8, R21, 0x4, R14 ;  /* 0x000000041508d825 */ /* 0x003fe200078e020e */
[----:B------:R-:W-:Y:S01]  /*4500*/  ISETP.GE.AND P1, PT, R33, R16, PT ;  /* 0x000000102100720c */ /* 0x000fe20003f26270 */
[----:B------:R-:W-:Y:S01]  /*4510*/  @!P0 STG.E desc[UR8][R12.64], R23 ;  /* 0x000000170c008986 */ /* 0x000fe2000c101908 */
[-C--:B------:R-:W-:Y:S01]  /*4520*/  ISETP.GE.AND P4, PT, R31, R0.reuse, !P2 ;  /* 0x000000001f00720c */ /* 0x080fe20005786270 */
[----:B------:R-:W-:Y:S01]  /*4530*/  VIADD R15, R3, 0xc40 ;  /* 0x00000c40030f7836 */ /* 0x000fe20000000000 */
[----:B------:R-:W-:Y:S01]  /*4540*/  ISETP.GE.AND P0, PT, R33, R0, !P1 ;  /* 0x000000002100720c */ /* 0x000fe20004f06270 */
[----:B------:R-:W-:Y:S01]  /*4550*/  VIADD R41, R3, 0xe00 ;  /* 0x00000e0003297836 */ /* 0x000fe20000000000 */
[----:B------:R0:W-:Y:S01]  /*4560*/  @!P5 STG.E desc[UR8][R8.64], R25 ;  /* 0x000000190800d986 */ /* 0x0001e2000c101908 */
[----:B------:R-:W-:-:S02]  /*4570*/  @!P3 VIADD R17, R6, 0xfffff8ff ;  /* 0xfffff8ff0611b836 */ /* 0x000fc40000000000 */
[----:B------:R-:W-:Y:S01]  /*4580*/  VIADD R43, R3, 0xfc0 ;  /* 0x00000fc0032b7836 */ /* 0x000fe20000000000 */
[----:B------:R-:W1:Y:S01]  /*4590*/  @!P3 LDS R7, [R4+0x1c00] ;  /* 0x001c00000407b984 */ /* 0x000e620000000800 */
[--C-:B------:R-:W-:Y:S01]  /*45a0*/  @P6 IMAD.IADD R17, R27, 0x1, -R0.reuse ;  /* 0x000000011b116824 */ /* 0x100fe200078e0a00 */
[C---:B------:R-:W-:Y:S01]  /*45b0*/  ISETP.GE.AND P6, PT, R15.reuse, R16, PT ;  /* 0x000000100f00720c */ /* 0x040fe20003fc6270 */
[C---:B------:R-:W-:Y:S01]  /*45c0*/  @!P2 VIADD R27, R6.reuse, 0xfffff73f ;  /* 0xfffff73f061ba836 */ /* 0x040fe20000000000 */
[----:B------:R-:W2:Y:S01]  /*45d0*/  @!P2 LDS R23, [R4+0x2300] ;  /* 0x002300000417a984 */ /* 0x000ea20000000800 */
[----:B------:R-:W-:Y:S01]  /*45e0*/  @!P1 VIADD R29, R6, 0xfffff57f ;  /* 0xfffff57f061d9836 */ /* 0x000fe20000000000 */
[----:B------:R-:W-:Y:S01]  /*45f0*/  ISETP.GE.AND P5, PT, R15, R0, !P6 ;  /* 0x000000000f00720c */ /* 0x000fe200077a6270 */
[--C-:B------:R-:W-:Y:S01]  /*4600*/  @P4 IMAD.IADD R27, R31, 0x1, -R0.reuse ;  /* 0x000000011f1b4824 */ /* 0x100fe200078e0a00 */
[-C--:B------:R-:W-:Y:S01]  /*4610*/  ISETP.GE.AND P4, PT, R41, R16.reuse, PT ;  /* 0x000000102900720c */ /* 0x080fe20003f86270 */
[----:B------:R-:W-:Y:S01]  /*4620*/  @P0 IMAD.IADD R29, R33, 0x1, -R0 ;  /* 0x00000001211d0824 */ /* 0x000fe200078e0a00 */
[----:B------:R-:W-:Y:S01]  /*4630*/  ISETP.GE.AND P0, PT, R43, R16, PT ;  /* 0x000000102b00720c */ /* 0x000fe20003f06270 */
[----:B------:R-:W3:Y:S01]  /*4640*/  @!P1 LDS R25, [R4+0x2a00] ;  /* 0x002a000004199984 */ /* 0x000ee20000000800 */
[----:B0-----:R-:W0:Y:S01]  /*4650*/  @!P3 LDC.64 R8, c[0x0][0x390] ;  /* 0x0000e400ff08bb82 */ /* 0x001e220000000a00 */
[----:B------:R-:W-:-:S02]  /*4660*/  VIADD R3, R3, 0x1180 ;  /* 0x0000118003037836 */ /* 0x000fc40000000000 */
[----:B------:R-:W4:Y:S01]  /*4670*/  @!P6 LDS R31, [R4+0x3100] ;  /* 0x00310000041fe984 */ /* 0x000f220000000800 */
[----:B------:R-:W-:-:S03]  /*4680*/  @!P6 VIADD R33, R6, 0xfffff3bf ;  /* 0xfffff3bf0621e836 */ /* 0x000fc60000000000 */
[--C-:B------:R-:W-:Y:S01]  /*4690*/  @P5 IMAD.IADD R33, R15, 0x1, -R0.reuse ;  /* 0x000000010f215824 */ /* 0x100fe200078e0a00 */
[CC--:B------:R-:W-:Y:S01]  /*46a0*/  ISETP.GE.AND P5, PT, R41.reuse, R0.reuse, !P4 ;  /* 0x000000002900720c */ /* 0x0c0fe200067a6270 */
[----:B------:R-:W5:Y:S01]  /*46b0*/  @!P4 LDS R35, [R4+0x3800] ;  /* 0x003800000423c984 */ /* 0x000f620000000800 */
[----:B------:R-:W2:Y:S01]  /*46c0*/  @!P2 LDC.64 R10, c[0x0][0x390] ;  /* 0x0000e400ff0aab82 */ /* 0x000ea20000000a00 */
[C---:B------:R-:W-:Y:S02]  /*46d0*/  @!P4 VIADD R37, R6.reuse, 0xfffff1ff ;  /* 0xfffff1ff0625c836 */ /* 0x040fe40000000000 */
[----:B------:R-:W5:Y:S05]  /*46e0*/  @!P0 LDS R39, [R4+0x3f00] ;  /* 0x003f000004278984 */ /* 0x000f6a0000000800 */
[----:B------:R-:W3:Y:S03]  /*46f0*/  @!P1 LDC.64 R12, c[0x0][0x390] ;  /* 0x0000e400ff0c9b82 */ /* 0x000ee60000000a00 */
[----:B------:R-:W-:Y:S01]  /*4700*/  @P5 IMAD.IADD R37, R41, 0x1, -R0 ;  /* 0x0000000129255824 */ /* 0x000fe200078e0a00 */
[----:B------:R-:W-:Y:S01]  /*4710*/  ISETP.GE.AND P5, PT, R43, R0, !P0 ;  /* 0x000000002b00720c */ /* 0x000fe200047a6270 */
[----:B------:R-:W-:-:S02]  /*4720*/  @!P0 VIADD R41, R6, 0xfffff03f ;  /* 0xfffff03f06298836 */ /* 0x000fc40000000000 */
[----:B0-----:R-:W-:Y:S01]  /*4730*/  @!P3 IMAD.WIDE R8, R17, 0x4, R8 ;  /* 0x000000041108b825 */ /* 0x001fe200078e0208 */
[----:B------:R-:W0:Y:S04]  /*4740*/  @!P6 LDC.64 R14, c[0x0][0x390] ;  /* 0x0000e400ff0eeb82 */ /* 0x000e280000000a00 */
[----:B-1----:R1:W-:Y:S04]  /*4750*/  @!P3 STG.E desc[UR8][R8.64], R7 ;  /* 0x000000070800b986 */ /* 0x0023e8000c101908 */
[----:B------:R-:W5:Y:S01]  /*4760*/  @!P4 LDC.64 R18, c[0x0][0x390] ;  /* 0x0000e400ff12cb82 */ /* 0x000f620000000a00 */
[----:B------:R-:W-:-:S02]  /*4770*/  @P5 IMAD.IADD R41, R43, 0x1, -R0 ;  /* 0x000000012b295824 */ /* 0x000fc400078e0a00 */
[----:B--2---:R-:W-:-:S05]  /*4780*/  @!P2 IMAD.WIDE R10, R27, 0x4, R10 ;  /* 0x000000041b0aa825 */ /* 0x004fca00078e020a */
[----:B------:R-:W2:Y:S01]  /*4790*/  @!P0 LDC.64 R20, c[0x0][0x390] ;  /* 0x0000e400ff148b82 */ /* 0x000ea20000000a00 */
[----:B---3--:R-:W-:Y:S01]  /*47a0*/  @!P1 IMAD.WIDE R12, R29, 0x4, R12 ;  /* 0x000000041d0c9825 */ /* 0x008fe200078e020c */
[----:B------:R3:W-:Y:S03]  /*47b0*/  @!P2 STG.E desc[UR8][R10.64], R23 ;  /* 0x000000170a00a986 */ /* 0x0007e6000c101908 */
[C---:B-1----:R-:W-:Y:S01]  /*47c0*/  IMAD.IADD R7, R3.reuse, 0x1, -R0 ;  /* 0x0000000103077824 */ /* 0x042fe200078e0a00 */
[----:B------:R3:W-:Y:S01]  /*47d0*/  @!P1 STG.E desc[UR8][R12.64], R25 ;  /* 0x000000190c009986 */ /* 0x0007e2000c101908 */
[----:B------:R-:W-:Y:S01]  /*47e0*/  ISETP.GE.AND P1, PT, R3, R16, PT ;  /* 0x000000100300720c */ /* 0x000fe20003f26270 */
[----:B0-----:R-:W-:-:S05]  /*47f0*/  @!P6 IMAD.WIDE R14, R33, 0x4, R14 ;  /* 0x00000004210ee825 */ /* 0x001fca00078e020e */
[----:B----4-:R3:W-:Y:S01]  /*4800*/  @!P6 STG.E desc[UR8][R14.64], R31 ;  /* 0x0000001f0e00e986 */ /* 0x0107e2000c101908 */
[----:B-----5:R-:W-:-:S05]  /*4810*/  @!P4 IMAD.WIDE R18, R37, 0x4, R18 ;  /* 0x000000042512c825 */ /* 0x020fca00078e0212 */
[----:B------:R3:W-:Y:S01]  /*4820*/  @!P4 STG.E desc[UR8][R18.64], R35 ;  /* 0x000000231200c986 */ /* 0x0007e2000c101908 */
[----:B--2---:R-:W-:-:S05]  /*4830*/  @!P0 IMAD.WIDE R20, R41, 0x4, R20 ;  /* 0x0000000429148825 */ /* 0x004fca00078e0214 */
[----:B------:R3:W-:Y:S01]  /*4840*/  @!P0 STG.E desc[UR8][R20.64], R39 ;  /* 0x0000002714008986 */ /* 0x0007e2000c101908 */
[----:B------:R-:W-:-:S13]  /*4850*/  ISETP.GE.AND P0, PT, R3, R0, PT ;  /* 0x000000000300720c */ /* 0x000fda0003f06270 */
[----:B------:R-:W-:Y:S01]  /*4860*/  @!P0 VIADD R7, R6, 0xffffee7f ;  /* 0xffffee7f06078836 */ /* 0x000fe20000000000 */
[----:B---3--:R-:W-:Y:S06]  /*4870*/  @P1 BRA `(.L_x_489) ;  /* 0x0000002000501947 */ /* 0x008fec0003800000 */
[----:B------:R-:W0:Y:S01]  /*4880*/  LDS R9, [R4+0x4600] ;  /* 0x0046000004097984 */ /* 0x000e220000000800 */
[----:B------:R-:W1:Y:S02]  /*4890*/  LDC.64 R2, c[0x0][0x390] ;  /* 0x0000e400ff027b82 */ /* 0x000e640000000a00 */
[----:B-1----:R-:W-:-:S05]  /*48a0*/  IMAD.WIDE R2, R7, 0x4, R2 ;  /* 0x0000000407027825 */ /* 0x002fca00078e0202 */
[----:B0-----:R0:W-:Y:S01]  /*48b0*/  STG.E desc[UR8][R2.64], R9 ;  /* 0x0000000902007986 */ /* 0x0011e2000c101908 */
[----:B------:R-:W-:Y:S05]  /*48c0*/  BRA `(.L_x_489) ;  /* 0x00000020003c7947 */ /* 0x000fea0003800000 */
.L_x_486:
[----:B------:R-:W0:Y:S01]  /*48d0*/  S2R R18, SR_TID.X ;  /* 0x0000000000127919 */ /* 0x000e220000002100 */
[----:B------:R-:W1:Y:S01]  /*48e0*/  LDCU.64 UR4, c[0x0][0x380] ;  /* 0x00007000ff0477ac */ /* 0x000e620008000a00 */
[----:B------:R-:W2:Y:S01]  /*48f0*/  LDCU.64 UR6, c[0x0][0x388] ;  /* 0x00007100ff0677ac */ /* 0x000ea20008000a00 */
[----:B0-----:R-:W-:-:S04]  /*4900*/  IMAD R6, R18, 0xb, RZ ;  /* 0x0000000b12067824 */ /* 0x001fc800078e02ff */
[C---:B------:R-:W-:Y:S01]  /*4910*/  VIADD R7, R6.reuse, 0x1 ;  /* 0x0000000106077836 */ /* 0x040fe20000000000 */
[C---:B------:R-:W-:Y:S01]  /*4920*/  IADD3 R2, P0, PT, R17.reuse, R6, RZ ;  /* 0x0000000611027210 */ /* 0x040fe20007f1e0ff */
[C---:B------:R-:W-:Y:S01]  /*4930*/  VIADD R9, R6.reuse, 0x2 ;  /* 0x0000000206097836 */ /* 0x040fe20000000000 */
[CC--:B------:R-:W-:Y:S01]  /*4940*/  ISETP.GE.AND P6, PT, R6.reuse, R16.reuse, PT ;  /* 0x000000100600720c */ /* 0x0c0fe20003fc6270 */
[C---:B------:R-:W-:Y:S01]  /*4950*/  VIADD R11, R6.reuse, 0x3 ;  /* 0x00000003060b7836 */ /* 0x040fe20000000000 */
[----:B------:R-:W-:Y:S01]  /*4960*/  LEA.HI.X.SX32 R3, R17, RZ, 0x1, P0 ;  /* 0x000000ff11037211 */ /* 0x000fe200000f0eff */
[----:B------:R-:W-:Y:S01]  /*4970*/  VIADD R13, R6, 0x4 ;  /* 0x00000004060d7836 */ /* 0x000fe20000000000 */
[-C--:B------:R-:W-:Y:S01]  /*4980*/  ISETP.GE.AND P5, PT, R7, R16.reuse, PT ;  /* 0x000000100700720c */ /* 0x080fe20003fa6270 */
[----:B------:R-:W-:Y:S01]  /*4990*/  IMAD.SHL.U32 R5, R2, 0x4, RZ ;  /* 0x0000000402057824 */ /* 0x000fe200078e00ff */
[-C--:B------:R-:W-:Y:S01]  /*49a0*/  ISETP.GE.AND P4, PT, R9, R16.reuse, PT ;  /* 0x000000100900720c */ /* 0x080fe20003f86270 */
[C---:B------:R-:W-:Y:S01]  /*49b0*/  VIADD R15, R6.reuse, 0x6 ;  /* 0x00000006060f7836 */ /* 0x040fe20000000000 */
[-C--:B------:R-:W-:Y:S01]  /*49c0*/  ISETP.GE.AND P3, PT, R11, R16.reuse, PT ;  /* 0x000000100b00720c */ /* 0x080fe20003f66270 */
[C---:B------:R-:W-:Y:S01]  /*49d0*/  VIADD R29, R6.reuse, 0x9 ;  /* 0x00000009061d7836 */ /* 0x040fe20000000000 */
[----:B------:R-:W-:Y:S01]  /*49e0*/  ISETP.GE.AND P0, PT, R13, R16, PT ;  /* 0x000000100d00720c */ /* 0x000fe20003f06270 */
[----:B------:R-:W-:Y:S01]  /*49f0*/  VIADD R13, R6, 0x5 ;  /* 0x00000005060d7836 */ /* 0x000fe20000000000 */
[----:B------:R-:W-:Y:S01]  /*4a00*/  SHF.L.U64.HI R3, R2, 0x2, R3 ;  /* 0x0000000202037819 */ /* 0x000fe20000010203 */
[----:B------:R-:W-:Y:S01]  /*4a10*/  VIADD R31, R6, 0xa ;  /* 0x0000000a061f7836 */ /* 0x000fe20000000000 */
[----:B-1----:R-:W-:-:S02]  /*4a20*/  IADD3 R4, P1, PT, R5, UR4, RZ ;  /* 0x0000000405047c10 */ /* 0x002fc4000ff3e0ff */
[----:B--2---:R-:W-:Y:S02]  /*4a30*/  IADD3 R2, P2, PT, R5, UR6, RZ ;  /* 0x0000000605027c10 */ /* 0x004fe4000ff5e0ff */
[C---:B------:R-:W-:Y:S02]  /*4a40*/  IADD3.X R5, PT, PT, R3.reuse, UR5, RZ, P1, !PT ;  /* 0x0000000503057c10 */ /* 0x040fe40008ffe4ff */
[----:B------:R-:W-:Y:S02]  /*4a50*/  IADD3.X R3, PT, PT, R3, UR7, RZ, P2, !PT ;  /* 0x0000000703037c10 */ /* 0x000fe400097fe4ff */
[-C--:B------:R-:W-:Y:S01]  /*4a60*/  ISETP.GE.AND P1, PT, R13, R16.reuse, PT ;  /* 0x000000100d00720c */ /* 0x080fe20003f26270 */
[C---:B------:R-:W-:Y:S01]  /*4a70*/  VIADD R13, R6.reuse, 0x7 ;  /* 0x00000007060d7836 */ /* 0x040fe20000000000 */
[-C--:B------:R-:W-:Y:S01]  /*4a80*/  ISETP.GE.AND P2, PT, R15, R16.reuse, PT ;  /* 0x000000100f00720c */ /* 0x080fe20003f46270 */
[----:B------:R-:W-:Y:S01]  /*4a90*/  VIADD R15, R6, 0x8 ;  /* 0x00000008060f7836 */ /* 0x000fe20000000000 */
[----:B------:R-:W5:Y:S01]  /*4aa0*/  @!P6 LDG.E R17, desc[UR8][R4.64] ;  /* 0x000000080411e981 */ /* 0x000f62000c1e1900 */
[----:B------:R-:W-:-:S03]  /*4ab0*/  ISETP.GE.AND P6, PT, R31, R16, PT ;  /* 0x000000101f00720c */ /* 0x000fc60003fc6270 */
[----:B------:R-:W5:Y:S01]  /*4ac0*/  @!P5 LDG.E R19, desc[UR8][R4.64+0x4] ;  /* 0x000004080413d981 */ /* 0x000f62000c1e1900 */
[----:B------:R-:W-:-:S03]  /*4ad0*/  ISETP.GE.AND P5, PT, R29, R16, PT ;  /* 0x000000101d00720c */ /* 0x000fc60003fa6270 */
[----:B------:R-:W5:Y:S01]  /*4ae0*/  @!P4 LDG.E R20, desc[UR8][R4.64+0x8] ;  /* 0x000008080414c981 */ /* 0x000f62000c1e1900 */
[----:B------:R-:W-:-:S03]  /*4af0*/  ISETP.GE.AND P4, PT, R15, R16, PT ;  /* 0x000000100f00720c */ /* 0x000fc60003f86270 */
[----:B------:R-:W5:Y:S01]  /*4b00*/  @!P3 LDG.E R21, desc[UR8][R4.64+0xc] ;  /* 0x00000c080415b981 */ /* 0x000f62000c1e1900 */
[----:B------:R-:W-:-:S03]  /*4b10*/  ISETP.GE.AND P3, PT, R13, R16, PT ;  /* 0x000000100d00720c */ /* 0x000fc60003f66270 */
[----:B------:R-:W5:Y:S01]  /*4b20*/  @!P0 LDG.E R22, desc[UR8][R4.64+0x10] ;  /* 0x0000100804168981 */ /* 0x000f62000c1e1900 */
[----:B------:R-:W-:-:S03]  /*4b30*/  P2R R10, PR, RZ, 0x1 ;  /* 0x00000001ff0a7803 */ /* 0x000fc60000000000 */
[----:B------:R-:W5:Y:S01]  /*4b40*/  @!P1 LDG.E R23, desc[UR8][R4.64+0x14] ;  /* 0x0000140804179981 */ /* 0x000f62000c1e1900 */
[----:B------:R-:W-:-:S03]  /*4b50*/  P2R R12, PR, RZ, 0x2 ;  /* 0x00000002ff0c7803 */ /* 0x000fc60000000000 */
[----:B------:R-:W5:Y:S01]  /*4b60*/  @!P2 LDG.E R24, desc[UR8][R4.64+0x18] ;  /* 0x000018080418a981 */ /* 0x000f62000c1e1900 */
[----:B------:R-:W-:-:S03]  /*4b70*/  P2R R8, PR, RZ, 0x4 ;  /* 0x00000004ff087803 */ /* 0x000fc60000000000 */
[----:B------:R-:W5:Y:S04]  /*4b80*/  @!P3 LDG.E R25, desc[UR8][R4.64+0x1c] ;  /* 0x00001c080419b981 */ /* 0x000f68000c1e1900 */
[----:B------:R-:W5:Y:S04]  /*4b90*/  @!P4 LDG.E R26, desc[UR8][R4.64+0x20] ;  /* 0x00002008041ac981 */ /* 0x000f68000c1e1900 */
[----:B------:R-:W5:Y:S01]  /*4ba0*/  @!P5 LDG.E R27, desc[UR8][R4.64+0x24] ;  /* 0x00002408041bd981 */ /* 0x000f62000c1e1900 */
[----:B------:R-:W-:-:S03]  /*4bb0*/  ISETP.GE.AND P2, PT, R6, R16, PT ;  /* 0x000000100600720c */ /* 0x000fc60003f46270 */
[----:B------:R-:W5:Y:S01]  /*4bc0*/  @!P6 LDG.E R28, desc[UR8][R4.64+0x28] ;  /* 0x00002808041ce981 */ /* 0x000f62000c1e1900 */
[----:B------:R-:W-:Y:S09]  /*4bd0*/  BAR.SYNC.DEFER_BLOCKING 0x0 ;  /* 0x0000000000007b1d */ /* 0x000ff20000010000 */
[----:B------:R-:W2:Y:S01]  /*4be0*/  @!P2 LDG.E R6, desc[UR8][R2.64] ;  /* 0x000000080206a981 */ /* 0x000ea2000c1e1900 */
[----:B------:R-:W-:Y:S01]  /*4bf0*/  ISETP.GE.AND P1, PT, R7, R16, PT ;  /* 0x000000100700720c */ /* 0x000fe20003f26270 */
[----:B------:R-:W-:-:S02]  /*4c00*/  IMAD.MOV.U32 R30, RZ, RZ, 0x1 ;  /* 0x00000001ff1e7424 */ /* 0x000fc400078e00ff */
[----:B------:R-:W-:Y:S01]  /*4c10*/  IMAD.MOV.U32 R29, RZ, RZ, 0x1 ;  /* 0x00000001ff1d7424 */ /* 0x000fe200078e00ff */
[----:B------:R-:W3:Y:S01]  /*4c20*/  @!P4 LDG.E R7, desc[UR8][R2.64+0x20] ;  /* 0x000020080207c981 */ /* 0x000ee2000c1e1900 */
[----:B--2---:R-:W-:-:S08]  /*4c30*/  @!P2 ISETP.NE.AND P0, PT, R6, RZ, PT ;  /* 0x000000ff0600a20c */ /* 0x004fd00003f05270 */
[----:B------:R-:W2:Y:S01]  /*4c40*/  @!P1 LDG.E R6, desc[UR8][R2.64+0x4] ;  /* 0x0000040802069981 */ /* 0x000ea2000c1e1900 */
[----:B------:R-:W-:Y:S02]  /*4c50*/  @!P2 SEL R30, RZ, 0x1, !P0 ;  /* 0x00000001ff1ea807 */ /* 0x000fe40004000000 */
[----:B------:R-:W-:Y:S01]  /*4c60*/  ISETP.GE.AND P2, PT, R9, R16, PT ;  /* 0x000000100900720c */ /* 0x000fe20003f46270 */
[----:B------:R-:W-:Y:S01]  /*4c70*/  IMAD.MOV.U32 R31, RZ, RZ, 0x1 ;  /* 0x00000001ff1f7424 */ /* 0x000fe200078e00ff */
[----:B------:R-:W4:Y:S01]  /*4c80*/  @!P6 LDG.E R9, desc[UR8][R2.64+0x28] ;  /* 0x000028080209e981 */ /* 0x000f22000c1e1900 */
[----:B--2---:R-:W-:-:S10]  /*4c90*/  @!P1 ISETP.NE.AND P0, PT, R6, RZ, PT ;  /* 0x000000ff0600920c */ /* 0x004fd40003f05270 */
[----:B------:R-:W2:Y:S01]  /*4ca0*/  @!P2 LDG.E R6, desc[UR8][R2.64+0x8] ;  /* 0x000008080206a981 */ /* 0x000ea2000c1e1900 */
[----:B------:R-:W-:Y:S02]  /*4cb0*/  @!P1 SEL R29, RZ, 0x1, !P0 ;  /* 0x00000001ff1d9807 */ /* 0x000fe40004000000 */
[----:B------:R-:W-:-:S13]  /*4cc0*/  ISETP.GE.AND P0, PT, R11, R16, PT ;  /* 0x000000100b00720c */ /* 0x000fda0003f06270 */
[----:B------:R-:W3:Y:S01]  /*4cd0*/  @!P0 LDG.E R4, desc[UR8][R2.64+0xc] ;  /* 0x00000c0802048981 */ /* 0x000ee2000c1e1900 */
[----:B------:R-:W-:Y:S01]  /*4ce0*/  IMAD.MOV.U32 R32, RZ, RZ, 0x1 ;  /* 0x00000001ff207424 */ /* 0x000fe200078e00ff */
[----:B--2---:R-:W-:Y:S01]  /*4cf0*/  @!P2 ISETP.NE.AND P1, PT, R6, RZ, PT ;  /* 0x000000ff0600a20c */ /* 0x004fe20003f25270 */
[----:B------:R-:W-:Y:S01]  /*4d00*/  IMAD.MOV.U32 R33, RZ, RZ, 0x1 ;  /* 0x00000001ff217424 */ /* 0x000fe200078e00ff */
[----:B------:R-:W2:Y:S02]  /*4d10*/  @!P3 LDG.E R6, desc[UR8][R2.64+0x1c] ;  /* 0x00001c080206b981 */ /* 0x000ea4000c1e1900 */
[----:B------:R-:W-:Y:S02]  /*4d20*/  @!P2 SEL R31, RZ, 0x1, !P1 ;  /* 0x00000001ff1fa807 */ /* 0x000fe40004800000 */
[----:B---3--:R-:W-:-:S04]  /*4d30*/  @!P0 ISETP.NE.AND P1, PT, R4, RZ, PT ;  /* 0x000000ff0400820c */ /* 0x008fc80003f25270 */
[----:B------:R-:W-:Y:S02]  /*4d40*/  @!P0 SEL R32, RZ, 0x1, !P1 ;  /* 0x00000001ff208807 */ /* 0x000fe40004800000 */
[----:B------:R-:W-:-:S13]  /*4d50*/  ISETP.NE.AND P0, PT, R10, RZ, PT ;  /* 0x000000ff0a00720c */ /* 0x000fda0003f05270 */
[----:B------:R-:W3:Y:S01]  /*4d60*/  @!P0 LDG.E R4, desc[UR8][R2.64+0x10] ;  /* 0x0000100802048981 */ /* 0x000ee2000c1e1900 */
[----:B------:R-:W-:-:S03]  /*4d70*/  ISETP.NE.AND P2, PT, R8, RZ, PT ;  /* 0x000000ff0800720c */ /* 0x000fc60003f45270 */
[----:B------:R-:W4:Y:S10]  /*4d80*/  @!P5 LDG.E R8, desc[UR8][R2.64+0x24] ;  /* 0x000024080208d981 */ /* 0x000f34000c1e1900 */
[----:B------:R-:W2:Y:S01]  /*4d90*/  @!P2 LDG.E R5, desc[UR8][R2.64+0x18] ;  /* 0x000018080205a981 */ /* 0x000ea2000c1e1900 */
[----:B---3--:R-:W-:-:S04]  /*4da0*/  @!P0 ISETP.NE.AND P1, PT, R4, RZ, PT ;  /* 0x000000ff0400820c */ /* 0x008fc80003f25270 */
[----:B------:R-:W-:Y:S02]  /*4db0*/  @!P0 SEL R33, RZ, 0x1, !P1 ;  /* 0x00000001ff218807 */ /* 0x000fe40004800000 */
[----:B------:R-:W-:-:S13]  /*4dc0*/  ISETP.NE.AND P1, PT, R12, RZ, PT ;  /* 0x000000ff0c00720c */ /* 0x000fda0003f25270 */
[----:B------:R0:W3:Y:S01]  /*4dd0*/  @!P1 LDG.E R4, desc[UR8][R2.64+0x14] ;  /* 0x0000140802049981 */ /* 0x0000e2000c1e1900 */
[----:B------:R-:W-:Y:S02]  /*4de0*/  IMAD.MOV.U32 R34, RZ, RZ, 0x1 ;  /* 0x00000001ff227424 */ /* 0x000fe400078e00ff */
[----:B------:R-:W-:Y:S01]  /*4df0*/  IMAD.MOV.U32 R35, RZ, RZ, 0x1 ;  /* 0x00000001ff237424 */ /* 0x000fe200078e00ff */
[----:B0-----:R-:W-:Y:S01]  /*4e00*/  IADD3 R2, PT, PT, R31, R29, R30 ;  /* 0x0000001d1f027210 */ /* 0x001fe20007ffe01e */
[----:B------:R-:W-:-:S03]  /*4e10*/  IMAD.MOV.U32 R36, RZ, RZ, 0x1 ;  /* 0x00000001ff247424 */ /* 0x000fc600078e00ff */
[----:B------:R-:W-:Y:S01]  /*4e20*/  IADD3 R2, PT, PT, R33, R32, R2 ;  /* 0x0000002021027210 */ /* 0x000fe20007ffe002 */
[----:B------:R-:W-:Y:S02]  /*4e30*/  IMAD.MOV.U32 R37, RZ, RZ, 0x1 ;  /* 0x00000001ff257424 */ /* 0x000fe400078e00ff */
[----:B------:R-:W-:Y:S02]  /*4e40*/  IMAD.MOV.U32 R38, RZ, RZ, 0x1 ;  /* 0x00000001ff267424 */ /* 0x000fe400078e00ff */
[----:B------:R-:W-:Y:S01]  /*4e50*/  IMAD.MOV.U32 R39, RZ, RZ, 0x1 ;  /* 0x00000001ff277424 */ /* 0x000fe200078e00ff */
[----:B------:R-:W0:Y:S01]  /*4e60*/  S2R R40, SR_LANEID ;  /* 0x0000000000287919 */ /* 0x000e220000000000 */
[----:B------:R-:W1:Y:S01]  /*4e70*/  S2UR UR5, SR_CgaCtaId ;  /* 0x00000000000579c3 */ /* 0x000e620000008800 */
[----:B------:R-:W-:Y:S02]  /*4e80*/  UMOV UR4, 0x400 ;  /* 0x0000040000047882 */ /* 0x000fe40000000000 */
[----:B-1----:R-:W-:-:S05]  /*4e90*/  ULEA UR4, UR5, UR4, 0x18 ;  /* 0x0000000405047291 */ /* 0x002fca000f8ec0ff */
[----:B------:R-:W-:Y:S01]  /*4ea0*/  BAR.SYNC.DEFER_BLOCKING 0x0 ;  /* 0x0000000000007b1d */ /* 0x000fe20000010000 */
[----:B------:R-:W-:Y:S02]  /*4eb0*/  SHF.R.U32.HI R43, RZ, 0x5, R18 ;  /* 0x00000005ff2b7819 */ /* 0x000fe40000011612 */
[----:B---3--:R-:W-:-:S04]  /*4ec0*/  @!P1 ISETP.NE.AND P0, PT, R4, RZ, PT ;  /* 0x000000ff0400920c */ /* 0x008fc80003f05270 */
[----:B------:R-:W-:Y:S02]  /*4ed0*/  @!P1 SEL R34, RZ, 0x1, !P0 ;  /* 0x00000001ff229807 */ /* 0x000fe40004000000 */
[----:B--2---:R-:W-:Y:S02]  /*4ee0*/  @!P2 ISETP.NE.AND P1, PT, R5, RZ, PT ;  /* 0x000000ff0500a20c */ /* 0x004fe40003f25270 */
[----:B------:R-:W-:Y:S02]  /*4ef0*/  @!P3 ISETP.NE.AND P0, PT, R6, RZ, PT ;  /* 0x000000ff0600b20c */ /* 0x000fe40003f05270 */
[----:B------:R-:W-:Y:S02]  /*4f00*/  @!P2 SEL R35, RZ, 0x1, !P1 ;  /* 0x00000001ff23a807 */ /* 0x000fe40004800000 */
[----:B------:R-:W-:Y:S02]  /*4f10*/  @!P4 ISETP.NE.AND P2, PT, R7, RZ, PT ;  /* 0x000000ff0700c20c */ /* 0x000fe40003f45270 */
[----:B------:R-:W-:-:S02]  /*4f20*/  @!P3 SEL R36, RZ, 0x1, !P0 ;  /* 0x00000001ff24b807 */ /* 0x000fc40004000000 */
[----:B----4-:R-:W-:Y:S02]  /*4f30*/  @!P5 ISETP.NE.AND P1, PT, R8, RZ, PT ;  /* 0x000000ff0800d20c */ /* 0x010fe40003f25270 */
[----:B------:R-:W-:Y:S02]  /*4f40*/  @!P6 ISETP.NE.AND P0, PT, R9, RZ, PT ;  /* 0x000000ff0900e20c */ /* 0x000fe40003f05270 */
[----:B------:R-:W-:Y:S02]  /*4f50*/  @!P4 SEL R37, RZ, 0x1, !P2 ;  /* 0x00000001ff25c807 */ /* 0x000fe40005000000 */
[----:B------:R-:W-:Y:S02]  /*4f60*/  IADD3 R2, PT, PT, R35, R34, R2 ;  /* 0x0000002223027210 */ /* 0x000fe40007ffe002 */
[----:B------:R-:W-:Y:S02]  /*4f70*/  @!P5 SEL R38, RZ, 0x1, !P1 ;  /* 0x00000001ff26d807 */ /* 0x000fe40004800000 */
[----:B------:R-:W-:-:S02]  /*4f80*/  @!P6 SEL R39, RZ, 0x1, !P0 ;  /* 0x00000001ff27e807 */ /* 0x000fc40004000000 */
[----:B------:R-:W-:-:S04]  /*4f90*/  IADD3 R2, PT, PT, R37, R36, R2 ;  /* 0x0000002425027210 */ /* 0x000fc80007ffe002 */
[----:B------:R-:W-:-:S05]  /*4fa0*/  IADD3 R2, PT, PT, R39, R38, R2 ;  /* 0x0000002627027210 */ /* 0x000fca0007ffe002 */
[----:B------:R-:W1:Y:S02]  /*4fb0*/  SHFL.UP P0, R3, R2, 0x1, RZ ;  /* 0x0420000002037989 */ /* 0x000e6400000000ff */
[----:B-1----:R-:W-:-:S05]  /*4fc0*/  @P0 IMAD.IADD R3, R2, 0x1, R3 ;  /* 0x0000000102030824 */ /* 0x002fca00078e0203 */
[----:B------:R-:W1:Y:S02]  /*4fd0*/  SHFL.UP P0, R4, R3, 0x2, RZ ;  /* 0x0440000003047989 */ /* 0x000e6400000000ff */
[----:B-1----:R-:W-:-:S05]  /*4fe0*/  @P0 IMAD.IADD R4, R3, 0x1, R4 ;  /* 0x0000000103040824 */ /* 0x002fca00078e0204 */
[----:B------:R-:W1:Y:S02]  /*4ff0*/  SHFL.UP P0, R5, R4, 0x4, RZ ;  /* 0x0480000004057989 */ /* 0x000e6400000000ff */
[----:B-1----:R-:W-:-:S05]  /*5000*/  @P0 IMAD.IADD R5, R4, 0x1, R5 ;  /* 0x0000000104050824 */ /* 0x002fca00078e0205 */
[----:B------:R-:W1:Y:S01]  /*5010*/  SHFL.UP P0, R8, R5, 0x8, RZ ;  /* 0x0500000005087989 */ /* 0x000e6200000000ff */
[----:B0-----:R-:W-:Y:S01]  /*5020*/  ISETP.NE.AND P1, PT, R40, 0x1f, PT ;  /* 0x0000001f2800780c */ /* 0x001fe20003f25270 */
[----:B-1----:R-:W-:-:S05]  /*5030*/  @P0 IMAD.IADD R8, R5, 0x1, R8 ;  /* 0x0000000105080824 */ /* 0x002fca00078e0208 */
        /* <DEDUP_REMOVED lines=21> */
[----:B------:R-:W0:Y:S01]  /*5190*/  LDS.64 R4, [UR4+0x30] ;  /* 0x00003004ff047984 */ /* 0x000e220008000a00 */
[----:B------:R-:W-:Y:S01]  /*51a0*/  IMAD.IADD R9, R9, 0x1, R8 ;  /* 0x0000000109097824 */ /* 0x000fe200078e0208 */
[----:B------:R-:W-:-:S03]  /*51b0*/  ISETP.NE.AND P0, PT, R43, 0x6, PT ;  /* 0x000000062b00780c */ /* 0x000fc60003f05270 */
[----:B------:R-:W-:Y:S01]  /*51c0*/  IMAD.IADD R10, R10, 0x1, R9 ;  /* 0x000000010a0a7824 */ /* 0x000fe200078e0209 */
[----:B------:R-:W-:Y:S02]  /*51d0*/  SEL R3, R9, R3, !P0 ;  /* 0x0000000309037207 */ /* 0x000fe40004000000 */
[----:B------:R-:W-:Y:S01]  /*51e0*/  ISETP.NE.AND P0, PT, R43, 0x7, PT ;  /* 0x000000072b00780c */ /* 0x000fe20003f05270 */
[----:B------:R-:W-:-:S03]  /*51f0*/  IMAD.IADD R11, R11, 0x1, R10 ;  /* 0x000000010b0b7824 */ /* 0x000fc600078e020a */
[----:B------:R-:W-:Y:S02]  /*5200*/  SEL R3, R10, R3, !P0 ;  /* 0x000000030a037207 */ /* 0x000fe40004000000 */
[----:B------:R-:W-:Y:S01]  /*5210*/  ISETP.NE.AND P0, PT, R43, 0x8, PT ;  /* 0x000000082b00780c */ /* 0x000fe20003f05270 */
[----:B--2---:R-:W-:-:S03]  /*5220*/  IMAD.IADD R12, R11, 0x1, R12 ;  /* 0x000000010b0c7824 */ /* 0x004fc600078e020c */
        /* <DEDUP_REMOVED lines=11> */
[----:B------:R-:W-:Y:S01]  /*52e0*/  IMAD.IADD R2, R41, 0x1, -R2 ;  /* 0x0000000129027824 */ /* 0x000fe200078e0a02 */
[----:B------:R-:W-:Y:S01]  /*52f0*/  ISETP.NE.AND P1, PT, R43, 0xd, PT ;  /* 0x0000000d2b00780c */ /* 0x000fe20003f25270 */
[C---:B0-----:R-:W-:Y:S01]  /*5300*/  IMAD.IADD R4, R15.reuse, 0x1, R4 ;  /* 0x000000010f047824 */ /* 0x041fe200078e0204 */
[----:B------:R-:W-:Y:S02]  /*5310*/  SEL R3, R15, R3, !P0 ;  /* 0x000000030f037207 */ /* 0x000fe40004000000 */
[----:B------:R-:W-:Y:S02]  /*5320*/  ISETP.GT.U32.AND P0, PT, R18, 0x1f, PT ;  /* 0x0000001f1200780c */ /* 0x000fe40003f04070 */
[----:B------:R-:W-:-:S02]  /*5330*/  ISETP.NE.AND P2, PT, R40, RZ, PT ;  /* 0x000000ff2800720c */ /* 0x000fc40003f45270 */
[----:B------:R-:W-:Y:S02]  /*5340*/  SEL R3, R4, R3, !P1 ;  /* 0x0000000304037207 */ /* 0x000fe40004800000 */
[----:B------:R-:W-:Y:S02]  /*5350*/  SEL R6, R2, RZ, P2 ;  /* 0x000000ff02067207 */ /* 0x000fe40001000000 */
[----:B------:R-:W-:-:S03]  /*5360*/  ISETP.GE.U32.AND P1, PT, R18, 0x20, PT ;  /* 0x000000201200780c */ /* 0x000fc60003f26070 */
[----:B------:R-:W-:Y:S02]  /*5370*/  IMAD.IADD R9, R3, 0x1, R6 ;  /* 0x0000000103097824 */ /* 0x000fe400078e0206 */
[----:B------:R-:W-:-:S03]  /*5380*/  IMAD.IADD R5, R5, 0x1, R4 ;  /* 0x0000000105057824 */ /* 0x000fc600078e0204 */
        /* <DEDUP_REMOVED lines=17> */
.L_x_535:
[----:B------:R-:W-:Y:S05]  /*54a0*/  @!P0 BRA `(.L_x_492) ;  /* 0x0000000000248947 */ /* 0x000fea0003800000 */
[----:B------:R-:W-:-:S07]  /*54b0*/  IMAD.MOV.U32 R4, RZ, RZ, 0xee ;  /* 0x000000eeff047424 */ /* 0x000fce00078e00ff */
.L_x_494:
[----:B------:R-:W-:Y:S05]  /*54c0*/  NANOSLEEP R4 ;  /* 0x000000040000735d */ /* 0x000fea0003800000 */
[----:B------:R-:W2:Y:S01]  /*54d0*/  LD.E.64.STRONG.GPU R6, desc[UR8][R8.64+0x100] ;  /* 0x0001000808067980 */ /* 0x000ea2000c10fb00 */
[----:B------:R-:W-:Y:S01]  /*54e0*/  UMOV UR5, 0xffffffff ;  /* 0xffffffff00057882 */ /* 0x000fe20000000000 */
[----:B------:R-:W-:Y:S02]  /*54f0*/  SHF.R.U32.HI R4, RZ, 0x1, R4 ;  /* 0x00000001ff047819 */ /* 0x000fe40000011604 */
[----:B--2---:R-:W-:Y:S01]  /*5500*/  ISETP.NE.AND P0, PT, R6, 0x63, PT ;  /* 0x000000630600780c */ /* 0x004fe20003f05270 */
[----:B------:R-:W-:-:S12]  /*5510*/  BRA.DIV UR5, `(.L_x_493) ;  /* 0x0000001e05e07947 */ /* 0x000fd8000b800000 */
[----:B------:R-:W-:-:S13]  /*5520*/  VOTE.ANY P0, !P0 ;  /* 0x0000000000ff7806 */ /* 0x000fda0004000100 */
.L_x_538:
[----:B------:R-:W-:Y:S05]  /*5530*/  @P0 BRA `(.L_x_494) ;  /* 0xfffffffc00e00947 */ /* 0x000fea000383ffff */
.L_x_492:
        /* <DEDUP_REMOVED lines=38> */
.L_x_547:
[----:B------:R-:W-:Y:S05]  /*57a0*/  @!P0 BRA `(.L_x_496) ;  /* 0x0000000000e48947 */ /* 0x000fea0003800000 */
[----:B------:R-:W-:-:S07]  /*57b0*/  IMAD.MOV.U32 R15, RZ, RZ, 0xee ;  /* 0x000000eeff0f7424 */ /* 0x000fce00078e00ff */
.L_x_502:
        /* <DEDUP_REMOVED lines=10> */
.L_x_550:
[----:B------:R-:W-:Y:S05]  /*5860*/  @!P0 BRA `(.L_x_498) ;  /* 0x0000000000248947 */ /* 0x000fea0003800000 */
[----:B------:R-:W-:-:S07]  /*5870*/  IMAD.MOV.U32 R4, RZ, RZ, R15 ;  /* 0x000000ffff047224 */ /* 0x000fce00078e000f */
.L_x_500:
[----:B------:R-:W-:Y:S05]  /*5880*/  NANOSLEEP R4 ;  /* 0x000000040000735d */ /* 0x000fea0003800000 */
[----:B------:R-:W2:Y:S01]  /*5890*/  LD.E.64.STRONG.GPU R6, desc[UR8][R8.64+-0x100] ;  /* 0xffff000808067980 */ /* 0x000ea2000c10fb00 */
[----:B------:R-:W-:Y:S01]  /*58a0*/  UMOV UR5, 0xffffffff ;  /* 0xffffffff00057882 */ /* 0x000fe20000000000 */
[----:B------:R-:W-:Y:S02]  /*58b0*/  SHF.R.U32.HI R4, RZ, 0x1, R4 ;  /* 0x00000001ff047819 */ /* 0x000fe40000011604 */
[----:B--2---:R-:W-:Y:S01]  /*58c0*/  ISETP.NE.AND P0, PT, R6, 0x63, PT ;  /* 0x000000630600780c */ /* 0x004fe20003f05270 */
[----:B------:R-:W-:-:S12]  /*58d0*/  BRA.DIV UR5, `(.L_x_499) ;  /* 0x0000002205387947 */ /* 0x000fd8000b800000 */
[----:B------:R-:W-:-:S13]  /*58e0*/  VOTE.ANY P0, !P0 ;  /* 0x0000000000ff7806 */ /* 0x000fda0004000100 */
.L_x_553:
[----:B------:R-:W-:Y:S05]  /*58f0*/  @P0 BRA `(.L_x_500) ;  /* 0xfffffffc00e00947 */ /* 0x000fea000383ffff */
.L_x_498:
        /* <DEDUP_REMOVED lines=35> */
.L_x_562:
[----:B------:R-:W-:Y:S05]  /*5b30*/  @P0 BRA `(.L_x_502) ;  /* 0xfffffffc00200947 */ /* 0x000fea000383ffff */
.L_x_496:
        /* <DEDUP_REMOVED lines=8> */
[----:B0-----:R-:W-:-:S05]  /*5bc0*/  @!P1 LEA R0, R7, R0, 0x18 ;  /* 0x0000000007009211 */ /* 0x001fca00078ec0ff */
[----:B------:R1:W-:Y:S04]  /*5bd0*/  @!P1 STS [R0+0x68], R5 ;  /* 0x0000680500009388 */ /* 0x0003e80000000800 */
[----:B------:R1:W-:Y:S01]  /*5be0*/  @!P1 STS [R0+0x64], R42 ;  /* 0x0000642a00009388 */ /* 0x0003e20000000800 */
[----:B--2---:R-:W-:Y:S01]  /*5bf0*/  @!P0 LEA R7, R9, R6, 0x18 ;  /* 0x0000000609078211 */ /* 0x004fe200078ec0ff */
[----:B------:R-:W-:Y:S02]  /*5c00*/  IMAD.MOV.U32 R9, RZ, RZ, R10 ;  /* 0x000000ffff097224 */ /* 0x000fe400078e000a */
[----:B------:R-:W-:Y:S02]  /*5c10*/  @!P0 IMAD.MOV.U32 R9, RZ, RZ, R42 ;  /* 0x000000ffff098224 */ /* 0x000fe400078e002a */
[----:B------:R1:W-:Y:S05]  /*5c20*/  @!P0 STS [R7+0x48], R42 ;  /* 0x0000482a07008388 */ /* 0x0003ea0000000800 */
.L_x_490:
[----:B------:R-:W-:Y:S05]  /*5c30*/  WARPSYNC.ALL ;  /* 0x0000000000007948 */ /* 0x000fea0003800000 */
[----:B------:R-:W0:Y:S08]  /*5c40*/  S2UR UR5, SR_CgaCtaId ;  /* 0x00000000000579c3 */ /* 0x000e300000008800 */
[----:B------:R-:W-:Y:S01]  /*5c50*/  BAR.SYNC.DEFER_BLOCKING 0x0 ;  /* 0x0000000000007b1d */ /* 0x000fe20000010000 */
[C---:B------:R-:W-:Y:S01]  /*5c60*/  ISETP.NE.AND P0, PT, R18.reuse, RZ, PT ;  /* 0x000000ff1200720c */ /* 0x040fe20003f05270 */
[----:B------:R-:W-:Y:S01]  /*5c70*/  VIADD R12, R18, 0x1c0 ;  /* 0x000001c0120c7836 */ /* 0x000fe20000000000 */
[----:B-1----:R-:W-:Y:S01]  /*5c80*/  IADD3 R3, PT, PT, -R16, 0x1340, RZ ;  /* 0x0000134010037810 */ /* 0x002fe20007ffe1ff */
[----:B------:R-:W-:Y:S01]  /*5c90*/  VIADD R14, R18, 0x380 ;  /* 0x00000380120e7836 */ /* 0x000fe20000000000 */
[----:B------:R-:W-:Y:S01]  /*5ca0*/  ISETP.NE.AND P1, PT, R30, RZ, PT ;  /* 0x000000ff1e00720c */ /* 0x000fe20003f25270 */
[----:B------:R-:W-:-:S02]  /*5cb0*/  UMOV UR4, 0x400 ;  /* 0x0000040000047882 */ /* 0x000fc40000000000 */
[----:B------:R-:W1:Y:S01]  /*5cc0*/  LDC R8, c[0x0][0x374] ;  /* 0x0000dd00ff087b82 */ /* 0x000e620000000800 */
[----:B------:R-:W1:Y:S01]  /*5cd0*/  S2R R10, SR_CTAID.Y ;  /* 0x00000000000a7919 */ /* 0x000e620000002600 */
[-C--:B------:R-:W-:Y:S02]  /*5ce0*/  ISETP.GE.AND P6, PT, R18, R16.reuse, PT ;  /* 0x000000101200720c */ /* 0x080fe40003fc6270 */
[-C--:B------:R-:W-:Y:S02]  /*5cf0*/  ISETP.GE.AND P3, PT, R12, R16.reuse, PT ;  /* 0x000000100c00720c */ /* 0x080fe40003f66270 */
[----:B------:R-:W-:Y:S01]  /*5d00*/  ISETP.GE.AND P2, PT, R14, R16, PT ;  /* 0x000000100e00720c */ /* 0x000fe20003f46270 */
[----:B0-----:R-:W-:-:S09]  /*5d10*/  ULEA UR4, UR5, UR4, 0x18 ;  /* 0x0000000405047291 */ /* 0x001fd2000f8ec0ff */
[----:B------:R-:W0:Y:S04]  /*5d20*/  LDS R0, [UR4+0x48] ;  /* 0x00004804ff007984 */ /* 0x000e280008000800 */
[----:B------:R-:W2:Y:S01]  /*5d30*/  LDS.128 R4, [UR4+0x60] ;  /* 0x00006004ff047984 */ /* 0x000ea20008000c00 */
[----:B0-----:R-:W-:Y:S01]  /*5d40*/  SEL R0, R0, RZ, P0 ;  /* 0x000000ff00007207 */ /* 0x001fe20000000000 */
[----:B------:R-:W-:Y:S01]  /*5d50*/  BAR.SYNC.DEFER_BLOCKING 0x0 ;  /* 0x0000000000007b1d */ /* 0x000fe20000010000 */
[----:B------:R-:W-:Y:S02]  /*5d60*/  ISETP.NE.AND P0, PT, R39, RZ, PT ;  /* 0x000000ff2700720c */ /* 0x000fe40003f05270 */
[----:B--2---:R-:W-:Y:S01]  /*5d70*/  IADD3 R7, PT, PT, R16, R3, -R7 ;  /* 0x0000000310077210 */ /* 0x004fe20007ffe807 */
[----:B------:R-:W-:-:S03]  /*5d80*/  IMAD.IADD R0, R0, 0x1, R9 ;  /* 0x0000000100007824 */ /* 0x000fc600078e0209 */
[----:B------:R-:W-:Y:S01]  /*5d90*/  ISETP.GE.OR P5, PT, R12, R7, P3 ;  /* 0x000000070c00720c */ /* 0x000fe20001fa6670 */
[C---:B------:R-:W-:Y:S01]  /*5da0*/  IMAD.IADD R2, R0.reuse, 0x1, -R5 ;  /* 0x0000000100027824 */ /* 0x040fe200078e0a05 */
[--C-:B------:R-:W-:Y:S02]  /*5db0*/  IADD3 R11, PT, PT, R5, -R0, -R30.reuse ;  /* 0x80000000050b7210 */ /* 0x100fe40007ffe81e */
[----:B------:R-:W-:Y:S01]  /*5dc0*/  IADD3 R0, PT, PT, R0, R29, R30 ;  /* 0x0000001d00007210 */ /* 0x000fe20007ffe01e */
[C-C-:B------:R-:W-:Y:S01]  /*5dd0*/  IMAD R4, R18.reuse, 0xb, -R2.reuse ;  /* 0x0000000b12047824 */ /* 0x140fe200078e0a02 */
[C---:B------:R-:W-:Y:S01]  /*5de0*/  @!P6 ISETP.GE.AND P4, PT, R18.reuse, R7, PT ;  /* 0x000000071200e20c */ /* 0x040fe20003f86270 */
[----:B------:R-:W-:Y:S02]  /*5df0*/  IMAD.IADD R9, R7, 0x1, R2 ;  /* 0x0000000107097824 */ /* 0x000fe400078e0202 */
[----:B------:R-:W-:Y:S02]  /*5e00*/  IMAD R11, R18, 0xb, R11 ;  /* 0x0000000b120b7824 */ /* 0x000fe400078e020b */
[----:B------:R-:W-:Y:S01]  /*5e10*/  IMAD.IADD R30, R9, 0x1, R30 ;  /* 0x00000001091e7824 */ /* 0x000fe200078e021e */
[----:B------:R-:W-:Y:S01]  /*5e20*/  SEL R4, R4, R9, !P1 ;  /* 0x0000000904047207 */ /* 0x000fe20004800000 */
[----:B------:R-:W-:Y:S01]  /*5e30*/  IMAD.IADD R9, R5, 0x1, -R0 ;  /* 0x0000000105097824 */ /* 0x000fe200078e0a00 */
[----:B------:R-:W-:Y:S01]  /*5e40*/  ISETP.NE.AND P1, PT, R29, RZ, PT ;  /* 0x000000ff1d00720c */ /* 0x000fe20003f25270 */
[----:B------:R-:W-:Y:S01]  /*5e50*/  VIADD R11, R11, 0x1 ;  /* 0x000000010b0b7836 */ /* 0x000fe20000000000 */
[----:B------:R-:W-:Y:S01]  /*5e60*/  LEA R4, R4, UR4, 0x2 ;  /* 0x0000000404047c11 */ /* 0x000fe2000f8e10ff */
[----:B------:R-:W-:-:S02]  /*5e70*/  IMAD.IADD R0, R0, 0x1, R31 ;  /* 0x0000000100007824 */ /* 0x000fc400078e021f */
[----:B------:R-:W-:Y:S01]  /*5e80*/  IMAD R9, R18, 0xb, R9 ;  /* 0x0000000b12097824 */ /* 0x000fe200078e0209 */
[----:B------:R-:W-:Y:S01]  /*5e90*/  SEL R11, R11, R30, !P1 ;  /* 0x0000001e0b0b7207 */ /* 0x000fe20004800000 */
[----:B------:R-:W-:Y:S01]  /*5ea0*/  IMAD.IADD R13, R5, 0x1, -R0 ;  /* 0x00000001050d7824 */ /* 0x000fe200078e0a00 */
[----:B------:R-:W-:Y:S01]  /*5eb0*/  ISETP.NE.AND P1, PT, R31, RZ, PT ;  /* 0x000000ff1f00720c */ /* 0x000fe20003f25270 */
[----:B------:R-:W-:Y:S01]  /*5ec0*/  IMAD.IADD R30, R30, 0x1, R29 ;  /* 0x000000011e1e7824 */ /* 0x000fe200078e021d */
[----:B------:R-:W-:Y:S01]  /*5ed0*/  LEA R2, R11, UR4, 0x2 ;  /* 0x000000040b027c11 */ /* 0x000fe2000f8e10ff */
[----:B------:R-:W-:Y:S01]  /*5ee0*/  VIADD R9, R9, 0x2 ;  /* 0x0000000209097836 */ /* 0x000fe20000000000 */
[----:B-----5:R-:W-:Y:S01]  /*5ef0*/  STS [R4], R17 ;  /* 0x0000001104007388 */ /* 0x020fe20000000800 */
[----:B------:R-:W-:Y:S02]  /*5f00*/  IMAD.IADD R0, R0, 0x1, R32 ;  /* 0x0000000100007824 */ /* 0x000fe400078e0220 */
[----:B------:R-:W-:Y:S01]  /*5f10*/  IMAD R13, R18, 0xb, R13 ;  /* 0x0000000b120d7824 */ /* 0x000fe200078e020d */
[----:B------:R-:W-:Y:S01]  /*5f20*/  SEL R9, R9, R30, !P1 ;  /* 0x0000001e09097207 */ /* 0x000fe20004800000 */
[----:B------:R-:W-:Y:S01]  /*5f30*/  IMAD.IADD R11, R5, 0x1, -R0 ;  /* 0x00000001050b7824 */ /* 0x000fe200078e0a00 */
[----:B------:R-:W-:Y:S01]  /*5f40*/  ISETP.NE.AND P1, PT, R32, RZ, PT ;  /* 0x000000ff2000720c */ /* 0x000fe20003f25270 */
[----:B------:R-:W-:Y:S01]  /*5f50*/  IMAD.IADD R30, R30, 0x1, R31 ;  /* 0x000000011e1e7824 */ /* 0x000fe200078e021f */
[----:B------:R0:W-:Y:S01]  /*5f60*/  STS [R2], R19 ;  /* 0x0000001302007388 */ /* 0x0001e20000000800 */
        /* <DEDUP_REMOVED lines=8> */
[----:B0-----:R-:W-:Y:S01]  /*5ff0*/  LEA R2, R13, UR4, 0x2 ;  /* 0x000000040d027c11 */ /* 0x001fe2000f8e10ff */
[----:B------:R-:W-:Y:S01]  /*6000*/  VIADD R11, R11, 0x4 ;  /* 0x000000040b0b7836 */ /* 0x000fe20000000000 */
[----:B------:R0:W-:Y:S01]  /*6010*/  STS [R9], R20 ;  /* 0x0000001409007388 */ /* 0x0001e20000000800 */
[----:B------:R-:W-:Y:S02]  /*6020*/  IMAD.IADD R0, R0, 0x1, R34 ;  /* 0x0000000100007824 */ /* 0x000fe400078e0222 */
[----:B------:R-:W-:Y:S01]  /*6030*/  IMAD R15, R18, 0xb, R15 ;  /* 0x0000000b120f7824 */ /* 0x000fe200078e020f */
[----:B------:R-:W-:Y:S01]  /*6040*/  SEL R11, R11, R30, !P1 ;  /* 0x0000001e0b0b7207 */ /* 0x000fe20004800000 */
[----:B------:R-:W-:Y:S01]  /*6050*/  IMAD.IADD R13, R5, 0x1, -R0 ;  /* 0x00000001050d7824 */ /* 0x000fe200078e0a00 */
[----:B------:R-:W-:Y:S01]  /*6060*/  ISETP.NE.AND P1, PT, R34, RZ, PT ;  /* 0x000000ff2200720c */ /* 0x000fe20003f25270 */
[----:B------:R-:W-:Y:S01]  /*6070*/  IMAD.IADD R30, R30, 0x1, R33 ;  /* 0x000000011e1e7824 */ /* 0x000fe200078e0221 */
[----:B------:R-:W-:Y:S01]  /*6080*/  LEA R11, R11, UR4, 0x2 ;  /* 0x000000040b0b7c11 */ /* 0x000fe2000f8e10ff */
[----:B------:R-:W-:Y:S01]  /*6090*/  IMAD.IADD R0, R0, 0x1, R35 ;  /* 0x0000000100007824 */ /* 0x000fe200078e0223 */
[----:B------:R2:W-:Y:S01]  /*60a0*/  STS [R2], R21 ;  /* 0x0000001502007388 */ /* 0x0005e20000000800 */
[----:B------:R-:W-:-:S02]  /*60b0*/  VIADD R15, R15, 0x5 ;  /* 0x000000050f0f7836 */ /* 0x000fc40000000000 */
[----:B------:R-:W-:Y:S01]  /*60c0*/  IMAD R13, R18, 0xb, R13 ;  /* 0x0000000b120d7824 */ /* 0x000fe200078e020d */
[----:B------:R3:W-:Y:S01]  /*60d0*/  STS [R11], R22 ;  /* 0x000000160b007388 */ /* 0x0007e20000000800 */
[----:B0-----:R-:W-:Y:S01]  /*60e0*/  IMAD.IADD R9, R5, 0x1, -R0 ;  /* 0x0000000105097824 */ /* 0x001fe200078e0a00 */
[----:B------:R-:W-:Y:S01]  /*60f0*/  SEL R15, R15, R30, !P1 ;  /* 0x0000001e0f0f7207 */ /* 0x000fe20004800000 */
[----:B------:R-:W-:Y:S01]  /*6100*/  IMAD.IADD R30, R30, 0x1, R34 ;  /* 0x000000011e1e7824 */ /* 0x000fe200078e0222 */
[----:B------:R-:W-:Y:S01]  /*6110*/  ISETP.NE.AND P1, PT, R35, RZ, PT ;  /* 0x000000ff2300720c */ /* 0x000fe20003f25270 */
[----:B------:R-:W-:Y:S01]  /*6120*/  VIADD R13, R13, 0x6 ;  /* 0x000000060d0d7836 */ /* 0x000fe20000000000 */
[----:B------:R-:W-:Y:S01]  /*6130*/  LEA R4, R15, UR4, 0x2 ;  /* 0x000000040f047c11 */ /* 0x000fe2000f8e10ff */
[----:B------:R-:W-:Y:S01]  /*6140*/  IMAD.IADD R0, R0, 0x1, R36 ;  /* 0x0000000100007824 */ /* 0x000fe200078e0224 */
[----:B--2---:R-:W1:Y:S01]  /*6150*/  S2R R21, SR_CTAID.X ;  /* 0x0000000000157919 */ /* 0x004e620000002500 */
[----:B------:R-:W-:Y:S01]  /*6160*/  IMAD R9, R18, 0xb, R9 ;  /* 0x0000000b12097824 */ /* 0x000fe200078e0209 */
[----:B------:R-:W-:Y:S01]  /*6170*/  SEL R13, R13, R30, !P1 ;  /* 0x0000001e0d0d7207 */ /* 0x000fe20004800000 */
[----:B------:R-:W-:Y:S01]  /*6180*/  IMAD.IADD R15, R5, 0x1, -R0 ;  /* 0x00000001050f7824 */ /* 0x000fe200078e0a00 */
[----:B------:R-:W-:Y:S01]  /*6190*/  ISETP.NE.AND P1, PT, R36, RZ, PT ;  /* 0x000000ff2400720c */ /* 0x000fe20003f25270 */
[----:B------:R-:W-:Y:S01]  /*61a0*/  IMAD.IADD R2, R0, 0x1, R37 ;  /* 0x0000000100027824 */ /* 0x000fe200078e0225 */
[----:B------:R-:W-:Y:S01]  /*61b0*/  LEA R13, R13, UR4, 0x2 ;  /* 0x000000040d0d7c11 */ /* 0x000fe2000f8e10ff */
[----:B------:R-:W-:Y:S01]  /*61c0*/  IMAD.IADD R30, R30, 0x1, R35 ;  /* 0x000000011e1e7824 */ /* 0x000fe200078e0223 */
[----:B------:R-:W-:Y:S01]  /*61d0*/  STS [R4], R23 ;  /* 0x0000001704007388 */ /* 0x000fe20000000800 */
[----:B------:R-:W-:Y:S01]  /*61e0*/  VIADD R9, R9, 0x7 ;  /* 0x0000000709097836 */ /* 0x000fe20000000000 */
[C---:B------:R-:W-:Y:S01]  /*61f0*/  IADD3 R17, PT, PT, R5.reuse, -R2, -R38 ;  /* 0x8000000205117210 */ /* 0x040fe20007ffe826 */
[----:B------:R-:W-:Y:S01]  /*6200*/  IMAD R15, R18, 0xb, R15 ;  /* 0x0000000b120f7824 */ /* 0x000fe200078e020f */
[----:B------:R0:W-:Y:S01]  /*6210*/  STS [R13], R24 ;  /* 0x000000180d007388 */ /* 0x0001e20000000800 */
[----:B---3--:R-:W-:Y:S01]  /*6220*/  IMAD.IADD R11, R5, 0x1, -R2 ;  /* 0x00000001050b7824 */ /* 0x008fe200078e0a02 */
[----:B------:R-:W-:Y:S01]  /*6230*/  SEL R9, R9, R30, !P1 ;  /* 0x0000001e09097207 */ /* 0x000fe20004800000 */
[----:B------:R-:W-:Y:S01]  /*6240*/  IMAD.IADD R30, R30, 0x1, R36 ;  /* 0x000000011e1e7824 */ /* 0x000fe200078e0224 */
[----:B------:R-:W-:Y:S01]  /*6250*/  ISETP.NE.AND P1, PT, R37, RZ, PT ;  /* 0x000000ff2500720c */ /* 0x000fe20003f25270 */
[----:B------:R-:W-:Y:S01]  /*6260*/  VIADD R15, R15, 0x8 ;  /* 0x000000080f0f7836 */ /* 0x000fe20000000000 */
[----:B------:R-:W-:Y:S01]  /*6270*/  LEA R2, R9, UR4, 0x2 ;  /* 0x0000000409027c11 */ /* 0x000fe2000f8e10ff */
[C---:B------:R-:W-:Y:S01]  /*6280*/  IMAD R11, R18.reuse, 0xb, R11 ;  /* 0x0000000b120b7824 */ /* 0x040fe200078e020b */
[C---:B------:R-:W-:Y:S01]  /*6290*/  LEA R0, R18.reuse, UR4, 0x2 ;  /* 0x0000000412007c11 */ /* 0x040fe2000f8e10ff */
[----:B------:R-:W-:Y:S01]  /*62a0*/  IMAD R17, R18, 0xb, R17 ;  /* 0x0000000b12117824 */ /* 0x000fe200078e0211 */
[----:B------:R-:W-:Y:S01]  /*62b0*/  SEL R15, R15, R30, !P1 ;  /* 0x0000001e0f0f7207 */ /* 0x000fe20004800000 */
[----:B------:R-:W-:Y:S01]  /*62c0*/  IMAD.IADD R37, R30, 0x1, R37 ;  /* 0x000000011e257824 */ /* 0x000fe200078e0225 */
[----:B------:R-:W-:Y:S01]  /*62d0*/  ISETP.NE.AND P1, PT, R38, RZ, PT ;  /* 0x000000ff2600720c */ /* 0x000fe20003f25270 */
[----:B------:R-:W-:Y:S01]  /*62e0*/  VIADD R11, R11, 0x9 ;  /* 0x000000090b0b7836 */ /* 0x000fe20000000000 */
[----:B------:R-:W-:Y:S01]  /*62f0*/  LEA R15, R15, UR4, 0x2 ;  /* 0x000000040f0f7c11 */ /* 0x000fe2000f8e10ff */
[----:B------:R-:W-:Y:S01]  /*6300*/  VIADD R17, R17, 0xa ;  /* 0x0000000a11117836 */ /* 0x000fe20000000000 */
[----:B------:R1:W-:Y:S01]  /*6310*/  STS [R2], R25 ;  /* 0x0000001902007388 */ /* 0x0003e20000000800 */
[----:B------:R-:W-:Y:S01]  /*6320*/  @P0 IMAD.IADD R17, R37, 0x1, R38 ;  /* 0x0000000125110824 */ /* 0x000fe200078e0226 */
[----:B------:R-:W-:Y:S01]  /*6330*/  SEL R11, R11, R37, !P1 ;  /* 0x000000250b0b7207 */ /* 0x000fe20004800000 */
[C---:B------:R-:W-:Y:S01]  /*6340*/  VIADD R22, R18.reuse, 0x540 ;  /* 0x0000054012167836 */ /* 0x040fe20000000000 */
[----:B------:R-:W-:Y:S01]  /*6350*/  STS [R15], R26 ;  /* 0x0000001a0f007388 */ /* 0x000fe20000000800 */
[----:B0-----:R-:W-:Y:S01]  /*6360*/  VIADD R24, R18, 0x700 ;  /* 0x0000070012187836 */ /* 0x001fe20000000000 */
[----:B------:R-:W-:-:S02]  /*6370*/  LEA R4, R11, UR4, 0x2 ;  /* 0x000000040b047c11 */ /* 0x000fc4000f8e10ff */
[----:B------:R-:W-:Y:S01]  /*6380*/  LEA R17, R17, UR4, 0x2 ;  /* 0x0000000411117c11 */ /* 0x000fe2000f8e10ff */
[----:B------:R-:W0:Y:S01]  /*6390*/  LDCU UR4, c[0x0][0x3ac] ;  /* 0x00007580ff0477ac */ /* 0x000e220008000800 */
[----:B-1----:R-:W-:Y:S01]  /*63a0*/  IMAD R2, R21, R8, R10 ;  /* 0x0000000815027224 */ /* 0x002fe200078e020a */
[----:B------:R1:W-:Y:S01]  /*63b0*/  STS [R4], R27 ;  /* 0x0000001b04007388 */ /* 0x0003e20000000800 */
[-C--:B------:R-:W-:Y:S01]  /*63c0*/  ISETP.GE.AND P1, PT, R22, R16.reuse, PT ;  /* 0x000000101600720c */ /* 0x080fe20003f26270 */
[----:B------:R-:W2:Y:S01]  /*63d0*/  @!P6 LDC.64 R8, c[0x0][0x390] ;  /* 0x0000e400ff08eb82 */ /* 0x000ea20000000a00 */
[----:B------:R-:W-:Y:S01]  /*63e0*/  IMAD R13, R2, 0x1340, -R5 ;  /* 0x00001340020d7824 */ /* 0x000fe200078e0a05 */
[----:B------:R3:W-:Y:S06]  /*63f0*/  STS [R17], R28 ;  /* 0x0000001c11007388 */ /* 0x0007ec0000000800 */
[----:B------:R-:W-:Y:S01]  /*6400*/  BAR.SYNC.DEFER_BLOCKING 0x0 ;  /* 0x0000000000007b1d */ /* 0x000fe20000010000 */
[----:B------:R-:W-:Y:S01]  /*6410*/  IMAD.IADD R13, R13, 0x1, R18 ;  /* 0x000000010d0d7824 */ /* 0x000fe200078e0212 */
[----:B------:R-:W-:Y:S01]  /*6420*/  ISETP.GE.AND P0, PT, R24, R16, PT ;  /* 0x000000101800720c */ /* 0x000fe20003f06270 */
[C---:B-1----:R-:W-:Y:S01]  /*6430*/  VIADD R4, R18.reuse, 0x8c0 ;  /* 0x000008c012047836 */ /* 0x042fe20000000000 */
[----:B------:R-:W-:-:S04]  /*6440*/  IADD3 R5, PT, PT, R18, R5, -R7 ;  /* 0x0000000512057210 */ /* 0x000fc80007ffe807 */
[----:B------:R-:W1:Y:S01]  /*6450*/  @!P3 LDC.64 R10, c[0x0][0x390] ;  /* 0x0000e400ff0abb82 */ /* 0x000e620000000a00 */
[----:B------:R-:W-:Y:S01]  /*6460*/  LOP3.LUT R2, RZ, R13, RZ, 0x33, !PT ;  /* 0x0000000dff027212 */ /* 0x000fe200078e33ff */
[----:B------:R-:W-:-:S04]  /*6470*/  @!P3 VIADD R25, R5, 0x1c0 ;  /* 0x000001c00519b836 */ /* 0x000fc80000000000 */
[----:B0-----:R-:W-:Y:S02]  /*6480*/  VIADD R2, R2, UR4 ;  /* 0x0000000402027c36 */ /* 0x001fe40008000000 */
[----:B------:R-:W0:Y:S01]  /*6490*/  @!P2 LDC.64 R12, c[0x0][0x390] ;  /* 0x0000e400ff0cab82 */ /* 0x000e220000000a00 */
[----:B------:R-:W-:Y:S02]  /*64a0*/  @!P0 VIADD R33, R5, 0x700 ;  /* 0x0000070005218836 */ /* 0x000fe40000000000 */
[C---:B---3--:R-:W-:Y:S01]  /*64b0*/  @!P6 SEL R17, R2.reuse, R5, !P4 ;  /* 0x000000050211e207 */ /* 0x048fe20006000000 */
[----:B------:R-:W-:Y:S01]  /*64c0*/  @!P5 VIADD R25, R2, 0xfffffe40 ;  /* 0xfffffe400219d836 */ /* 0x000fe20000000000 */
[-C--:B------:R-:W-:Y:S02]  /*64d0*/  ISETP.GE.OR P4, PT, R14, R7.reuse, P2 ;  /* 0x000000070e00720c */ /* 0x080fe40001786670 */
[----:B------:R-:W-:Y:S01]  /*64e0*/  ISETP.GE.OR P5, PT, R22, R7, P1 ;  /* 0x000000071600720c */ /* 0x000fe20000fa6670 */
[----:B------:R-:W3:Y:S01]  /*64f0*/  @!P1 LDC.64 R14, c[0x0][0x390] ;  /* 0x0000e400ff0e9b82 */ /* 0x000ee20000000a00 */
[----:B--2---:R-:W-:Y:S01]  /*6500*/  @!P6 IMAD.WIDE R8, R17, 0x4, R8 ;  /* 0x000000041108e825 */ /* 0x004fe200078e0208 */
[----:B------:R-:W2:Y:S03]  /*6510*/  @!P6 LDS R19, [R0] ;  /* 0x000000000013e984 */ /* 0x000ea60000000800 */
[----:B------:R-:W-:Y:S01]  /*6520*/  @!P2 VIADD R17, R5, 0x380 ;  /* 0x000003800511a836 */ /* 0x000fe20000000000 */
[----:B------:R-:W4:Y:S01]  /*6530*/  @!P3 LDS R23, [R0+0x700] ;  /* 0x000700000017b984 */ /* 0x000f220000000800 */
[----:B-1----:R-:W-:Y:S01]  /*6540*/  @!P3 IMAD.WIDE R10, R25, 0x4, R10 ;  /* 0x00000004190ab825 */ /* 0x002fe200078e020a */
[----:B------:R-:W1:Y:S02]  /*6550*/  @!P0 LDC.64 R20, c[0x0][0x390] ;  /* 0x0000e400ff148b82 */ /* 0x000e640000000a00 */
[----:B------:R-:W3:Y:S01]  /*6560*/  @!P2 LDS R27, [R0+0xe00] ;  /* 0x000e0000001ba984 */ /* 0x000ee20000000800 */
[----:B------:R-:W-:-:S03]  /*6570*/  @!P4 VIADD R17, R2, 0xfffffc80 ;  /* 0xfffffc800211c836 */ /* 0x000fc60000000000 */
[----:B------:R-:W1:Y:S01]  /*6580*/  @!P1 LDS R29, [R0+0x1500] ;  /* 0x00150000001d9984 */ /* 0x000e620000000800 */
[----:B------:R-:W-:Y:S02]  /*6590*/  @!P1 VIADD R25, R5, 0x540 ;  /* 0x0000054005199836 */ /* 0x000fe40000000000 */
[----:B------:R-:W-:Y:S01]  /*65a0*/  @!P5 VIADD R25, R2, 0xfffffac0 ;  /* 0xfffffac00219d836 */ /* 0x000fe20000000000 */
[----:B------:R-:W1:Y:S04]  /*65b0*/  @!P0 LDS R31, [R0+0x1c00] ;  /* 0x001c0000001f8984 */ /* 0x000e680000000800 */
[----:B--2---:R2:W-:Y:S01]  /*65c0*/  @!P6 STG.E desc[UR8][R8.64], R19 ;  /* 0x000000130800e986 */ /* 0x0045e2000c101908 */
[----:B------:R-:W-:-:S03]  /*65d0*/  ISETP.GE.OR P6, PT, R24, R7, P0 ;  /* 0x000000071800720c */ /* 0x000fc600007c6670 */
[----:B----4-:R3:W-:Y:S01]  /*65e0*/  @!P3 STG.E desc[UR8][R10.64], R23 ;  /* 0x000000170a00b986 */ /* 0x0107e2000c101908 */
[----:B------:R-:W-:-:S04]  /*65f0*/  ISETP.GE.AND P3, PT, R4, R16, PT ;  /* 0x000000100400720c */ /* 0x000fc80003f66270 */
[----:B------:R-:W-:Y:S01]  /*6600*/  ISETP.GE.OR P4, PT, R4, R7, P3 ;  /* 0x000000070400720c */ /* 0x000fe20001f86670 */
[C---:B------:R-:W-:Y:S02]  /*6610*/  VIADD R4, R18.reuse, 0xa80 ;  /* 0x00000a8012047836 */ /* 0x040fe40000000000 */
[----:B--2---:R-:W-:Y:S02]  /*6620*/  VIADD R19, R18, 0xc40 ;  /* 0x00000c4012137836 */ /* 0x004fe40000000000 */
[----:B0-----:R-:W-:-:S03]  /*6630*/  @!P2 IMAD.WIDE R8, R17, 0x4, R12 ;  /* 0x000000041108a825 */ /* 0x001fc600078e020c */
[-C--:B------:R-:W-:Y:S01]  /*6640*/  ISETP.GE.AND P5, PT, R19, R16.reuse, PT ;  /* 0x000000101300720c */ /* 0x080fe20003fa6270 */
[----:B------:R-:W-:Y:S01]  /*6650*/  @!P6 VIADD R33, R2, 0xfffff900 ;  /* 0xfffff9000221e836 */ /* 0x000fe20000000000 */
[C---:B------:R-:W-:Y:S01]  /*6660*/  ISETP.GE.AND P6, PT, R4.reuse, R16, PT ;  /* 0x000000100400720c */ /* 0x040fe20003fc6270 */
[----:B---3--:R-:W-:Y:S01]  /*6670*/  @!P1 IMAD.WIDE R10, R25, 0x4, R14 ;  /* 0x00000004190a9825 */ /* 0x008fe200078e020e */
[----:B------:R0:W-:Y:S02]  /*6680*/  @!P2 STG.E desc[UR8][R8.64], R27 ;  /* 0x0000001b0800a986 */ /* 0x0001e4000c101908 */
[-C--:B------:R-:W-:Y:S01]  /*6690*/  ISETP.GE.OR P2, PT, R4, R7.reuse, P6 ;  /* 0x000000070400720c */ /* 0x080fe20003746670 */
[----:B-1----:R-:W-:Y:S01]  /*66a0*/  @!P0 IMAD.WIDE R12, R33, 0x4, R20 ;  /* 0x00000004210c8825 */ /* 0x002fe200078e0214 */
[----:B------:R-:W-:Y:S01]  /*66b0*/  @!P1 STG.E desc[UR8][R10.64], R29 ;  /* 0x0000001d0a009986 */ /* 0x000fe2000c101908 */
[----:B------:R-:W-:Y:S02]  /*66c0*/  ISETP.GE.OR P1, PT, R19, R7, P5 ;  /* 0x000000071300720c */ /* 0x000fe40002f26670 */
[C---:B------:R-:W-:Y:S01]  /*66d0*/  VIADD R4, R18.reuse, 0xe00 ;  /* 0x00000e0012047836 */ /* 0x040fe20000000000 */
[----:B------:R1:W-:Y:S01]  /*66e0*/  @!P0 STG.E desc[UR8][R12.64], R31 ;  /* 0x0000001f0c008986 */ /* 0x0003e2000c101908 */
[----:B------:R-:W-:-:S02]  /*66f0*/  VIADD R14, R18, 0xfc0 ;  /* 0x00000fc0120e7836 */ /* 0x000fc40000000000 */
[----:B------:R-:W-:Y:S01]  /*6700*/  VIADD R20, R18, 0x1180 ;  /* 0x0000118012147836 */ /* 0x000fe20000000000 */
[-C--:B------:R-:W-:Y:S01]  /*6710*/  ISETP.GE.AND P0, PT, R4, R16.reuse, PT ;  /* 0x000000100400720c */ /* 0x080fe20003f06270 */
[C---:B------:R-:W-:Y:S01]  /*6720*/  @!P3 VIADD R23, R5.reuse, 0x8c0 ;  /* 0x000008c00517b836 */ /* 0x040fe20000000000 */
[----:B------:R-:W2:Y:S01]  /*6730*/  @!P3 LDS R21, [R0+0x2300] ;  /* 0x002300000015b984 */ /* 0x000ea20000000800 */
[C---:B------:R-:W-:Y:S01]  /*6740*/  @!P6 VIADD R33, R5.reuse, 0xa80 ;  /* 0x00000a800521e836 */ /* 0x040fe20000000000 */
[----:B0-----:R-:W0:Y:S01]  /*6750*/  @!P3 LDC.64 R8, c[0x0][0x390] ;  /* 0x0000e400ff08bb82 */ /* 0x001e220000000a00 */
        /* <DEDUP_REMOVED lines=8> */
[C---:B-1----:R-:W-:Y:S01]  /*67e0*/  @!P0 VIADD R31, R5.reuse, 0xe00 ;  /* 0x00000e00051f8836 */ /* 0x042fe20000000000 */
[----:B------:R-:W1:Y:S01]  /*67f0*/  @!P5 LDS R27, [R0+0x3100] ;  /* 0x00310000001bd984 */ /* 0x000e620000000800 */
[----:B------:R-:W4:Y:S03]  /*6800*/  @!P6 LDC.64 R10, c[0x0][0x390] ;  /* 0x0000e400ff0aeb82 */ /* 0x000f260000000a00 */
[----:B------:R-:W1:Y:S01]  /*6810*/  @!P0 LDS R29, [R0+0x3800] ;  /* 0x00380000001d8984 */ /* 0x000e620000000800 */
[----:B------:R-:W-:-:S03]  /*6820*/  @!P4 VIADD R39, R5, 0xfc0 ;  /* 0x00000fc00527c836 */ /* 0x000fc60000000000 */
[----:B------:R-:W1:Y:S01]  /*6830*/  @!P4 LDS R37, [R0+0x3f00] ;  /* 0x003f00000025c984 */ /* 0x000e620000000800 */
[----:B------:R-:W3:Y:S02]  /*6840*/  @!P5 LDC.64 R12, c[0x0][0x390] ;  /* 0x0000e400ff0cdb82 */ /* 0x000ee40000000a00 */
[----:B------:R-:W-:Y:S01]  /*6850*/  @!P1 VIADD R31, R2, 0xfffff200 ;  /* 0xfffff200021f9836 */ /* 0x000fe20000000000 */
[----:B------:R-:W1:Y:S01]  /*6860*/  @!P2 LDS R41, [R0+0x4600] ;  /* 0x004600000029a984 */ /* 0x000e620000000800 */
[----:B------:R-:W-:Y:S01]  /*6870*/  ISETP.GE.OR P1, PT, R14, R7, P4 ;  /* 0x000000070e00720c */ /* 0x000fe20002726670 */
[----:B0-----:R-:W-:-:S03]  /*6880*/  @!P3 IMAD.WIDE R8, R23, 0x4, R8 ;  /* 0x000000041708b825 */ /* 0x001fc600078e0208 */
[----:B------:R-:W0:Y:S08]  /*6890*/  @!P0 LDC.64 R14, c[0x0][0x390] ;  /* 0x0000e400ff0e8b82 */ /* 0x000e300000000a00 */
[----:B------:R-:W0:Y:S01]  /*68a0*/  @!P4 LDC.64 R16, c[0x0][0x390] ;  /* 0x0000e400ff10cb82 */ /* 0x000e220000000a00 */
[----:B------:R-:W-:Y:S01]  /*68b0*/  @!P1 VIADD R39, R2, 0xfffff040 ;  /* 0xfffff04002279836 */ /* 0x000fe20000000000 */
[----:B------:R-:W-:Y:S01]  /*68c0*/  ISETP.GE.AND P1, PT, R20, R7, PT ;  /* 0x000000071400720c */ /* 0x000fe20003f26270 */
[----:B------:R-:W-:Y:S01]  /*68d0*/  VIADD R7, R2, 0xffffee80 ;  /* 0xffffee8002077836 */ /* 0x000fe20000000000 */
[----:B--2---:R2:W-:Y:S01]  /*68e0*/  @!P3 STG.E desc[UR8][R8.64], R21 ;  /* 0x000000150800b986 */ /* 0x0045e2000c101908 */
[----:B----4-:R-:W-:-:S03]  /*68f0*/  @!P6 IMAD.WIDE R10, R33, 0x4, R10 ;  /* 0x00000004210ae825 */ /* 0x010fc600078e020a */
[----:B------:R-:W4:Y:S01]  /*6900*/  @!P2 LDC.64 R18, c[0x0][0x390] ;  /* 0x0000e400ff12ab82 */ /* 0x000f220000000a00 */
[----:B---3--:R-:W-:Y:S01]  /*6910*/  @!P5 IMAD.WIDE R12, R35, 0x4, R12 ;  /* 0x00000004230cd825 */ /* 0x008fe200078e020c */
[----:B------:R2:W-:Y:S05]  /*6920*/  @!P6 STG.E desc[UR8][R10.64], R25 ;  /* 0x000000190a00e986 */ /* 0x0005ea000c101908 */
[----:B------:R-:W-:Y:S01]  /*6930*/  @P1 VIADD R7, R5, 0x1180 ;  /* 0x0000118005071836 */ /* 0x000fe20000000000 */
[----:B-1----:R2:W-:Y:S01]  /*6940*/  @!P5 STG.E desc[UR8][R12.64], R27 ;  /* 0x0000001b0c00d986 */ /* 0x0025e2000c101908 */
[----:B0-----:R-:W-:-:S04]  /*6950*/  @!P0 IMAD.WIDE R14, R31, 0x4, R14 ;  /* 0x000000041f0e8825 */ /* 0x001fc800078e020e */
[----:B------:R-:W-:Y:S01]  /*6960*/  IMAD.IADD R5, R6, 0x1, -R3 ;  /* 0x0000000106057824 */ /* 0x000fe200078e0a03 */
[----:B------:R2:W-:Y:S01]  /*6970*/  @!P0 STG.E desc[UR8][R14.64], R29 ;  /* 0x0000001d0e008986 */ /* 0x0005e2000c101908 */
[----:B------:R-:W-:-:S05]  /*6980*/  @!P4 IMAD.WIDE R16, R39, 0x4, R16 ;  /* 0x000000042710c825 */ /* 0x000fca00078e0210 */
[----:B------:R2:W-:Y:S01]  /*6990*/  @!P4 STG.E desc[UR8][R16.64], R37 ;  /* 0x000000251000c986 */ /* 0x0005e2000c101908 */
[----:B----4-:R-:W-:-:S05]  /*69a0*/  @!P2 IMAD.WIDE R18, R7, 0x4, R18 ;  /* 0x000000040712a825 */ /* 0x010fca00078e0212 */
[----:B------:R2:W-:Y:S02]  /*69b0*/  @!P2 STG.E desc[UR8][R18.64], R41 ;  /* 0x000000291200a986 */ /* 0x0005e4000c101908 */
.L_x_489:
[----:B------:R-:W-:Y:S05]  /*69c0*/  BSYNC.RECONVERGENT B0 ;  /* 0x0000000000007941 */ /* 0x000fea0003800200 */
.L_x_485:
[----:B------:R-:W1:Y:S02]  /*69d0*/  S2R R0, SR_TID.X ;  /* 0x0000000000007919 */ /* 0x000e640000002100 */
[----:B-1----:R-:W-:-:S13]  /*69e0*/  ISETP.NE.AND P0, PT, R0, RZ, PT ;  /* 0x000000ff0000720c */ /* 0x002fda0003f05270 */
[----:B------:R-:W-:Y:S05]  /*69f0*/  @P0 EXIT ;  /* 0x000000000000094d */ /* 0x000fea0003800000 */
[----:B0-----:R-:W0:Y:S02]  /*6a00*/  LDC.64 R2, c[0x0][0x398] ;  /* 0x0000e600ff027b82 */ /* 0x001e240000000a00 */
[----:B0-----:R-:W-:Y:S01]  /*6a10*/  STG.E desc[UR8][R2.64], R5 ;  /* 0x0000000502007986 */ /* 0x001fe2000c101908 */
[----:B------:R-:W-:Y:S05]  /*6a20*/  EXIT ;  /* 0x000000000000794d */ /* 0x000fea0003800000 */
.L_x_473:
[----:B------:R-:W-:Y:S01]  /*6a30*/  BSSY B0, `(.L_x_503) ;  /* 0x0000006000007945 */ /* 0x000fe20003800000 */
[----:B------:R-:W-:Y:S01]  /*6a40*/  PLOP3.LUT P0, PT, P0, PT, PT, 0x8, 0x80 ;  /* 0x000000000080781c */ /* 0x000fe2000070e170 */
[----:B------:R-:W-:-:S12]  /*6a50*/  IMAD.MOV.U32 R0, RZ, RZ, -0x1 ;  /* 0xffffffffff007424 */ /* 0x000fd800078e00ff */
[----:B-----5:R-:W-:Y:S05]  /*6a60*/  WARPSYNC.COLLECTIVE R0, `(.L_x_504) ;  /* 0x0000000000087348 */ /* 0x020fea0003c00000 */
[----:B------:R-:W-:Y:S01]  /*6a70*/  VOTE.ANY P0, P0 ;  /* 0x0000000000ff7806 */ /* 0x000fe20000000100 */
[----:B-----5:R-:W-:-:S12]  /*6a80*/  ENDCOLLECTIVE ;  /* 0x000000000000791b */ /* 0x020fd80003800000 */
.L_x_504:
[----:B------:R-:W-:Y:S05]  /*6a90*/  BSYNC B0 ;  /* 0x0000000000007941 */ /* 0x000fea0003800000 */
.L_x_503:
[----:B------:R-:W-:Y:S05]  /*6aa0*/  BRA `(.L_x_505) ;  /* 0xffffffb000cc7947 */ /* 0x000fea000383ffff */
.L_x_475:
[----:B------:R-:W-:Y:S01]  /*6ab0*/  BSSY B0, `(.L_x_506) ;  /* 0x0000006000007945 */ /* 0x000fe20003800000 */
[----:B------:R-:W-:Y:S01]  /*6ac0*/  PLOP3.LUT P0, PT, P0, PT, PT, 0x8, 0x80 ;  /* 0x000000000080781c */ /* 0x000fe2000070e170 */
[----:B------:R-:W-:-:S12]  /*6ad0*/  IMAD.MOV.U32 R0, RZ, RZ, -0x1 ;  /* 0xffffffffff007424 */ /* 0x000fd800078e00ff */
[----:B-----5:R-:W-:Y:S05]  /*6ae0*/  WARPSYNC.COLLECTIVE R0, `(.L_x_507) ;  /* 0x0000000000087348 */ /* 0x020fea0003c00000 */
[----:B------:R-:W-:Y:S01]  /*6af0*/  VOTE.ANY P0, P0 ;  /* 0x0000000000ff7806 */ /* 0x000fe20000000100 */
[----:B-----5:R-:W-:-:S12]  /*6b00*/  ENDCOLLECTIVE ;  /* 0x000000000000791b */ /* 0x020fd80003800000 */
.L_x_507:
[----:B------:R-:W-:Y:S05]  /*6b10*/  BSYNC B0 ;  /* 0x0000000000007941 */ /* 0x000fea0003800000 */
.L_x_506:
[----:B------:R-:W-:Y:S05]  /*6b20*/  BRA `(.L_x_508) ;  /* 0xffffffb000d07947 */ /* 0x000fea000383ffff */
.L_x_477:
[----:B------:R-:W0:Y:S01]  /*6b30*/  S2R R12, SR_GEMASK ;  /* 0x00000000000c7919 */ /* 0x000e220000003c00 */
[----:B------:R-:W-:Y:S01]  /*6b40*/  BSSY B0, `(.L_x_509) ;  /* 0x0000007000007945 */ /* 0x000fe20003800000 */
[----:B------:R-:W-:Y:S01]  /*6b50*/  ISETP.NE.AND P0, PT, R6, 0x65, PT ;  /* 0x000000650600780c */ /* 0x000fe20003f05270 */
[----:B------:R-:W-:Y:S01]  /*6b60*/  IMAD.MOV.U32 R0, RZ, RZ, -0x1 ;  /* 0xffffffffff007424 */ /* 0x000fe200078e00ff */
[----:B------:R-:W-:-:S13]  /*6b70*/  PLOP3.LUT P2, PT, P2, PT, PT, 0x8, 0x80 ;  /* 0x000000000080781c */ /* 0x000fda000174e170 */
[----:B0----5:R-:W-:Y:S05]  /*6b80*/  WARPSYNC.COLLECTIVE R0, `(.L_x_510) ;  /* 0x0000000000087348 */ /* 0x021fea0003c00000 */
[----:B------:R-:W-:Y:S01]  /*6b90*/  VOTE.ANY R0, PT, P2 ;  /* 0x0000000000007806 */ /* 0x000fe200010e0100 */
[----:B0----5:R-:W-:Y:S06]  /*6ba0*/  ENDCOLLECTIVE ;  /* 0x000000000000791b */ /* 0x021fec0003800000 */
.L_x_510:
[----:B------:R-:W-:Y:S05]  /*6bb0*/  BSYNC B0 ;  /* 0x0000000000007941 */ /* 0x000fea0003800000 */
.L_x_509:
[----:B------:R-:W-:Y:S01]  /*6bc0*/  LOP3.LUT R0, R0, 0x80000000, R12, 0xec, !PT ;  /* 0x8000000000007812 */ /* 0x000fe200078eec0c */
[----:B------:R-:W-:Y:S02]  /*6bd0*/  IMAD.MOV.U32 R4, RZ, RZ, 0x1 ;  /* 0x00000001ff047424 */ /* 0x000fe400078e00ff */
[----:B------:R-:W-:Y:S02]  /*6be0*/  VIADD R6, R40, 0x2 ;  /* 0x0000000228067836 */ /* 0x000fe40000000000 */
[----:B------:R-:W-:-:S05]  /*6bf0*/  VIADD R9, R0, 0xffffffff ;  /* 0xffffffff00097836 */ /* 0x000fca0000000000 */
[----:B------:R-:W-:Y:S01]  /*6c00*/  LOP3.LUT R15, R0, R9, RZ, 0xc, !PT ;  /* 0x00000009000f7212 */ /* 0x000fe200078e0cff */
[----:B------:R-:W-:-:S05]  /*6c10*/  IMAD.MOV.U32 R0, RZ, RZ, -0x1 ;  /* 0xffffffffff007424 */ /* 0x000fca00078e00ff */
[----:B------:R-:W0:Y:S02]  /*6c20*/  POPC R15, R15 ;  /* 0x0000000f000f7309 */ /* 0x000e240000000000 */
[----:B0-----:R-:W-:Y:S01]  /*6c30*/  IMAD.MOV.U32 R9, RZ, RZ, R15 ;  /* 0x000000ffff097224 */ /* 0x001fe200078e000f */
[----:B------:R-:W-:Y:S01]  /*6c40*/  ISETP.GT.AND P3, PT, R6, R15, PT ;  /* 0x0000000f0600720c */ /* 0x000fe20003f64270 */
[----:B------:R-:W-:-:S12]  /*6c50*/  VIADD R6, R40, 0x4 ;  /* 0x0000000428067836 */ /* 0x000fd80000000000 */
[----:B------:R-:W-:Y:S05]  /*6c60*/  WARPSYNC.COLLECTIVE R0, `(.L_x_511) ;  /* 0x0000000000087348 */ /* 0x000fea0003c00000 */
[----:B------:R0:W1:Y:S02]  /*6c70*/  SHFL.DOWN P2, R8, R7, R4, R9 ;  /* 0x0800000407087389 */ /* 0x0000640000040009 */
[----:B01----:R-:W-:Y:S05]  /*6c80*/  ENDCOLLECTIVE ;  /* 0x000000000000791b */ /* 0x003fea0003800000 */
.L_x_511:
        /* <DEDUP_REMOVED lines=8> */
.L_x_512:
[----:B------:R-:W-:Y:S01]  /*6d10*/  IMAD.MOV.U32 R4, RZ, RZ, 0x4 ;  /* 0x00000004ff047424 */ /* 0x000fe200078e00ff */
[----:B------:R-:W-:Y:S02]  /*6d20*/  SEL R13, R8, RZ, !P3 ;  /* 0x000000ff080d7207 */ /* 0x000fe40005800000 */
[----:B------:R-:W-:Y:S01]  /*6d30*/  ISETP.GT.AND P3, PT, R6, R15, PT ;  /* 0x0000000f0600720c */ /* 0x000fe20003f64270 */
[----:B------:R-:W-:Y:S02]  /*6d40*/  VIADD R6, R40, 0x8 ;  /* 0x0000000828067836 */ /* 0x000fe40000000000 */
[----:B------:R-:W-:-:S04]  /*6d50*/  IMAD.IADD R42, R14, 0x1, R13 ;  /* 0x000000010e2a7824 */ /* 0x000fc800078e020d */
[----:B------:R-:W-:-:S07]  /*6d60*/  IMAD.MOV.U32 R7, RZ, RZ, R42 ;  /* 0x000000ffff077224 */ /* 0x000fce00078e002a */
[----:B------:R-:W-:Y:S05]  /*6d70*/  WARPSYNC.COLLECTIVE R0, `(.L_x_513) ;  /* 0x0000000000087348 */ /* 0x000fea0003c00000 */
[----:B------:R0:W1:Y:S02]  /*6d80*/  SHFL.DOWN P2, R8, R7, R4, R9 ;  /* 0x0800000407087389 */ /* 0x0000640000040009 */
[----:B01----:R-:W-:Y:S05]  /*6d90*/  ENDCOLLECTIVE ;  /* 0x000000000000791b */ /* 0x003fea0003800000 */
.L_x_513:
        /* <DEDUP_REMOVED lines=9> */
.L_x_514:
[----:B------:R-:W-:Y:S01]  /*6e30*/  IMAD.MOV.U32 R4, RZ, RZ, 0x10 ;  /* 0x00000010ff047424 */ /* 0x000fe200078e00ff */
[----:B------:R-:W-:-:S05]  /*6e40*/  SEL R13, R8, RZ, !P3 ;  /* 0x000000ff080d7207 */ /* 0x000fca0005800000 */
[----:B------:R-:W-:-:S04]  /*6e50*/  IMAD.IADD R46, R44, 0x1, R13 ;  /* 0x000000012c2e7824 */ /* 0x000fc800078e020d */
[----:B------:R-:W-:-:S07]  /*6e60*/  IMAD.MOV.U32 R7, RZ, RZ, R46 ;  /* 0x000000ffff077224 */ /* 0x000fce00078e002e */
[----:B------:R-:W-:Y:S05]  /*6e70*/  WARPSYNC.COLLECTIVE R0, `(.L_x_515) ;  /* 0x0000000000087348 */ /* 0x000fea0003c00000 */
[----:B------:R0:W1:Y:S02]  /*6e80*/  SHFL.DOWN P2, R8, R7, R4, R9 ;  /* 0x0800000407087389 */ /* 0x0000640000040009 */
[----:B01----:R-:W-:Y:S05]  /*6e90*/  ENDCOLLECTIVE ;  /* 0x000000000000791b */ /* 0x003fea0003800000 */
.L_x_515:
[----:B------:R-:W-:Y:S05]  /*6ea0*/  WARPSYNC.COLLECTIVE R0, `(.L_x_516) ;  /* 0x0000000000087348 */ /* 0x000fea0003c00000 */
[----:B------:R-:W-:Y:S01]  /*6eb0*/  VOTE.ALL P0, P0 ;  /* 0x0000000000ff7806 */ /* 0x000fe20000000000 */
[----:B------:R-:W-:-:S12]  /*6ec0*/  ENDCOLLECTIVE ;  /* 0x000000000000791b */ /* 0x000fd80003800000 */
.L_x_516:
[----:B------:R-:W-:Y:S01]  /*6ed0*/  IMAD.MOV.U32 R14, RZ, RZ, R8 ;  /* 0x000000ffff0e7224 */ /* 0x000fe200078e0008 */
[----:B------:R-:W-:-:S04]  /*6ee0*/  ISETP.GT.AND P2, PT, R6, R15, PT ;  /* 0x0000000f0600720c */ /* 0x000fc80003f44270 */
[----:B------:R-:W-:Y:S02]  /*6ef0*/  SEL R13, R14, RZ, !P2 ;  /* 0x000000ff0e0d7207 */ /* 0x000fe40005000000 */
[----:B------:R-:W0:Y:S03]  /*6f00*/  LDC.64 R14, c[0x0][0x3a0] ;  /* 0x0000e800ff0e7b82 */ /* 0x000e260000000a00 */
[----:B------:R-:W-:Y:S01]  /*6f10*/  IMAD.IADD R42, R46, 0x1, R13 ;  /* 0x000000012e2a7824 */ /* 0x000fe200078e020d */
[----:B0-----:R-:W-:-:S05]  /*6f20*/  IADD3 R13, P2, PT, R14, 0x100, RZ ;  /* 0x000001000e0d7810 */ /* 0x001fca0007f5e0ff */
[----:B------:R-:W-:Y:S01]  /*6f30*/  IMAD.X R14, RZ, RZ, R15, P2 ;  /* 0x000000ffff0e7224 */ /* 0x000fe200010e060f */
[----:B------:R-:W-:Y:S07]  /*6f40*/  BRA `(.L_x_517) ;  /* 0xffffffb000647947 */ /* 0x000fee000383ffff */
.L_x_479:
[----:B------:R-:W-:Y:S01]  /*6f50*/  BSSY B0, `(.L_x_518) ;  /* 0x0000006000007945 */ /* 0x000fe20003800000 */
[----:B------:R-:W-:Y:S01]  /*6f60*/  PLOP3.LUT P0, PT, P0, PT, PT, 0x8, 0x80 ;  /* 0x000000000080781c */ /* 0x000fe2000070e170 */
[----:B------:R-:W-:-:S12]  /*6f70*/  IMAD.MOV.U32 R0, RZ, RZ, -0x1 ;  /* 0xffffffffff007424 */ /* 0x000fd800078e00ff */
[----:B-----5:R-:W-:Y:S05]  /*6f80*/  WARPSYNC.COLLECTIVE R0, `(.L_x_519) ;  /* 0x0000000000087348 */ /* 0x020fea0003c00000 */
[----:B------:R-:W-:Y:S01]  /*6f90*/  VOTE.ANY P0, P0 ;  /* 0x0000000000ff7806 */ /* 0x000fe20000000100 */
[----:B-----5:R-:W-:-:S12]  /*6fa0*/  ENDCOLLECTIVE ;  /* 0x000000000000791b */ /* 0x020fd80003800000 */
.L_x_519:
[----:B------:R-:W-:Y:S05]  /*6fb0*/  BSYNC B0 ;  /* 0x0000000000007941 */ /* 0x000fea0003800000 */
.L_x_518:
[----:B------:R-:W-:Y:S05]  /*6fc0*/  BRA `(.L_x_520) ;  /* 0xffffffb000747947 */ /* 0x000fea000383ffff */
.L_x_481:
[----:B------:R-:W-:Y:S01]  /*6fd0*/  BSSY B0, `(.L_x_521) ;  /* 0x0000006000007945 */ /* 0x000fe20003800000 */
[----:B------:R-:W-:Y:S01]  /*6fe0*/  PLOP3.LUT P0, PT, P0, PT, PT, 0x8, 0x80 ;  /* 0x000000000080781c */ /* 0x000fe2000070e170 */
[----:B------:R-:W-:-:S12]  /*6ff0*/  IMAD.MOV.U32 R0, RZ, RZ, -0x1 ;  /* 0xffffffffff007424 */ /* 0x000fd800078e00ff */
[----:B-----5:R-:W-:Y:S05]  /*7000*/  WARPSYNC.COLLECTIVE R0, `(.L_x_522) ;  /* 0x0000000000087348 */ /* 0x020fea0003c00000 */
[----:B------:R-:W-:Y:S01]  /*7010*/  VOTE.ANY P0, P0 ;  /* 0x0000000000ff7806 */ /* 0x000fe20000000100 */
[----:B-----5:R-:W-:-:S12]  /*7020*/  ENDCOLLECTIVE ;  /* 0x000000000000791b */ /* 0x020fd80003800000 */
.L_x_522:
[----:B------:R-:W-:Y:S05]  /*7030*/  BSYNC B0 ;  /* 0x0000000000007941 */ /* 0x000fea0003800000 */
.L_x_521:
[----:B------:R-:W-:Y:S05]  /*7040*/  BRA `(.L_x_523) ;  /* 0xffffffb000787947 */ /* 0x000fea000383ffff */
.L_x_483:
[----:B------:R-:W-:Y:S01]  /*7050*/  BSSY B0, `(.L_x_524) ;  /* 0x0000006000007945 */ /* 0x000fe20003800000 */
[----:B------:R-:W-:Y:S01]  /*7060*/  PLOP3.LUT P2, PT, P0, PT, PT, 0x8, 0x80 ;  /* 0x000000000080781c */ /* 0x000fe2000074e170 */
[----:B------:R-:W-:-:S12]  /*7070*/  IMAD.MOV.U32 R0, RZ, RZ, -0x1 ;  /* 0xffffffffff007424 */ /* 0x000fd800078e00ff */
[----:B-----5:R-:W-:Y:S05]  /*7080*/  WARPSYNC.COLLECTIVE R0, `(.L_x_525) ;  /* 0x0000000000087348 */ /* 0x020fea0003c00000 */
[----:B------:R-:W-:Y:S01]  /*7090*/  VOTE.ANY R0, PT, P2 ;  /* 0x0000000000007806 */ /* 0x000fe200010e0100 */
[----:B-----5:R-:W-:Y:S06]  /*70a0*/  ENDCOLLECTIVE ;  /* 0x000000000000791b */ /* 0x020fec0003800000 */
.L_x_525:
[----:B------:R-:W-:Y:S05]  /*70b0*/  BSYNC B0 ;  /* 0x0000000000007941 */ /* 0x000fea0003800000 */
.L_x_524:
[----:B------:R-:W-:Y:S01]  /*70c0*/  LOP3.LUT R0, R0, 0x80000000, R12, 0xec, !PT ;  /* 0x8000000000007812 */ /* 0x000fe200078eec0c */
[----:B------:R-:W-:Y:S02]  /*70d0*/  IMAD.MOV.U32 R4, RZ, RZ, 0x1 ;  /* 0x00000001ff047424 */ /* 0x000fe400078e00ff */
[----:B------:R-:W-:Y:S02]  /*70e0*/  VIADD R11, R11, 0xffffffe0 ;  /* 0xffffffe00b0b7836 */ /* 0x000fe40000000000 */
[----:B------:R-:W-:-:S05]  /*70f0*/  VIADD R9, R0, 0xffffffff ;  /* 0xffffffff00097836 */ /* 0x000fca0000000000 */
[----:B------:R-:W-:Y:S01]  /*7100*/  LOP3.LUT R41, R0, R9, RZ, 0xc, !PT ;  /* 0x0000000900297212 */ /* 0x000fe200078e0cff */
[----:B------:R-:W-:-:S03]  /*7110*/  IMAD.MOV.U32 R0, RZ, RZ, -0x1 ;  /* 0xffffffffff007424 */ /* 0x000fc600078e00ff */
[----:B------:R0:W1:Y:S04]  /*7120*/  POPC R9, R41 ;  /* 0x0000002900097309 */ /* 0x0000680000000000 */
[----:B01----:R-:W-:Y:S05]  /*7130*/  WARPSYNC.COLLECTIVE R0, `(.L_x_526) ;  /* 0x0000000000087348 */ /* 0x003fea0003c00000 */
[----:B-1----:R1:W2:Y:S02]  /*7140*/  SHFL.DOWN P2, R8, R7, R4, R9 ;  /* 0x0800000407087389 */ /* 0x0022a40000040009 */
[----:B012---:R-:W-:Y:S05]  /*7150*/  ENDCOLLECTIVE ;  /* 0x000000000000791b */ /* 0x007fea0003800000 */
.L_x_526:
[----:B------:R-:W-:Y:S01]  /*7160*/  ISETP.GE.AND P0, PT, R40, R9, PT ;  /* 0x000000092800720c */ /* 0x000fe20003f06270 */
[----:B------:R-:W-:-:S03]  /*7170*/  IMAD.MOV.U32 R4, RZ, RZ, 0x2 ;  /* 0x00000002ff047424 */ /* 0x000fc600078e00ff */
[----:B------:R-:W-:-:S05]  /*7180*/  SEL R8, R8, RZ, !P0 ;  /* 0x000000ff08087207 */ /* 0x000fca0004000000 */
[----:B------:R-:W-:Y:S02]  /*7190*/  IMAD.IADD R44, R8, 0x1, R7 ;  /* 0x00000001082c7824 */ /* 0x000fe400078e0207 */
[----:B------:R-:W-:Y:S02]  /*71a0*/  VIADD R8, R40, 0x2 ;  /* 0x0000000228087836 */ /* 0x000fe40000000000 */
[----:B------:R-:W-:-:S03]  /*71b0*/  IMAD.MOV.U32 R7, RZ, RZ, R44 ;  /* 0x000000ffff077224 */ /* 0x000fc600078e002c */
[----:B------:R-:W-:-:S13]  /*71c0*/  ISETP.GT.AND P0, PT, R8, R9, PT ;  /* 0x000000090800720c */ /* 0x000fda0003f04270 */
[----:B------:R-:W-:Y:S05]  /*71d0*/  WARPSYNC.COLLECTIVE R0, `(.L_x_527) ;  /* 0x0000000000087348 */ /* 0x000fea0003c00000 */
[----:B------:R0:W1:Y:S02]  /*71e0*/  SHFL.DOWN P2, R8, R7, R4, R9 ;  /* 0x0800000407087389 */ /* 0x0000640000040009 */
[----:B01----:R-:W-:Y:S05]  /*71f0*/  ENDCOLLECTIVE ;  /* 0x000000000000791b */ /* 0x003fea0003800000 */
.L_x_527:
[----:B------:R-:W-:Y:S01]  /*7200*/  IMAD.MOV.U32 R4, RZ, RZ, 0x4 ;  /* 0x00000004ff047424 */ /* 0x000fe200078e00ff */
[----:B------:R-:W-:Y:S01]  /*7210*/  SEL R41, R8, RZ, !P0 ;  /* 0x000000ff08297207 */ /* 0x000fe20004000000 */
[----:B------:R-:W-:-:S04]  /*7220*/  VIADD R8, R40, 0x4 ;  /* 0x0000000428087836 */ /* 0x000fc80000000000 */
[----:B------:R-:W-:Y:S01]  /*7230*/  IMAD.IADD R46, R44, 0x1, R41 ;  /* 0x000000012c2e7824 */ /* 0x000fe200078e0229 */
[----:B------:R-:W-:Y:S01]  /*7240*/  ISETP.GT.AND P0, PT, R8, R9, PT ;  /* 0x000000090800720c */ /* 0x000fe20003f04270 */
[----:B------:R-:W-:Y:S02]  /*7250*/  VIADD R44, R40, 0x10 ;  /* 0x00000010282c7836 */ /* 0x000fe40000000000 */
[----:B------:R-:W-:-:S10]  /*7260*/  IMAD.MOV.U32 R7, RZ, RZ, R46 ;  /* 0x000000ffff077224 */ /* 0x000fd400078e002e */
[----:B------:R-:W-:Y:S05]  /*7270*/  WARPSYNC.COLLECTIVE R0, `(.L_x_528) ;  /* 0x0000000000087348 */ /* 0x000fea0003c00000 */
[----:B------:R0:W1:Y:S02]  /*7280*/  SHFL.DOWN P2, R8, R7, R4, R9 ;  /* 0x0800000407087389 */ /* 0x0000640000040009 */
[----:B01----:R-:W-:Y:S05]  /*7290*/  ENDCOLLECTIVE ;  /* 0x000000000000791b */ /* 0x003fea0003800000 */
.L_x_528:
        /* <DEDUP_REMOVED lines=9> */
.L_x_529:
        /* <DEDUP_REMOVED lines=8> */
.L_x_530:
[----:B------:R-:W-:Y:S02]  /*73b0*/  SEL R8, R8, RZ, !P0 ;  /* 0x000000ff08087207 */ /* 0x000fe40004000000 */
[----:B------:R-:W-:Y:S02]  /*73c0*/  ISETP.NE.AND P0, PT, R6, 0x65, PT ;  /* 0x000000650600780c */ /* 0x000fe40003f05270 */
[----:B------:R-:W-:-:S11]  /*73d0*/  IADD3 R42, PT, PT, R41, R8, R42 ;  /* 0x00000008292a7210 */ /* 0x000fd60007ffe02a */
[----:B------:R-:W-:Y:S05]  /*73e0*/  WARPSYNC.COLLECTIVE R0, `(.L_x_531) ;  /* 0x0000000000087348 */ /* 0x000fea0003c00000 */
[----:B------:R-:W-:Y:S01]  /*73f0*/  VOTE.ALL P0, P0 ;  /* 0x0000000000ff7806 */ /* 0x000fe20000000000 */
[----:B------:R-:W-:-:S12]  /*7400*/  ENDCOLLECTIVE ;  /* 0x000000000000791b */ /* 0x000fd80003800000 */
.L_x_531:
[----:B------:R-:W-:Y:S05]  /*7410*/  BRA `(.L_x_532) ;  /* 0xffffffb000147947 */ /* 0x000fea000383ffff */
.L_x_491:
[----:B------:R-:W-:Y:S01]  /*7420*/  BSSY B1, `(.L_x_533) ;  /* 0x0000006000017945 */ /* 0x000fe20003800000 */
[----:B------:R-:W-:Y:S01]  /*7430*/  PLOP3.LUT P0, PT, P0, PT, PT, 0x8, 0x80 ;  /* 0x000000000080781c */ /* 0x000fe2000070e170 */
[----:B------:R-:W-:-:S12]  /*7440*/  IMAD.MOV.U32 R0, RZ, RZ, -0x1 ;  /* 0xffffffffff007424 */ /* 0x000fd800078e00ff */
[----:B-----5:R-:W-:Y:S05]  /*7450*/  WARPSYNC.COLLECTIVE R0, `(.L_x_534) ;  /* 0x0000000000087348 */ /* 0x020fea0003c00000 */
[----:B------:R-:W-:Y:S01]  /*7460*/  VOTE.ANY P0, P0 ;  /* 0x0000000000ff7806 */ /* 0x000fe20000000100 */
[----:B-----5:R-:W-:-:S12]  /*7470*/  ENDCOLLECTIVE ;  /* 0x000000000000791b */ /* 0x020fd80003800000 */
.L_x_534:
[----:B------:R-:W-:Y:S05]  /*7480*/  BSYNC B1 ;  /* 0x0000000000017941 */ /* 0x000fea0003800000 */
.L_x_533:
[----:B------:R-:W-:Y:S05]  /*7490*/  BRA `(.L_x_535) ;  /* 0xffffffe000007947 */ /* 0x000fea000383ffff */
.L_x_493:
[----:B------:R-:W-:Y:S01]  /*74a0*/  BSSY B1, `(.L_x_536) ;  /* 0x0000006000017945 */ /* 0x000fe20003800000 */
[----:B------:R-:W-:Y:S01]  /*74b0*/  PLOP3.LUT P0, PT, P0, PT, PT, 0x8, 0x80 ;  /* 0x000000000080781c */ /* 0x000fe2000070e170 */
[----:B------:R-:W-:-:S12]  /*74c0*/  IMAD.MOV.U32 R0, RZ, RZ, -0x1 ;  /* 0xffffffffff007424 */ /* 0x000fd800078e00ff */
[----:B-----5:R-:W-:Y:S05]  /*74d0*/  WARPSYNC.COLLECTIVE R0, `(.L_x_537) ;  /* 0x0000000000087348 */ /* 0x020fea0003c00000 */
[----:B------:R-:W-:Y:S01]  /*74e0*/  VOTE.ANY P0, P0 ;  /* 0x0000000000ff7806 */ /* 0x000fe20000000100 */
[----:B-----5:R-:W-:-:S12]  /*74f0*/  ENDCOLLECTIVE ;  /* 0x000000000000791b */ /* 0x020fd80003800000 */
.L_x_537:
[----:B------:R-:W-:Y:S05]  /*7500*/  BSYNC B1 ;  /* 0x0000000000017941 */ /* 0x000fea0003800000 */
.L_x_536:
[----:B------:R-:W-:Y:S05]  /*7510*/  BRA `(.L_x_538) ;  /* 0xffffffe000047947 */ /* 0x000fea000383ffff */
.L_x_495:
        /* <DEDUP_REMOVED lines=8> */
.L_x_540:
[----:B------:R-:W-:Y:S05]  /*75a0*/  BSYNC B1 ;  /* 0x0000000000017941 */ /* 0x000fea0003800000 */
.L_x_539:
        /* <DEDUP_REMOVED lines=13> */
.L_x_541:
        /* <DEDUP_REMOVED lines=8> */
.L_x_542:
        /* <DEDUP_REMOVED lines=9> */
.L_x_543:
        /* <DEDUP_REMOVED lines=9> */
.L_x_544:
[----:B------:R-:W-:Y:S01]  /*7820*/  IMAD.MOV.U32 R4, RZ, RZ, 0x10 ;  /* 0x00000010ff047424 */ /* 0x000fe200078e00ff */
[----:B------:R-:W-:-:S05]  /*7830*/  SEL R13, R8, RZ, !P3 ;  /* 0x000000ff080d7207 */ /* 0x000fca0005800000 */
[----:B------:R-:W-:-:S04]  /*7840*/  IMAD.IADD R46, R44, 0x1, R13 ;  /* 0x000000012c2e7824 */ /* 0x000fc800078e020d */
[----:B------:R-:W-:-:S07]  /*7850*/  IMAD.MOV.U32 R7, RZ, RZ, R46 ;  /* 0x000000ffff077224 */ /* 0x000fce00078e002e */
[----:B------:R-:W-:Y:S05]  /*7860*/  WARPSYNC.COLLECTIVE R0, `(.L_x_545) ;  /* 0x0000000000087348 */ /* 0x000fea0003c00000 */
[----:B------:R0:W1:Y:S02]  /*7870*/  SHFL.DOWN P2, R8, R7, R4, R9 ;  /* 0x0800000407087389 */ /* 0x0000640000040009 */
[----:B01----:R-:W-:Y:S05]  /*7880*/  ENDCOLLECTIVE ;  /* 0x000000000000791b */ /* 0x003fea0003800000 */
.L_x_545:
[----:B------:R-:W-:Y:S05]  /*7890*/  WARPSYNC.COLLECTIVE R0, `(.L_x_546) ;  /* 0x0000000000087348 */ /* 0x000fea0003c00000 */
[----:B------:R-:W-:Y:S01]  /*78a0*/  VOTE.ALL P0, P0 ;  /* 0x0000000000ff7806 */ /* 0x000fe20000000000 */
[----:B------:R-:W-:-:S12]  /*78b0*/  ENDCOLLECTIVE ;  /* 0x000000000000791b */ /* 0x000fd80003800000 */
.L_x_546:
        /* <DEDUP_REMOVED lines=8> */
.L_x_497:
[----:B------:R-:W-:Y:S01]  /*7940*/  BSSY B1, `(.L_x_548) ;  /* 0x0000006000017945 */ /* 0x000fe20003800000 */
[----:B------:R-:W-:Y:S01]  /*7950*/  PLOP3.LUT P0, PT, P0, PT, PT, 0x8, 0x80 ;  /* 0x000000000080781c */ /* 0x000fe2000070e170 */
[----:B------:R-:W-:-:S12]  /*7960*/  IMAD.MOV.U32 R0, RZ, RZ, -0x1 ;  /* 0xffffffffff007424 */ /* 0x000fd800078e00ff */
[----:B-----5:R-:W-:Y:S05]  /*7970*/  WARPSYNC.COLLECTIVE R0, `(.L_x_549) ;  /* 0x0000000000087348 */ /* 0x020fea0003c00000 */
[----:B------:R-:W-:Y:S01]  /*7980*/  VOTE.ANY P0, P0 ;  /* 0x0000000000ff7806 */ /* 0x000fe20000000100 */
[----:B-----5:R-:W-:-:S12]  /*7990*/  ENDCOLLECTIVE ;  /* 0x000000000000791b */ /* 0x020fd80003800000 */
.L_x_549:
[----:B------:R-:W-:Y:S05]  /*79a0*/  BSYNC B1 ;  /* 0x0000000000017941 */ /* 0x000fea0003800000 */
.L_x_548:
[----:B------:R-:W-:Y:S05]  /*79b0*/  BRA `(.L_x_550) ;  /* 0xffffffdc00a87947 */ /* 0x000fea000383ffff */
.L_x_499:
[----:B------:R-:W-:Y:S01]  /*79c0*/  BSSY B1, `(.L_x_551) ;  /* 0x0000006000017945 */ /* 0x000fe20003800000 */
[----:B------:R-:W-:Y:S01]  /*79d0*/  PLOP3.LUT P0, PT, P0, PT, PT, 0x8, 0x80 ;  /* 0x000000000080781c */ /* 0x000fe2000070e170 */
[----:B------:R-:W-:-:S12]  /*79e0*/  IMAD.MOV.U32 R0, RZ, RZ, -0x1 ;  /* 0xffffffffff007424 */ /* 0x000fd800078e00ff */
[----:B-----5:R-:W-:Y:S05]  /*79f0*/  WARPSYNC.COLLECTIVE R0, `(.L_x_552) ;  /* 0x0000000000087348 */ /* 0x020fea0003c00000 */
[----:B------:R-:W-:Y:S01]  /*7a00*/  VOTE.ANY P0, P0 ;  /* 0x0000000000ff7806 */ /* 0x000fe20000000100 */
[----:B-----5:R-:W-:-:S12]  /*7a10*/  ENDCOLLECTIVE ;  /* 0x000000000000791b */ /* 0x020fd80003800000 */
.L_x_552:
[----:B------:R-:W-:Y:S05]  /*7a20*/  BSYNC B1 ;  /* 0x0000000000017941 */ /* 0x000fea0003800000 */
.L_x_551:
[----:B------:R-:W-:Y:S05]  /*7a30*/  BRA `(.L_x_553) ;  /* 0xffffffdc00ac7947 */ /* 0x000fea000383ffff */
.L_x_501:
[----:B------:R-:W-:Y:S01]  /*7a40*/  BSSY B1, `(.L_x_554) ;  /* 0x0000006000017945 */ /* 0x000fe20003800000 */
[----:B------:R-:W-:Y:S01]  /*7a50*/  PLOP3.LUT P2, PT, P0, PT, PT, 0x8, 0x80 ;  /* 0x000000000080781c */ /* 0x000fe2000074e170 */
[----:B------:R-:W-:-:S12]  /*7a60*/  IMAD.MOV.U32 R0, RZ, RZ, -0x1 ;  /* 0xffffffffff007424 */ /* 0x000fd800078e00ff */
[----:B-----5:R-:W-:Y:S05]  /*7a70*/  WARPSYNC.COLLECTIVE R0, `(.L_x_555) ;  /* 0x0000000000087348 */ /* 0x020fea0003c00000 */
[----:B------:R-:W-:Y:S01]  /*7a80*/  VOTE.ANY R0, PT, P2 ;  /* 0x0000000000007806 */ /* 0x000fe200010e0100 */
[----:B-----5:R-:W-:Y:S06]  /*7a90*/  ENDCOLLECTIVE ;  /* 0x000000000000791b */ /* 0x020fec0003800000 */
.L_x_555:
[----:B------:R-:W-:Y:S05]  /*7aa0*/  BSYNC B1 ;  /* 0x0000000000017941 */ /* 0x000fea0003800000 */
.L_x_554:
        /* <DEDUP_REMOVED lines=10> */
.L_x_556:
        /* <DEDUP_REMOVED lines=10> */
.L_x_557:
        /* <DEDUP_REMOVED lines=10> */
.L_x_558:
        /* <DEDUP_REMOVED lines=9> */
.L_x_559:
        /* <DEDUP_REMOVED lines=8> */
.L_x_560:
[----:B------:R-:W-:Y:S02]  /*7da0*/  SEL R8, R8, RZ, !P0 ;  /* 0x000000ff08087207 */ /* 0x000fe40004000000 */
[----:B------:R-:W-:Y:S02]  /*7db0*/  ISETP.NE.AND P0, PT, R6, 0x65, PT ;  /* 0x000000650600780c */ /* 0x000fe40003f05270 */
[----:B------:R-:W-:-:S11]  /*7dc0*/  IADD3 R42, PT, PT, R41, R8, R42 ;  /* 0x00000008292a7210 */ /* 0x000fd60007ffe02a */
[----:B------:R-:W-:Y:S05]  /*7dd0*/  WARPSYNC.COLLECTIVE R0, `(.L_x_561) ;  /* 0x0000000000087348 */ /* 0x000fea0003c00000 */
[----:B------:R-:W-:Y:S01]  /*7de0*/  VOTE.ALL P0, P0 ;  /* 0x0000000000ff7806 */ /* 0x000fe20000000000 */
[----:B------:R-:W-:-:S12]  /*7df0*/  ENDCOLLECTIVE ;  /* 0x000000000000791b */ /* 0x000fd80003800000 */
.L_x_561:
[----:B------:R-:W-:Y:S05]  /*7e00*/  BRA `(.L_x_562) ;  /* 0xffffffdc00487947 */ /* 0x000fea000383ffff */
.L_x_563:
        /* <DEDUP_REMOVED lines=15> */
.L_x_569:


//--------------------- .text._ZN3cub18CUB_300001_SM_10006detail11EmptyKernelIvEEvv --------------------------
	.section	.text._ZN3cub18CUB_300001_SM_10006detail11EmptyKernelIvEEvv,"ax",@progbits
	.align	128
        .global         _ZN3cub18CUB_300001_SM_10006detail11EmptyKernelIvEEvv
        .type           _ZN3cub18CUB_300001_SM_10006detail11EmptyKernelIvEEvv,@function
        .size           _ZN3cub18CUB_300001_SM_10006detail11EmptyKernelIvEEvv,(.L_x_570 - _ZN3cub18CUB_300001_SM_10006detail11EmptyKernelIvEEvv)
        .other          _ZN3cub18CUB_300001_SM_10006detail11EmptyKernelIvEEvv,@"STO_CUDA_ENTRY STV_DEFAULT"
_ZN3cub18CUB_300001_SM_10006detail11EmptyKernelIvEEvv:
.text._ZN3cub18CUB_300001_SM_10006detail11EmptyKernelIvEEvv:
[----:B------:R-:W-:Y:S01]  /*0000*/  LDC R1, c[0x0][0x37c] ;  /* 0x0000df00ff017b82 */ /* 0x000fe20000000800 */
[----:B------:R-:W-:Y:S05]  /*0010*/  EXIT ;  /* 0x000000000000794d */ /* 0x000fea0003800000 */
.L_x_564:
        /* <DEDUP_REMOVED lines=14> */
.L_x_570:


//--------------------- .nv.shared._ZN3cub18CUB_300001_SM_10006detail19three_way_partition29DeviceThreeWayPartitionKernelINS2_10policy_hubIiiE10Policy1000EPiS7_S7_S7_S7_NS0_13ScanTileStateImLb1EEE11GreaterThan8LessThaniNS2_19streaming_context_tIiEEEEvT0_T1_T2_T3_T4_T5_T6_T7_T8_iT9_ --------------------------
	.section	.nv.shared._ZN3cub18CUB_300001_SM_10006detail19three_way_partition29DeviceThreeWayPartitionKernelINS2_10policy_hubIiiE10Policy1000EPiS7_S7_S7_S7_NS0_13ScanTileStateImLb1EEE11GreaterThan8LessThaniNS2_19streaming_context_tIiEEEEvT0_T1_T2_T3_T4_T5_T6_T7_T8_iT9_,"aw",@nobits
	.sectionflags	@""
	.align	16
.nv.shared._ZN3cub18CUB_300001_SM_10006detail19three_way_partition29DeviceThreeWayPartitionKernelINS2_10policy_hubIiiE10Policy1000EPiS7_S7_S7_S7_NS0_13ScanTileStateImLb1EEE11GreaterThan8LessThaniNS2_19streaming_context_tIiEEEEvT0_T1_T2_T3_T4_T5_T6_T7_T8_iT9_:
	.zero		23552


//--------------------- .nv.shared.reserved.0     --------------------------
	.section	.nv.shared.reserved.0,"aw",@nobits
	.weak		__nv_reservedSMEM_offset_0_alias
	.size		__nv_reservedSMEM_offset_0_alias, 0, 64
	.other		__nv_reservedSMEM_offset_0_alias,@"STO_CUDA_RESERVED_SHARED STV_DEFAULT"
__nv_reservedSMEM_offset_0_alias:
	.zero		0
	.zero		64


//--------------------- .nv.global                --------------------------
	.section	.nv.global,"aw",@nobits
.nv.global:
	.type		_ZN34_INTERNAL_498ce030_4_k_cu__Z4testv6thrust24THRUST_300001_SM_1000_NS12placeholders2_5E,@object
	.size		_ZN34_INTERNAL_498ce030_4_k_cu__Z4testv6thrust24THRUST_300001_SM_1000_NS12placeholders2_5E,(_ZN34_INTERNAL_498ce030_4_k_cu__Z4testv4cuda3std3__45__cpo6cbeginE - _ZN34_INTERNAL_498ce030_4_k_cu__Z4testv6thrust24THRUST_300001_SM_1000_NS12placeholders2_5E)
_ZN34_INTERNAL_498ce030_4_k_cu__Z4testv6thrust24THRUST_300001_SM_1000_NS12placeholders2_5E:
	.zero		1
	.type		_ZN34_INTERNAL_498ce030_4_k_cu__Z4testv4cuda3std3__45__cpo6cbeginE,@object
	.size		_ZN34_INTERNAL_498ce030_4_k_cu__Z4testv4cuda3std3__45__cpo6cbeginE,(_ZN34_INTERNAL_498ce030_4_k_cu__Z4testv4cuda3std6ranges3__45__cpo6cbeginE - _ZN34_INTERNAL_498ce030_4_k_cu__Z4testv4cuda3std3__45__cpo6cbeginE)
_ZN34_INTERNAL_498ce030_4_k_cu__Z4testv4cuda3std3__45__cpo6cbeginE:
	.zero		1
	.type		_ZN34_INTERNAL_498ce030_4_k_cu__Z4testv4cuda3std6ranges3__45__cpo6cbeginE,@object
	.size		_ZN34_INTERNAL_498ce030_4_k_cu__Z4testv4cuda3std6ranges3__45__cpo6cbeginE,(_ZN34_INTERNAL_498ce030_4_k_cu__Z4testv4cuda3std3__48in_placeE - _ZN34_INTERNAL_498ce030_4_k_cu__Z4testv4cuda3std6ranges3__45__cpo6cbeginE)
_ZN34_INTERNAL_498ce030_4_k_cu__Z4testv4cuda3std6ranges3__45__cpo6cbeginE:
	.zero		1
	.type		_ZN34_INTERNAL_498ce030_4_k_cu__Z4testv4cuda3std3__48in_placeE,@object
	.size		_ZN34_INTERNAL_498ce030_4_k_cu__Z4testv4cuda3std3__48in_placeE,(_ZN34_INTERNAL_498ce030_4_k_cu__Z4testv4cuda3std6ranges3__45__cpo4sizeE - _ZN34_INTERNAL_498ce030_4_k_cu__Z4testv4cuda3std3__48in_placeE)
_ZN34_INTERNAL_498ce030_4_k_cu__Z4testv4cuda3std3__48in_placeE:
	.zero		1
	.type		_ZN34_INTERNAL_498ce030_4_k_cu__Z4testv4cuda3std6ranges3__45__cpo4sizeE,@object
	.size		_ZN34_INTERNAL_498ce030_4_k_cu__Z4testv4cuda3std6ranges3__45__cpo4sizeE,(_ZN34_INTERNAL_498ce030_4_k_cu__Z4testv6thrust24THRUST_300001_SM_1000_NS12placeholders2_9E - _ZN34_INTERNAL_498ce030_4_k_cu__Z4testv4cuda3std6ranges3__45__cpo4sizeE)
_ZN34_INTERNAL_498ce030_4_k_cu__Z4testv4cuda3std6ranges3__45__cpo4sizeE:
	.zero		1
	.type		_ZN34_INTERNAL_498ce030_4_k_cu__Z4testv6thrust24THRUST_300001_SM_1000_NS12placeholders2_9E,@object
	.size		_ZN34_INTERNAL_498ce030_4_k_cu__Z4testv6thrust24THRUST_300001_SM_1000_NS12placeholders2_9E,(_ZN34_INTERNAL_498ce030_4_k_cu__Z4testv4cuda3std3__45__cpo7crbeginE - _ZN34_INTERNAL_498ce030_4_k_cu__Z4testv6thrust24THRUST_300001_SM_1000_NS12placeholders2_9E)
_ZN34_INTERNAL_498ce030_4_k_cu__Z4testv6thrust24THRUST_300001_SM_1000_NS12placeholders2_9E:
	.zero		1
	.type		_ZN34_INTERNAL_498ce030_4_k_cu__Z4testv4cuda3std3__45__cpo7crbeginE,@object
	.size		_ZN34_INTERNAL_498ce030_4_k_cu__Z4testv4cuda3std3__45__cpo7crbeginE,(_ZN34_INTERNAL_498ce030_4_k_cu__Z4testv4cuda3std6ranges3__45__cpo4nextE - _ZN34_INTERNAL_498ce030_4_k_cu__Z4testv4cuda3std3__45__cpo7crbeginE)
_ZN34_INTERNAL_498ce030_4_k_cu__Z4testv4cuda3std3__45__cpo7crbeginE:
	.zero		1
	.type		_ZN34_INTERNAL_498ce030_4_k_cu__Z4testv4cuda3std6ranges3__45__cpo4nextE,@object
	.size		_ZN34_INTERNAL_498ce030_4_k_cu__Z4testv4cuda3std6ranges3__45__cpo4nextE,(_ZN34_INTERNAL_498ce030_4_k_cu__Z4testv4cuda3std6ranges3__45__cpo4swapE - _ZN34_INTERNAL_498ce030_4_k_cu__Z4testv4cuda3std6ranges3__45__cpo4nextE)
_ZN34_INTERNAL_498ce030_4_k_cu__Z4testv4cuda3std6ranges3__45__cpo4nextE:
	.zero		1
	.type		_ZN34_INTERNAL_498ce030_4_k_cu__Z4testv4cuda3std6ranges3__45__cpo4swapE,@object
	.size		_ZN34_INTERNAL_498ce030_4_k_cu__Z4testv4cuda3std6ranges3__45__cpo4swapE,(_ZN34_INTERNAL_498ce030_4_k_cu__Z4testv6thrust24THRUST_300001_SM_1000_NS12placeholders2_1E - _ZN34_INTERNAL_498ce030_4_k_cu__Z4testv4cuda3std6ranges3__45__cpo4swapE)
_ZN34_INTERNAL_498ce030_4_k_cu__Z4testv4cuda3std6ranges3__45__cpo4swapE:
	.zero		1
	.type		_ZN34_INTERNAL_498ce030_4_k_cu__Z4testv6thrust24THRUST_300001_SM_1000_NS12placeholders2_1E,@object
	.size		_ZN34_INTERNAL_498ce030_4_k_cu__Z4testv6thrust24THRUST_300001_SM_1000_NS12placeholders2_1E,(_ZN34_INTERNAL_498ce030_4_k_cu__Z4testv6thrust24THRUST_300001_SM_1000_NS12placeholders2_3E - _ZN34_INTERNAL_498ce030_4_k_cu__Z4testv6thrust24THRUST_300001_SM_1000_NS12placeholders2_1E)
_ZN34_INTERNAL_498ce030_4_k_cu__Z4testv6thrust24THRUST_300001_SM_1000_NS12placeholders2_1E:
	.zero		1
	.type		_ZN34_INTERNAL_498ce030_4_k_cu__Z4testv6thrust24THRUST_300001_SM_1000_NS12placeholders2_3E,@object
	.size		_ZN34_INTERNAL_498ce030_4_k_cu__Z4testv6thrust24THRUST_300001_SM_1000_NS12placeholders2_3E,(_ZN34_INTERNAL_498ce030_4_k_cu__Z4testv4cuda3std3__45__cpo5beginE - _ZN34_INTERNAL_498ce030_4_k_cu__Z4testv6thrust24THRUST_300001_SM_1000_NS12placeholders2_3E)
_ZN34_INTERNAL_498ce030_4_k_cu__Z4testv6thrust24THRUST_300001_SM_1000_NS12placeholders2_3E:
	.zero		1
	.type		_ZN34_INTERNAL_498ce030_4_k_cu__Z4testv4cuda3std3__45__cpo5beginE,@object
	.size		_ZN34_INTERNAL_498ce030_4_k_cu__Z4testv4cuda3std3__45__cpo5beginE,(_ZN34_INTERNAL_498ce030_4_k_cu__Z4testv4cuda3std6ranges3__45__cpo5beginE - _ZN34_INTERNAL_498ce030_4_k_cu__Z4testv4cuda3std3__45__cpo5beginE)
_ZN34_INTERNAL_498ce030_4_k_cu__Z4testv4cuda3std3__45__cpo5beginE:
	.zero		1
	.type		_ZN34_INTERNAL_498ce030_4_k_cu__Z4testv4cuda3std6ranges3__45__cpo5beginE,@object
	.size		_ZN34_INTERNAL_498ce030_4_k_cu__Z4testv4cuda3std6ranges3__45__cpo5beginE,(_ZN34_INTERNAL_498ce030_4_k_cu__Z4testv4cuda3std3__436_GLOBAL__N__498ce030_4_k_cu__Z4testv6ignoreE - _ZN34_INTERNAL_498ce030_4_k_cu__Z4testv4cuda3std6ranges3__45__cpo5beginE)
_ZN34_INTERNAL_498ce030_4_k_cu__Z4testv4cuda3std6ranges3__45__cpo5beginE:
	.zero		1
	.type		_ZN34_INTERNAL_498ce030_4_k_cu__Z4testv4cuda3std3__436_GLOBAL__N__498ce030_4_k_cu__Z4testv6ignoreE,@object
	.size		_ZN34_INTERNAL_498ce030_4_k_cu__Z4testv4cuda3std3__436_GLOBAL__N__498ce030_4_k_cu__Z4testv6ignoreE,(_ZN34_INTERNAL_498ce030_4_k_cu__Z4testv4cuda3std6ranges3__45__cpo4dataE - _ZN34_INTERNAL_498ce030_4_k_cu__Z4testv4cuda3std3__436_GLOBAL__N__498ce030_4_k_cu__Z4testv6ignoreE)
_ZN34_INTERNAL_498ce030_4_k_cu__Z4testv4cuda3std3__436_GLOBAL__N__498ce030_4_k_cu__Z4testv6ignoreE:
	.zero		1
	.type		_ZN34_INTERNAL_498ce030_4_k_cu__Z4testv4cuda3std6ranges3__45__cpo4dataE,@object
	.size		_ZN34_INTERNAL_498ce030_4_k_cu__Z4testv4cuda3std6ranges3__45__cpo4dataE,(_ZN34_INTERNAL_498ce030_4_k_cu__Z4testv6thrust24THRUST_300001_SM_1000_NS12placeholders2_7E - _ZN34_INTERNAL_498ce030_4_k_cu__Z4testv4cuda3std6ranges3__45__cpo4dataE)
_ZN34_INTERNAL_498ce030_4_k_cu__Z4testv4cuda3std6ranges3__45__cpo4dataE:
	.zero		1
	.type		_ZN34_INTERNAL_498ce030_4_k_cu__Z4testv6thrust24THRUST_300001_SM_1000_NS12placeholders2_7E,@object
	.size		_ZN34_INTERNAL_498ce030_4_k_cu__Z4testv6thrust24THRUST_300001_SM_1000_NS12placeholders2_7E,(_ZN34_INTERNAL_498ce030_4_k_cu__Z4testv4cuda3std3__45__cpo6rbeginE - _ZN34_INTERNAL_498ce030_4_k_cu__Z4testv6thrust24THRUST_300001_SM_1000_NS12placeholders2_7E)
_ZN34_INTERNAL_498ce030_4_k_cu__Z4testv6thrust24THRUST_300001_SM_1000_NS12placeholders2_7E:
	.zero		1
	.type		_ZN34_INTERNAL_498ce030_4_k_cu__Z4testv4cuda3std3__45__cpo6rbeginE,@object
	.size		_ZN34_INTERNAL_498ce030_4_k_cu__Z4testv4cuda3std3__45__cpo6rbeginE,(_ZN34_INTERNAL_498ce030_4_k_cu__Z4testv4cuda3std6ranges3__45__cpo7advanceE - _ZN34_INTERNAL_498ce030_4_k_cu__Z4testv4cuda3std3__45__cpo6rbeginE)
_ZN34_INTERNAL_498ce030_4_k_cu__Z4testv4cuda3std3__45__cpo6rbeginE:
	.zero		1
	.type		_ZN34_INTERNAL_498ce030_4_k_cu__Z4testv4cuda3std6ranges3__45__cpo7advanceE,@object
	.size		_ZN34_INTERNAL_498ce030_4_k_cu__Z4testv4cuda3std6ranges3__45__cpo7advanceE,(_ZN34_INTERNAL_498ce030_4_k_cu__Z4testv4cuda3std3__47nulloptE - _ZN34_INTERNAL_498ce030_4_k_cu__Z4testv4cuda3std6ranges3__45__cpo7advanceE)
_ZN34_INTERNAL_498ce030_4_k_cu__Z4testv4cuda3std6ranges3__45__cpo7advanceE:
	.zero		1
	.type		_ZN34_INTERNAL_498ce030_4_k_cu__Z4testv4cuda3std3__47nulloptE,@object
	.size		_ZN34_INTERNAL_498ce030_4_k_cu__Z4testv4cuda3std3__47nulloptE,(_ZN34_INTERNAL_498ce030_4_k_cu__Z4testv4cuda3std6ranges3__45__cpo8distanceE - _ZN34_INTERNAL_498ce030_4_k_cu__Z4testv4cuda3std3__47nulloptE)
_ZN34_INTERNAL_498ce030_4_k_cu__Z4testv4cuda3std3__47nulloptE:
	.zero		1
	.type		_ZN34_INTERNAL_498ce030_4_k_cu__Z4testv4cuda3std6ranges3__45__cpo8distanceE,@object
	.size		_ZN34_INTERNAL_498ce030_4_k_cu__Z4testv4cuda3std6ranges3__45__cpo8distanceE,(_ZN34_INTERNAL_498ce030_4_k_cu__Z4testv6thrust24THRUST_300001_SM_1000_NS12placeholders2_6E - _ZN34_INTERNAL_498ce030_4_k_cu__Z4testv4cuda3std6ranges3__45__cpo8distanceE)
_ZN34_INTERNAL_498ce030_4_k_cu__Z4testv4cuda3std6ranges3__45__cpo8distanceE:
	.zero		1
	.type		_ZN34_INTERNAL_498ce030_4_k_cu__Z4testv6thrust24THRUST_300001_SM_1000_NS12placeholders2_6E,@object
	.size		_ZN34_INTERNAL_498ce030_4_k_cu__Z4testv6thrust24THRUST_300001_SM_1000_NS12placeholders2_6E,(_ZN34_INTERNAL_498ce030_4_k_cu__Z4testv4cuda3std3__45__cpo4cendE - _ZN34_INTERNAL_498ce030_4_k_cu__Z4testv6thrust24THRUST_300001_SM_1000_NS12placeholders2_6E)
_ZN34_INTERNAL_498ce030_4_k_cu__Z4testv6thrust24THRUST_300001_SM_1000_NS12placeholders2_6E:
	.zero		1
	.type		_ZN34_INTERNAL_498ce030_4_k_cu__Z4testv4cuda3std3__45__cpo4cendE,@object
	.size		_ZN34_INTERNAL_498ce030_4_k_cu__Z4testv4cuda3std3__45__cpo4cendE,(_ZN34_INTERNAL_498ce030_4_k_cu__Z4testv4cuda3std6ranges3__45__cpo4cendE - _ZN34_INTERNAL_498ce030_4_k_cu__Z4testv4cuda3std3__45__cpo4cendE)
_ZN34_INTERNAL_498ce030_4_k_cu__Z4testv4cuda3std3__45__cpo4cendE:
	.zero		1
	.type		_ZN34_INTERNAL_498ce030_4_k_cu__Z4testv4cuda3std6ranges3__45__cpo4cendE,@object
	.size		_ZN34_INTERNAL_498ce030_4_k_cu__Z4testv4cuda3std6ranges3__45__cpo4cendE,(_ZN34_INTERNAL_498ce030_4_k_cu__Z4testv4cuda3std3__420unreachable_sentinelE - _ZN34_INTERNAL_498ce030_4_k_cu__Z4testv4cuda3std6ranges3__45__cpo4cendE)
_ZN34_INTERNAL_498ce030_4_k_cu__Z4testv4cuda3std6ranges3__45__cpo4cendE:
	.zero		1
	.type		_ZN34_INTERNAL_498ce030_4_k_cu__Z4testv4cuda3std3__420unreachable_sentinelE,@object
	.size		_ZN34_INTERNAL_498ce030_4_k_cu__Z4testv4cuda3std3__420unreachable_sentinelE,(_ZN34_INTERNAL_498ce030_4_k_cu__Z4testv4cuda3std6ranges3__45__cpo5ssizeE - _ZN34_INTERNAL_498ce030_4_k_cu__Z4testv4cuda3std3__420unreachable_sentinelE)
_ZN34_INTERNAL_498ce030_4_k_cu__Z4testv4cuda3std3__420unreachable_sentinelE:
	.zero		1
	.type		_ZN34_INTERNAL_498ce030_4_k_cu__Z4testv4cuda3std6ranges3__45__cpo5ssizeE,@object
	.size		_ZN34_INTERNAL_498ce030_4_k_cu__Z4testv4cuda3std6ranges3__45__cpo5ssizeE,(_ZN34_INTERNAL_498ce030_4_k_cu__Z4testv6thrust24THRUST_300001_SM_1000_NS12placeholders3_10E - _ZN34_INTERNAL_498ce030_4_k_cu__Z4testv4cuda3std6ranges3__45__cpo5ssizeE)
_ZN34_INTERNAL_498ce030_4_k_cu__Z4testv4cuda3std6ranges3__45__cpo5ssizeE:
	.zero		1
	.type		_ZN34_INTERNAL_498ce030_4_k_cu__Z4testv6thrust24THRUST_300001_SM_1000_NS12placeholders3_10E,@object
	.size		_ZN34_INTERNAL_498ce030_4_k_cu__Z4testv6thrust24THRUST_300001_SM_1000_NS12placeholders3_10E,(_ZN34_INTERNAL_498ce030_4_k_cu__Z4testv4cuda3std3__45__cpo5crendE - _ZN34_INTERNAL_498ce030_4_k_cu__Z4testv6thrust24THRUST_300001_SM_1000_NS12placeholders3_10E)
_ZN34_INTERNAL_498ce030_4_k_cu__Z4testv6thrust24THRUST_300001_SM_1000_NS12placeholders3_10E:
	.zero		1
	.type		_ZN34_INTERNAL_498ce030_4_k_cu__Z4testv4cuda3std3__45__cpo5crendE,@object
	.size		_ZN34_INTERNAL_498ce030_4_k_cu__Z4testv4cuda3std3__45__cpo5crendE,(_ZN34_INTERNAL_498ce030_4_k_cu__Z4testv4cuda3std6ranges3__45__cpo4prevE - _ZN34_INTERNAL_498ce030_4_k_cu__Z4testv4cuda3std3__45__cpo5crendE)
_ZN34_INTERNAL_498ce030_4_k_cu__Z4testv4cuda3std3__45__cpo5crendE:
	.zero		1
	.type		_ZN34_INTERNAL_498ce030_4_k_cu__Z4testv4cuda3std6ranges3__45__cpo4prevE,@object
	.size		_ZN34_INTERNAL_498ce030_4_k_cu__Z4testv4cuda3std6ranges3__45__cpo4prevE,(_ZN34_INTERNAL_498ce030_4_k_cu__Z4testv4cuda3std6ranges3__45__cpo9iter_moveE - _ZN34_INTERNAL_498ce030_4_k_cu__Z4testv4cuda3std6ranges3__45__cpo4prevE)
_ZN34_INTERNAL_498ce030_4_k_cu__Z4testv4cuda3std6ranges3__45__cpo4prevE:
	.zero		1
	.type		_ZN34_INTERNAL_498ce030_4_k_cu__Z4testv4cuda3std6ranges3__45__cpo9iter_moveE,@object
	.size		_ZN34_INTERNAL_498ce030_4_k_cu__Z4testv4cuda3std6ranges3__45__cpo9iter_moveE,(_ZN34_INTERNAL_498ce030_4_k_cu__Z4testv6thrust24THRUST_300001_SM_1000_NS12placeholders2_2E - _ZN34_INTERNAL_498ce030_4_k_cu__Z4testv4cuda3std6ranges3__45__cpo9iter_moveE)
_ZN34_INTERNAL_498ce030_4_k_cu__Z4testv4cuda3std6ranges3__45__cpo9iter_moveE:
	.zero		1
	.type		_ZN34_INTERNAL_498ce030_4_k_cu__Z4testv6thrust24THRUST_300001_SM_1000_NS12placeholders2_2E,@object
	.size		_ZN34_INTERNAL_498ce030_4_k_cu__Z4testv6thrust24THRUST_300001_SM_1000_NS12placeholders2_2E,(_ZN34_INTERNAL_498ce030_4_k_cu__Z4testv6thrust24THRUST_300001_SM_1000_NS12placeholders2_4E - _ZN34_INTERNAL_498ce030_4_k_cu__Z4testv6thrust24THRUST_300001_SM_1000_NS12placeholders2_2E)
_ZN34_INTERNAL_498ce030_4_k_cu__Z4testv6thrust24THRUST_300001_SM_1000_NS12placeholders2_2E:
	.zero		1
	.type		_ZN34_INTERNAL_498ce030_4_k_cu__Z4testv6thrust24THRUST_300001_SM_1000_NS12placeholders2_4E,@object
	.size		_ZN34_INTERNAL_498ce030_4_k_cu__Z4testv6thrust24THRUST_300001_SM_1000_NS12placeholders2_4E,(_ZN34_INTERNAL_498ce030_4_k_cu__Z4testv4cuda3std3__45__cpo3endE - _ZN34_INTERNAL_498ce030_4_k_cu__Z4testv6thrust24THRUST_300001_SM_1000_NS12placeholders2_4E)
_ZN34_INTERNAL_498ce030_4_k_cu__Z4testv6thrust24THRUST_300001_SM_1000_NS12placeholders2_4E:
	.zero		1
	.type		_ZN34_INTERNAL_498ce030_4_k_cu__Z4testv4cuda3std3__45__cpo3endE,@object
	.size		_ZN34_INTERNAL_498ce030_4_k_cu__Z4testv4cuda3std3__45__cpo3endE,(_ZN34_INTERNAL_498ce030_4_k_cu__Z4testv4cuda3std6ranges3__45__cpo3endE - _ZN34_INTERNAL_498ce030_4_k_cu__Z4testv4cuda3std3__45__cpo3endE)
_ZN34_INTERNAL_498ce030_4_k_cu__Z4testv4cuda3std3__45__cpo3endE:
	.zero		1
	.type		_ZN34_INTERNAL_498ce030_4_k_cu__Z4testv4cuda3std6ranges3__45__cpo3endE,@object
	.size		_ZN34_INTERNAL_498ce030_4_k_cu__Z4testv4cuda3std6ranges3__45__cpo3endE,(_ZN34_INTERNAL_498ce030_4_k_cu__Z4testv4cuda3std3__419piecewise_constructE - _ZN34_INTERNAL_498ce030_4_k_cu__Z4testv4cuda3std6ranges3__45__cpo3endE)
_ZN34_INTERNAL_498ce030_4_k_cu__Z4testv4cuda3std6ranges3__45__cpo3endE:
	.zero		1
	.type		_ZN34_INTERNAL_498ce030_4_k_cu__Z4testv4cuda3std3__419piecewise_constructE,@object
	.size		_ZN34_INTERNAL_498ce030_4_k_cu__Z4testv4cuda3std3__419piecewise_constructE,(_ZN34_INTERNAL_498ce030_4_k_cu__Z4testv4cuda3std6ranges3__45__cpo5cdataE - _ZN34_INTERNAL_498ce030_4_k_cu__Z4testv4cuda3std3__419piecewise_constructE)
_ZN34_INTERNAL_498ce030_4_k_cu__Z4testv4cuda3std3__419piecewise_constructE:
	.zero		1
	.type		_ZN34_INTERNAL_498ce030_4_k_cu__Z4testv4cuda3std6ranges3__45__cpo5cdataE,@object
	.size		_ZN34_INTERNAL_498ce030_4_k_cu__Z4testv4cuda3std6ranges3__45__cpo5cdataE,(_ZN34_INTERNAL_498ce030_4_k_cu__Z4testv6thrust24THRUST_300001_SM_1000_NS12placeholders2_8E - _ZN34_INTERNAL_498ce030_4_k_cu__Z4testv4cuda3std6ranges3__45__cpo5cdataE)
_ZN34_INTERNAL_498ce030_4_k_cu__Z4testv4cuda3std6ranges3__45__cpo5cdataE:
	.zero		1
	.type		_ZN34_INTERNAL_498ce030_4_k_cu__Z4testv6thrust24THRUST_300001_SM_1000_NS12placeholders2_8E,@object
	.size		_ZN34_INTERNAL_498ce030_4_k_cu__Z4testv6thrust24THRUST_300001_SM_1000_NS12placeholders2_8E,(_ZN34_INTERNAL_498ce030_4_k_cu__Z4testv4cuda3std3__45__cpo4rendE - _ZN34_INTERNAL_498ce030_4_k_cu__Z4testv6thrust24THRUST_300001_SM_1000_NS12placeholders2_8E)
_ZN34_INTERNAL_498ce030_4_k_cu__Z4testv6thrust24THRUST_300001_SM_1000_NS12placeholders2_8E:
	.zero		1
	.type		_ZN34_INTERNAL_498ce030_4_k_cu__Z4testv4cuda3std3__45__cpo4rendE,@object
	.size		_ZN34_INTERNAL_498ce030_4_k_cu__Z4testv4cuda3std3__45__cpo4rendE,(_ZN34_INTERNAL_498ce030_4_k_cu__Z4testv4cuda3std6ranges3__45__cpo9iter_swapE - _ZN34_INTERNAL_498ce030_4_k_cu__Z4testv4cuda3std3__45__cpo4rendE)
_ZN34_INTERNAL_498ce030_4_k_cu__Z4testv4cuda3std3__45__cpo4rendE:
	.zero		1
	.type		_ZN34_INTERNAL_498ce030_4_k_cu__Z4testv4cuda3std6ranges3__45__cpo9iter_swapE,@object
	.size		_ZN34_INTERNAL_498ce030_4_k_cu__Z4testv4cuda3std6ranges3__45__cpo9iter_swapE,(_ZN34_INTERNAL_498ce030_4_k_cu__Z4testv4cuda3std3__48unexpectE - _ZN34_INTERNAL_498ce030_4_k_cu__Z4testv4cuda3std6ranges3__45__cpo9iter_swapE)
_ZN34_INTERNAL_498ce030_4_k_cu__Z4testv4cuda3std6ranges3__45__cpo9iter_swapE:
	.zero		1
	.type		_ZN34_INTERNAL_498ce030_4_k_cu__Z4testv4cuda3std3__48unexpectE,@object
	.size		_ZN34_INTERNAL_498ce030_4_k_cu__Z4testv4cuda3std3__48unexpectE,(_ZN34_INTERNAL_498ce030_4_k_cu__Z4testv6thrust24THRUST_300001_SM_1000_NS6system6detail10sequential3seqE - _ZN34_INTERNAL_498ce030_4_k_cu__Z4testv4cuda3std3__48unexpectE)
_ZN34_INTERNAL_498ce030_4_k_cu__Z4testv4cuda3std3__48unexpectE:
	.zero		1
	.type		_ZN34_INTERNAL_498ce030_4_k_cu__Z4testv6thrust24THRUST_300001_SM_1000_NS6system6detail10sequential3seqE,@object
	.size		_ZN34_INTERNAL_498ce030_4_k_cu__Z4testv6thrust24THRUST_300001_SM_1000_NS6system6detail10sequential3seqE,(.L_29 - _ZN34_INTERNAL_498ce030_4_k_cu__Z4testv6thrust24THRUST_300001_SM_1000_NS6system6detail10sequential3seqE)
_ZN34_INTERNAL_498ce030_4_k_cu__Z4testv6thrust24THRUST_300001_SM_1000_NS6system6detail10sequential3seqE:
	.zero		1
.L_29:


//--------------------- .nv.shared._ZN3cub18CUB_300001_SM_10006detail6select23DeviceSelectSweepKernelINS2_10policy_hubIiNS0_8NullTypeEiLb0ELNS0_10SelectImplE2EE10Policy1000EPiPS5_S9_S9_NS0_13ScanTileStateIiLb1EEE8LessThanS5_iNS2_19streaming_context_tIiLb0EEELS6_2EEEvT0_T1_T2_T3_T4_T5_T6_T7_iT8_NS1_7vsmem_tE --------------------------
	.section	.nv.shared._ZN3cub18CUB_300001_SM_10006detail6select23DeviceSelectSweepKernelINS2_10policy_hubIiNS0_8NullTypeEiLb0ELNS0_10SelectImplE2EE10Policy1000EPiPS5_S9_S9_NS0_13ScanTileStateIiLb1EEE8LessThanS5_iNS2_19streaming_context_tIiLb0EEELS6_2EEEvT0_T1_T2_T3_T4_T5_T6_T7_iT8_NS1_7vsmem_tE,"aw",@nobits
	.sectionflags	@""
	.align	16
.nv.shared._ZN3cub18CUB_300001_SM_10006detail6select23DeviceSelectSweepKernelINS2_10policy_hubIiNS0_8NullTypeEiLb0ELNS0_10SelectImplE2EE10Policy1000EPiPS5_S9_S9_NS0_13ScanTileStateIiLb1EEE8LessThanS5_iNS2_19streaming_context_tIiLb0EEELS6_2EEEvT0_T1_T2_T3_T4_T5_T6_T7_iT8_NS1_7vsmem_tE:
	.zero		47232


//--------------------- .nv.shared._ZN3cub18CUB_300001_SM_10006detail6select23DeviceSelectSweepKernelINS2_10policy_hubIiiiLb0ELNS0_10SelectImplE2EE10Policy1000EPiS8_S8_S8_NS0_13ScanTileStateIiLb1EEENS0_8NullTypeESB_iNS2_19streaming_context_tIiLb0EEELS5_2EEEvT0_T1_T2_T3_T4_T5_T6_T7_iT8_NS1_7vsmem_tE --------------------------
	.section	.nv.shared._ZN3cub18CUB_300001_SM_10006detail6select23DeviceSelectSweepKernelINS2_10policy_hubIiiiLb0ELNS0_10SelectImplE2EE10Policy1000EPiS8_S8_S8_NS0_13ScanTileStateIiLb1EEENS0_8NullTypeESB_iNS2_19streaming_context_tIiLb0EEELS5_2EEEvT0_T1_T2_T3_T4_T5_T6_T7_iT8_NS1_7vsmem_tE,"aw",@nobits
	.sectionflags	@""
	.align	16
.nv.shared._ZN3cub18CUB_300001_SM_10006detail6select23DeviceSelectSweepKernelINS2_10policy_hubIiiiLb0ELNS0_10SelectImplE2EE10Policy1000EPiS8_S8_S8_NS0_13ScanTileStateIiLb1EEENS0_8NullTypeESB_iNS2_19streaming_context_tIiLb0EEELS5_2EEEvT0_T1_T2_T3_T4_T5_T6_T7_iT8_NS1_7vsmem_tE:
	.zero		20736


//--------------------- .nv.constant0._ZN3cub18CUB_300001_SM_10006detail19three_way_partition29DeviceThreeWayPartitionKernelINS2_10policy_hubIiiE10Policy1000EPiS7_S7_S7_S7_NS0_13ScanTileStateImLb1EEE11GreaterThan8LessThaniNS2_19streaming_context_tIiEEEEvT0_T1_T2_T3_T4_T5_T6_T7_T8_iT9_ --------------------------
	.section	.nv.constant0._ZN3cub18CUB_300001_SM_10006detail19three_way_partition29DeviceThreeWayPartitionKernelINS2_10policy_hubIiiE10Policy1000EPiS7_S7_S7_S7_NS0_13ScanTileStateImLb1EEE11GreaterThan8LessThaniNS2_19streaming_context_tIiEEEEvT0_T1_T2_T3_T4_T5_T6_T7_T8_iT9_,"a",@progbits
	.sectionflags	@""
	.align	4
.nv.constant0._ZN3cub18CUB_300001_SM_10006detail19three_way_partition29DeviceThreeWayPartitionKernelINS2_10policy_hubIiiE10Policy1000EPiS7_S7_S7_S7_NS0_13ScanTileStateImLb1EEE11GreaterThan8LessThaniNS2_19streaming_context_tIiEEEEvT0_T1_T2_T3_T4_T5_T6_T7_T8_iT9_:
	.zero		984


//--------------------- .nv.constant0._ZN3cub18CUB_300001_SM_10006detail19three_way_partition33DeviceThreeWayPartitionInitKernelINS0_13ScanTileStateImLb1EEEPiEEvT_iT0_ --------------------------
	.section	.nv.constant0._ZN3cub18CUB_300001_SM_10006detail19three_way_partition33DeviceThreeWayPartitionInitKernelINS0_13ScanTileStateImLb1EEEPiEEvT_iT0_,"a",@progbits
	.sectionflags	@""
	.align	4
.nv.constant0._ZN3cub18CUB_300001_SM_10006detail19three_way_partition33DeviceThreeWayPartitionInitKernelINS0_13ScanTileStateImLb1EEEPiEEvT_iT0_:
	.zero		920


//--------------------- .nv.constant0._ZN3cub18CUB_300001_SM_10006detail4scan23DeviceCompactInitKernelINS0_13ScanTileStateIiLb1EEEPiEEvT_iT0_ --------------------------
	.section	.nv.constant0._ZN3cub18CUB_300001_SM_10006detail4scan23DeviceCompactInitKernelINS0_13ScanTileStateIiLb1EEEPiEEvT_iT0_,"a",@progbits
	.sectionflags	@""
	.align	4
.nv.constant0._ZN3cub18CUB_300001_SM_10006detail4scan23DeviceCompactInitKernelINS0_13ScanTileStateIiLb1EEEPiEEvT_iT0_:
	.zero		920


//--------------------- .nv.constant0._ZN3cub18CUB_300001_SM_10006detail6select23DeviceSelectSweepKernelINS2_10policy_hubIiNS0_8NullTypeEiLb0ELNS0_10SelectImplE2EE10Policy1000EPiPS5_S9_S9_NS0_13ScanTileStateIiLb1EEE8LessThanS5_iNS2_19streaming_context_tIiLb0EEELS6_2EEEvT0_T1_T2_T3_T4_T5_T6_T7_iT8_NS1_7vsmem_tE --------------------------
	.section	.nv.constant0._ZN3cub18CUB_300001_SM_10006detail6select23DeviceSelectSweepKernelINS2_10policy_hubIiNS0_8NullTypeEiLb0ELNS0_10SelectImplE2EE10Policy1000EPiPS5_S9_S9_NS0_13ScanTileStateIiLb1EEE8LessThanS5_iNS2_19streaming_context_tIiLb0EEELS6_2EEEvT0_T1_T2_T3_T4_T5_T6_T7_iT8_NS1_7vsmem_tE,"a",@progbits
	.sectionflags	@""
	.align	4
.nv.constant0._ZN3cub18CUB_300001_SM_10006detail6select23DeviceSelectSweepKernelINS2_10policy_hubIiNS0_8NullTypeEiLb0ELNS0_10SelectImplE2EE10Policy1000EPiPS5_S9_S9_NS0_13ScanTileStateIiLb1EEE8LessThanS5_iNS2_19streaming_context_tIiLb0EEELS6_2EEEvT0_T1_T2_T3_T4_T5_T6_T7_iT8_NS1_7vsmem_tE:
	.zero		968


//--------------------- .nv.constant0._ZN3cub18CUB_300001_SM_10006detail6select23DeviceSelectSweepKernelINS2_10policy_hubIiiiLb0ELNS0_10SelectImplE2EE10Policy1000EPiS8_S8_S8_NS0_13ScanTileStateIiLb1EEENS0_8NullTypeESB_iNS2_19streaming_context_tIiLb0EEELS5_2EEEvT0_T1_T2_T3_T4_T5_T6_T7_iT8_NS1_7vsmem_tE --------------------------
	.section	.nv.constant0._ZN3cub18CUB_300001_SM_10006detail6select23DeviceSelectSweepKernelINS2_10policy_hubIiiiLb0ELNS0_10SelectImplE2EE10Policy1000EPiS8_S8_S8_NS0_13ScanTileStateIiLb1EEENS0_8NullTypeESB_iNS2_19streaming_context_tIiLb0EEELS5_2EEEvT0_T1_T2_T3_T4_T5_T6_T7_iT8_NS1_7vsmem_tE,"a",@progbits
	.sectionflags	@""
	.align	4
.nv.constant0._ZN3cub18CUB_300001_SM_10006detail6select23DeviceSelectSweepKernelINS2_10policy_hubIiiiLb0ELNS0_10SelectImplE2EE10Policy1000EPiS8_S8_S8_NS0_13ScanTileStateIiLb1EEENS0_8NullTypeESB_iNS2_19streaming_context_tIiLb0EEELS5_2EEEvT0_T1_T2_T3_T4_T5_T6_T7_iT8_NS1_7vsmem_tE:
	.zero		960


//--------------------- .nv.constant0._ZN3cub18CUB_300001_SM_10006detail11EmptyKernelIvEEvv --------------------------
	.section	.nv.constant0._ZN3cub18CUB_300001_SM_10006detail11EmptyKernelIvEEvv,"a",@progbits
	.sectionflags	@""
	.align	4
.nv.constant0._ZN3cub18CUB_300001_SM_10006detail11EmptyKernelIvEEvv:
	.zero		896


//--------------------- SYMBOLS --------------------------

	.type		.nv.reservedSmem.offset0,@object
	.size		.nv.reservedSmem.offset0,0x4
	.type		.nv.reservedSmem.cap,@object
	.size		.nv.reservedSmem.cap,0x4
